// auto-generated by cutlass_sweep.gemm — config: {"arch": "sm_100", "cluster_m": 2, "cluster_n": 1, "dtype": "e4m3", "dtype_b": "e4m3", "layout": "nt", "stages": 0, "tile_k": 256, "tile_m": 256, "tile_n": 240}
#include "cutlass/cutlass.h"
#include "cutlass/gemm/collective/collective_builder.hpp"
#include "cutlass/gemm/device/gemm_universal_adapter.h"
#include "cutlass/gemm/kernel/gemm_universal.hpp"
#include "cutlass/epilogue/collective/collective_builder.hpp"

using ElemA = cutlass::float_e4m3_t;
using ElemB = cutlass::float_e4m3_t;
using ElemCD = cutlass::float_e4m3_t;
using Acc  = float;
using TileShape    = cute::Shape<cute::_256, cute::_240, cute::_256>;
using ClusterShape = cute::Shape<cute::_2, cute::_1, cute::_1>;

using CollectiveEpilogue = typename cutlass::epilogue::collective::CollectiveBuilder<
    cutlass::arch::Sm100, cutlass::arch::OpClassTensorOp,
    TileShape, ClusterShape,
    cutlass::epilogue::collective::EpilogueTileAuto,
    Acc, Acc,
    ElemCD, cutlass::layout::RowMajor, 128 / cutlass::sizeof_bits<ElemCD>::value,
    ElemCD, cutlass::layout::RowMajor, 128 / cutlass::sizeof_bits<ElemCD>::value,
    cutlass::epilogue::collective::EpilogueScheduleAuto
  >::CollectiveOp;

using CollectiveMainloop = typename cutlass::gemm::collective::CollectiveBuilder<
    cutlass::arch::Sm100, cutlass::arch::OpClassTensorOp,
    ElemA, cutlass::layout::RowMajor, 128 / cutlass::sizeof_bits<ElemA>::value,
    ElemB, cutlass::layout::ColumnMajor, 128 / cutlass::sizeof_bits<ElemB>::value,
    Acc,
    TileShape, ClusterShape,
    cutlass::gemm::collective::StageCountAutoCarveout<static_cast<int>(sizeof(typename CollectiveEpilogue::SharedStorage))>,
    cutlass::gemm::collective::KernelScheduleAuto
  >::CollectiveOp;

using GemmKernel = cutlass::gemm::kernel::GemmUniversal<
    cute::Shape<int,int,int,int>,
    CollectiveMainloop,
    CollectiveEpilogue
>;
using Gemm = cutlass::gemm::device::GemmUniversalAdapter<GemmKernel>;

// Force the device kernel symbol into the cubin without needing a host main.
auto* _anchor = &cutlass::device_kernel<GemmKernel>;


// ===== COMPILED SASS (sm_100a) =====

	.target	sm_100a

	.elftype	@"ET_EXEC"


//--------------------- .note.nv.tkinfo           --------------------------
	.section	.note.nv.tkinfo,"",@"SHT_NOTE"
	.sectionflags	@"SHF_NOTE_NV_TKINFO"
	.tkinfo
        /*0018*/ 	.word	0x00000002
        /*0030*/ 	.string	""
        /*0030*/ 	.string	"ptxas"
        /*0030*/ 	.string	"Cuda compilation tools, release 13.0, V13.0.88"
        /*0030*/ 	.string	"Build cuda_13.0.r13.0/compiler.36424714_0"
        /*0030*/ 	.string	"-arch sm_100a -m 64 "



//--------------------- .note.nv.cuinfo           --------------------------
	.section	.note.nv.cuinfo,"",@"SHT_NOTE"
	.sectionflags	@"SHF_NOTE_NV_CUINFO"
        /*0018*/ 	.short	0x0002
        /*001a*/ 	.short	0x0064
        /*001c*/ 	.short	0x0082
	.zero		2


//--------------------- .nv.info                  --------------------------
	.section	.nv.info,"",@"SHT_CUDA_INFO"
	.align	4


	//----- nvinfo : EIATTR_REGCOUNT
	.align		4
        /*0000*/ 	.byte	0x04, 0x2f
        /*0002*/ 	.short	(.L_16 - .L_15)
	.align		4
.L_15:
        /*0004*/ 	.word	index@(_ZN7cutlass13device_kernelINS_4gemm6kernel13GemmUniversalIN4cute5tupleIJiiiiEEENS1_10collective13CollectiveMmaINS1_35MainloopSm100TmaUmmaWarpSpecializedILi2ELi2ELi2ENS5_IJNS4_1CILi2EEENSA_ILi1EEESC_EEEEENS5_IJNSA_ILi256EEENSA_ILi240EEESF_EEENS_12float_e4m3_tENS5_IJlSC_lEEESI_SJ_NS4_8TiledMMAINS4_8MMA_AtomIJNS4_10MMA_TraitsINS4_25SM100_MMA_F8F6F4_2x1SM_SSEJSI_SI_fSF_SG_NS4_17integral_constantINS4_4UMMA5MajorELSQ_0EEESR_NSO_INSP_7ScaleInELSS_0EEEST_EEEEEENS4_6LayoutINS5_IJSC_SC_SC_EEENS5_IJNSA_ILi0EEESY_SY_EEEEENS5_IJNS4_10UnderscoreES11_S11_EEEEENS4_18SM100_TMA_2SM_LOADENS4_14ComposedLayoutINS4_7SwizzleILi3ELi4ELi3EEENS4_18smem_ptr_flag_bitsILi8EEENSW_INS5_IJNSA_ILi8EEENSA_ILi128EEEEEENS5_IJS1B_SC_EEEEEEEvNS4_8identityES14_S1F_vS1G_EENS_8epilogue10collective18CollectiveEpilogueINS1I_23Sm100TmaWarpSpecializedILi1ELi1ELi240ELb0ELb0EEEJNS5_IJS1B_SG_SF_EEENS5_IJNSW_IS1B_SC_EENSW_ISG_SC_EEEEESI_SJ_SI_SJ_NS1I_6fusion15FusionCallbacksIS1M_NS1R_17LinearCombinationISI_fSI_fLNS_15FloatRoundStyleE2EEES1N_S1Q_JEEENS4_5SM1004TMEM4LOAD26SM100_TMEM_LOAD_32dp32b16xENS4_13SM90_TMA_LOADENS15_INS16_ILi0ELi4ELi3EEES19_NSW_INS5_IJS1A_NSA_ILi16EEEEEENS5_IJS23_SC_EEEEEEENS4_39AutoVectorizingCopyWithAssumedAlignmentILi128EEENS4_14SM90_TMA_STOREES27_S29_S29_EEEvvEEEEvNT_6ParamsE)
        /*0008*/ 	.word	0x000000ff


	//----- nvinfo : EIATTR_FRAME_SIZE
	.align		4
.L_16:
        /*000c*/ 	.byte	0x04, 0x11
        /*000e*/ 	.short	(.L_18 - .L_17)
	.align		4
.L_17:
        /*0010*/ 	.word	index@($__internal_2_$__cuda_sm10x_tcgen05_guardrail_trap_unallocated_columns_being_dealloced)
        /*0014*/ 	.word	0x000003d0


	//----- nvinfo : EIATTR_FRAME_SIZE
	.align		4
.L_18:
        /*0018*/ 	.byte	0x04, 0x11
        /*001a*/ 	.short	(.L_20 - .L_19)
	.align		4
.L_19:
        /*001c*/ 	.word	index@($__internal_1_$__cuda_sm10x_tcgen05_guardrail_trap_phase_invalid_during_alloc)
        /*0020*/ 	.word	0x000003d0


	//----- nvinfo : EIATTR_FRAME_SIZE
	.align		4
.L_20:
        /*0024*/ 	.byte	0x04, 0x11
        /*0026*/ 	.short	(.L_22 - .L_21)
	.align		4
.L_21:
        /*0028*/ 	.word	index@($__internal_0_$__cuda_sm10x_tcgen05_guardrail_trap_col_being_dealloced_not_returned_by_alloc)
        /*002c*/ 	.word	0x000003d0


	//----- nvinfo : EIATTR_FRAME_SIZE
	.align		4
.L_22:
        /*0030*/ 	.byte	0x04, 0x11
        /*0032*/ 	.short	(.L_24 - .L_23)
	.align		4
.L_23:
        /*0034*/ 	.word	index@(_ZN7cutlass13device_kernelINS_4gemm6kernel13GemmUniversalIN4cute5tupleIJiiiiEEENS1_10collective13CollectiveMmaINS1_35MainloopSm100TmaUmmaWarpSpecializedILi2ELi2ELi2ENS5_IJNS4_1CILi2EEENSA_ILi1EEESC_EEEEENS5_IJNSA_ILi256EEENSA_ILi240EEESF_EEENS_12float_e4m3_tENS5_IJlSC_lEEESI_SJ_NS4_8TiledMMAINS4_8MMA_AtomIJNS4_10MMA_TraitsINS4_25SM100_MMA_F8F6F4_2x1SM_SSEJSI_SI_fSF_SG_NS4_17integral_constantINS4_4UMMA5MajorELSQ_0EEESR_NSO_INSP_7ScaleInELSS_0EEEST_EEEEEENS4_6LayoutINS5_IJSC_SC_SC_EEENS5_IJNSA_ILi0EEESY_SY_EEEEENS5_IJNS4_10UnderscoreES11_S11_EEEEENS4_18SM100_TMA_2SM_LOADENS4_14ComposedLayoutINS4_7SwizzleILi3ELi4ELi3EEENS4_18smem_ptr_flag_bitsILi8EEENSW_INS5_IJNSA_ILi8EEENSA_ILi128EEEEEENS5_IJS1B_SC_EEEEEEEvNS4_8identityES14_S1F_vS1G_EENS_8epilogue10collective18CollectiveEpilogueINS1I_23Sm100TmaWarpSpecializedILi1ELi1ELi240ELb0ELb0EEEJNS5_IJS1B_SG_SF_EEENS5_IJNSW_IS1B_SC_EENSW_ISG_SC_EEEEESI_SJ_SI_SJ_NS1I_6fusion15FusionCallbacksIS1M_NS1R_17LinearCombinationISI_fSI_fLNS_15FloatRoundStyleE2EEES1N_S1Q_JEEENS4_5SM1004TMEM4LOAD26SM100_TMEM_LOAD_32dp32b16xENS4_13SM90_TMA_LOADENS15_INS16_ILi0ELi4ELi3EEES19_NSW_INS5_IJS1A_NSA_ILi16EEEEEENS5_IJS23_SC_EEEEEEENS4_39AutoVectorizingCopyWithAssumedAlignmentILi128EEENS4_14SM90_TMA_STOREES27_S29_S29_EEEvvEEEEvNT_6ParamsE)
        /*0038*/ 	.word	0x000003d0


	//----- nvinfo : EIATTR_MIN_STACK_SIZE
	.align		4
.L_24:
        /*003c*/ 	.byte	0x04, 0x12
        /*003e*/ 	.short	(.L_26 - .L_25)
	.align		4
.L_25:
        /*0040*/ 	.word	index@(_ZN7cutlass13device_kernelINS_4gemm6kernel13GemmUniversalIN4cute5tupleIJiiiiEEENS1_10collective13CollectiveMmaINS1_35MainloopSm100TmaUmmaWarpSpecializedILi2ELi2ELi2ENS5_IJNS4_1CILi2EEENSA_ILi1EEESC_EEEEENS5_IJNSA_ILi256EEENSA_ILi240EEESF_EEENS_12float_e4m3_tENS5_IJlSC_lEEESI_SJ_NS4_8TiledMMAINS4_8MMA_AtomIJNS4_10MMA_TraitsINS4_25SM100_MMA_F8F6F4_2x1SM_SSEJSI_SI_fSF_SG_NS4_17integral_constantINS4_4UMMA5MajorELSQ_0EEESR_NSO_INSP_7ScaleInELSS_0EEEST_EEEEEENS4_6LayoutINS5_IJSC_SC_SC_EEENS5_IJNSA_ILi0EEESY_SY_EEEEENS5_IJNS4_10UnderscoreES11_S11_EEEEENS4_18SM100_TMA_2SM_LOADENS4_14ComposedLayoutINS4_7SwizzleILi3ELi4ELi3EEENS4_18smem_ptr_flag_bitsILi8EEENSW_INS5_IJNSA_ILi8EEENSA_ILi128EEEEEENS5_IJS1B_SC_EEEEEEEvNS4_8identityES14_S1F_vS1G_EENS_8epilogue10collective18CollectiveEpilogueINS1I_23Sm100TmaWarpSpecializedILi1ELi1ELi240ELb0ELb0EEEJNS5_IJS1B_SG_SF_EEENS5_IJNSW_IS1B_SC_EENSW_ISG_SC_EEEEESI_SJ_SI_SJ_NS1I_6fusion15FusionCallbacksIS1M_NS1R_17LinearCombinationISI_fSI_fLNS_15FloatRoundStyleE2EEES1N_S1Q_JEEENS4_5SM1004TMEM4LOAD26SM100_TMEM_LOAD_32dp32b16xENS4_13SM90_TMA_LOADENS15_INS16_ILi0ELi4ELi3EEES19_NSW_INS5_IJS1A_NSA_ILi16EEEEEENS5_IJS23_SC_EEEEEEENS4_39AutoVectorizingCopyWithAssumedAlignmentILi128EEENS4_14SM90_TMA_STOREES27_S29_S29_EEEvvEEEEvNT_6ParamsE)
        /*0044*/ 	.word	0x000003d0
.L_26:


//--------------------- .nv.compat                --------------------------
	.section	.nv.compat,"",@"SHT_CUDA_COMPAT_INFO"
	.align	4
        /*0000*/ 	.byte	0x02, 0x09, 0x01, 0x00, 0x02, 0x02, 0x02, 0x00, 0x02, 0x05, 0x05, 0x00, 0x03, 0x07, 0x01, 0x01
        /*0010*/ 	.byte	0x02, 0x03, 0x01, 0x00, 0x02, 0x06, 0x01, 0x00, 0x04, 0x0b, 0x08, 0x00, 0x09, 0x00, 0x00, 0x00
        /*0020*/ 	.byte	0x00, 0x00, 0x00, 0x00


//--------------------- .nv.info._ZN7cutlass13device_kernelINS_4gemm6kernel13GemmUniversalIN4cute5tupleIJiiiiEEENS1_10collective13CollectiveMmaINS1_35MainloopSm100TmaUmmaWarpSpecializedILi2ELi2ELi2ENS5_IJNS4_1CILi2EEENSA_ILi1EEESC_EEEEENS5_IJNSA_ILi256EEENSA_ILi240EEESF_EEENS_12float_e4m3_tENS5_IJlSC_lEEESI_SJ_NS4_8TiledMMAINS4_8MMA_AtomIJNS4_10MMA_TraitsINS4_25SM100_MMA_F8F6F4_2x1SM_SSEJSI_SI_fSF_SG_NS4_17integral_constantINS4_4UMMA5MajorELSQ_0EEESR_NSO_INSP_7ScaleInELSS_0EEEST_EEEEEENS4_6LayoutINS5_IJSC_SC_SC_EEENS5_IJNSA_ILi0EEESY_SY_EEEEENS5_IJNS4_10UnderscoreES11_S11_EEEEENS4_18SM100_TMA_2SM_LOADENS4_14ComposedLayoutINS4_7SwizzleILi3ELi4ELi3EEENS4_18smem_ptr_flag_bitsILi8EEENSW_INS5_IJNSA_ILi8EEENSA_ILi128EEEEEENS5_IJS1B_SC_EEEEEEEvNS4_8identityES14_S1F_vS1G_EENS_8epilogue10collective18CollectiveEpilogueINS1I_23Sm100TmaWarpSpecializedILi1ELi1ELi240ELb0ELb0EEEJNS5_IJS1B_SG_SF_EEENS5_IJNSW_IS1B_SC_EENSW_ISG_SC_EEEEESI_SJ_SI_SJ_NS1I_6fusion15FusionCallbacksIS1M_NS1R_17LinearCombinationISI_fSI_fLNS_15FloatRoundStyleE2EEES1N_S1Q_JEEENS4_5SM1004TMEM4LOAD26SM100_TMEM_LOAD_32dp32b16xENS4_13SM90_TMA_LOADENS15_INS16_ILi0ELi4ELi3EEES19_NSW_INS5_IJS1A_NSA_ILi16EEEEEENS5_IJS23_SC_EEEEEEENS4_39AutoVectorizingCopyWithAssumedAlignmentILi128EEENS4_14SM90_TMA_STOREES27_S29_S29_EEEvvEEEEvNT_6ParamsE --------------------------
	.section	.nv.info._ZN7cutlass13device_kernelINS_4gemm6kernel13GemmUniversalIN4cute5tupleIJiiiiEEENS1_10collective13CollectiveMmaINS1_35MainloopSm100TmaUmmaWarpSpecializedILi2ELi2ELi2ENS5_IJNS4_1CILi2EEENSA_ILi1EEESC_EEEEENS5_IJNSA_ILi256EEENSA_ILi240EEESF_EEENS_12float_e4m3_tENS5_IJlSC_lEEESI_SJ_NS4_8TiledMMAINS4_8MMA_AtomIJNS4_10MMA_TraitsINS4_25SM100_MMA_F8F6F4_2x1SM_SSEJSI_SI_fSF_SG_NS4_17integral_constantINS4_4UMMA5MajorELSQ_0EEESR_NSO_INSP_7ScaleInELSS_0EEEST_EEEEEENS4_6LayoutINS5_IJSC_SC_SC_EEENS5_IJNSA_ILi0EEESY_SY_EEEEENS5_IJNS4_10UnderscoreES11_S11_EEEEENS4_18SM100_TMA_2SM_LOADENS4_14ComposedLayoutINS4_7SwizzleILi3ELi4ELi3EEENS4_18smem_ptr_flag_bitsILi8EEENSW_INS5_IJNSA_ILi8EEENSA_ILi128EEEEEENS5_IJS1B_SC_EEEEEEEvNS4_8identityES14_S1F_vS1G_EENS_8epilogue10collective18CollectiveEpilogueINS1I_23Sm100TmaWarpSpecializedILi1ELi1ELi240ELb0ELb0EEEJNS5_IJS1B_SG_SF_EEENS5_IJNSW_IS1B_SC_EENSW_ISG_SC_EEEEESI_SJ_SI_SJ_NS1I_6fusion15FusionCallbacksIS1M_NS1R_17LinearCombinationISI_fSI_fLNS_15FloatRoundStyleE2EEES1N_S1Q_JEEENS4_5SM1004TMEM4LOAD26SM100_TMEM_LOAD_32dp32b16xENS4_13SM90_TMA_LOADENS15_INS16_ILi0ELi4ELi3EEES19_NSW_INS5_IJS1A_NSA_ILi16EEEEEENS5_IJS23_SC_EEEEEEENS4_39AutoVectorizingCopyWithAssumedAlignmentILi128EEENS4_14SM90_TMA_STOREES27_S29_S29_EEEvvEEEEvNT_6ParamsE,"",@"SHT_CUDA_INFO"
	.sectionflags	@""
	.align	4


	//----- nvinfo : EIATTR_CUDA_API_VERSION
	.align		4
        /*0000*/ 	.byte	0x04, 0x37
        /*0002*/ 	.short	(.L_28 - .L_27)
.L_27:
        /*0004*/ 	.word	0x00000082


	//----- nvinfo : EIATTR_KPARAM_INFO
	.align		4
.L_28:
        /*0008*/ 	.byte	0x04, 0x17
        /*000a*/ 	.short	(.L_30 - .L_29)
.L_29:
        /*000c*/ 	.word	0x00000000
        /*0010*/ 	.short	0x0000
        /*0012*/ 	.short	0x0000
        /*0014*/ 	.byte	0x00, 0xf0, 0x01, 0x20


	//----- nvinfo : EIATTR_AT_ENTRY_FRAGMENTS
	.align		4
.L_30:
        /*0018*/ 	.byte	0x04, 0x4f
        /*001a*/ 	.short	(.L_32 - .L_31)


	//   ....[0]....
.L_31:
        /*001c*/ 	.word	0x00000007


	//----- nvinfo : EIATTR_RESERVED_SMEM_USED
	.align		4
.L_32:
        /*0020*/ 	.byte	0x01, 0x41
	.zero		2


	//----- nvinfo : EIATTR_SPARSE_MMA_MASK
	.align		4
        /*0024*/ 	.byte	0x03, 0x50
        /*0026*/ 	.short	0x0000


	//----- nvinfo : EIATTR_TCGEN05_2CTA_USED
	.align		4
        /*0028*/ 	.byte	0x01, 0x52
	.zero		2


	//----- nvinfo : EIATTR_MAXREG_COUNT
	.align		4
        /*002c*/ 	.byte	0x03, 0x1b
        /*002e*/ 	.short	0x00ff


	//----- nvinfo : EIATTR_NUM_BARRIERS
	.align		4
        /*0030*/ 	.byte	0x02, 0x4c
        /*0032*/ 	.byte	0x07
	.zero		1


	//----- nvinfo : EIATTR_EXTERNS
	.align		4
        /*0034*/ 	.byte	0x04, 0x0f
        /*0036*/ 	.short	(.L_34 - .L_33)


	//   ....[0]....
	.align		4
.L_33:
        /*0038*/ 	.word	index@(__assertfail)


	//----- nvinfo : EIATTR_ANNOTATIONS
	.align		4
.L_34:
        /*003c*/ 	.byte	0x04, 0x55
        /*003e*/ 	.short	(.L_36 - .L_35)


	//   ....[0]....
.L_35:
        /*0040*/ 	.word	0x00000001
        /*0044*/ 	.byte	0xe0, 0x00, 0x00, 0x00, 0x01, 0x00, 0x00, 0x00, 0x90, 0x01, 0x00, 0x00, 0x01, 0x00, 0x00, 0x00
        /* <DEDUP_REMOVED lines=273> */
        /*1164*/ 	.byte	0x00, 0xed, 0x00, 0x00


	//----- nvinfo : EIATTR_MERCURY_ISA_VERSION
	.align		4
.L_36:
        /*1168*/ 	.byte	0x03, 0x5f
        /*116a*/ 	.short	0x0101


	//----- nvinfo : EIATTR_INT_WARP_WIDE_INSTR_OFFSETS
	.align		4
        /*116c*/ 	.byte	0x04, 0x31
        /*116e*/ 	.short	(.L_38 - .L_37)


	//   ....[0]....
.L_37:
        /*1170*/ 	.word	0x00000ca0


	//   ....[1]....
        /*1174*/ 	.word	0x00000d40


	//   ....[2]....
        /*1178*/ 	.word	0x00004250


	//   ....[3]....
        /*117c*/ 	.word	0x00004270


	//   ....[4]....
        /*1180*/ 	.word	0x000042a0


	//   ....[5]....
        /*1184*/ 	.word	0x00004ef0


	//   ....[6]....
        /*1188*/ 	.word	0x00004f60


	//   ....[7]....
        /*118c*/ 	.word	0x00004fc0


	//   ....[8]....
        /*1190*/ 	.word	0x00005020


	//   ....[9]....
        /*1194*/ 	.word	0x00005080


	//   ....[10]....
        /*1198*/ 	.word	0x000050a0


	//   ....[11]....
        /*119c*/ 	.word	0x00005110


	//   ....[12]....
        /*11a0*/ 	.word	0x00005150


	//   ....[13]....
        /*11a4*/ 	.word	0x00005170


	//   ....[14]....
        /*11a8*/ 	.word	0x000051d0


	//   ....[15]....
        /*11ac*/ 	.word	0x00005210


	//   ....[16]....
        /*11b0*/ 	.word	0x00005230


	//   ....[17]....
        /*11b4*/ 	.word	0x00005290


	//   ....[18]....
        /*11b8*/ 	.word	0x000052d0


	//   ....[19]....
        /*11bc*/ 	.word	0x00005340


	//   ....[20]....
        /*11c0*/ 	.word	0x00005360


	//----- nvinfo : EIATTR_COOP_GROUP_MASK_REGIDS
	.align		4
.L_38:
        /*11c4*/ 	.byte	0x04, 0x29
        /*11c6*/ 	.short	(.L_40 - .L_39)


	//   ....[0]....
.L_39:
        /*11c8*/ 	.word	0xffffffff


	//   ....[1]....
        /*11cc*/ 	.word	0xffffffff


	//   ....[2]....
        /*11d0*/ 	.word	0xffffffff


	//   ....[3]....
        /*11d4*/ 	.word	0xffffffff


	//   ....[4]....
        /*11d8*/ 	.word	0xffffffff


	//   ....[5]....
        /*11dc*/ 	.word	0xffffffff


	//   ....[6]....
        /*11e0*/ 	.word	0xffffffff


	//   ....[7]....
        /*11e4*/ 	.word	0xffffffff


	//   ....[8]....
        /*11e8*/ 	.word	0xffffffff


	//   ....[9]....
        /*11ec*/ 	.word	0xffffffff


	//   ....[10]....
        /*11f0*/ 	.word	0xffffffff


	//   ....[11]....
        /*11f4*/ 	.word	0xffffffff


	//   ....[12]....
        /*11f8*/ 	.word	0xffffffff


	//   ....[13]....
        /*11fc*/ 	.word	0xffffffff


	//----- nvinfo : EIATTR_COOP_GROUP_INSTR_OFFSETS
	.align		4
.L_40:
        /*1200*/ 	.byte	0x04, 0x28
        /*1202*/ 	.short	(.L_42 - .L_41)


	//   ....[0]....
.L_41:
        /*1204*/ 	.word	0x000000b0


	//   ....[1]....
        /*1208*/ 	.word	0x00000570


	//   ....[2]....
        /*120c*/ 	.word	0x000006b0


	//   ....[3]....
        /*1210*/ 	.word	0x000007e0


	//   ....[4]....
        /*1214*/ 	.word	0x000008d0


	//   ....[5]....
        /*1218*/ 	.word	0x00000a30


	//   ....[6]....
        /*121c*/ 	.word	0x00000b80


	//   ....[7]....
        /*1220*/ 	.word	0x00000dc0


	//   ....[8]....
        /*1224*/ 	.word	0x000021d0


	//   ....[9]....
        /*1228*/ 	.word	0x00002f90


	//   ....[10]....
        /*122c*/ 	.word	0x00003460


	//   ....[11]....
        /*1230*/ 	.word	0x00003490


	//   ....[12]....
        /*1234*/ 	.word	0x00004150


	//   ....[13]....
        /*1238*/ 	.word	0x00004360


	//----- nvinfo : EIATTR_VRC_CTA_INIT_COUNT
	.align		4
.L_42:
        /*123c*/ 	.byte	0x02, 0x4a
        /*123e*/ 	.byte	0x80
	.zero		1


	//----- nvinfo : EIATTR_SYSCALL_OFFSETS
	.align		4
        /*1240*/ 	.byte	0x04, 0x46
        /*1242*/ 	.short	(.L_44 - .L_43)


	//   ....[0]....
.L_43:
        /*1244*/ 	.word	0x000071f0


	//   ....[1]....
        /*1248*/ 	.word	0x00007360


	//   ....[2]....
        /*124c*/ 	.word	0x000074d0


	//   ....[3]....
        /*1250*/ 	.word	0x00007640


	//   ....[4]....
        /*1254*/ 	.word	0x000077b0


	//   ....[5]....
        /*1258*/ 	.word	0x00007920


	//   ....[6]....
        /*125c*/ 	.word	0x00007a90


	//   ....[7]....
        /*1260*/ 	.word	0x00007c00


	//   ....[8]....
        /*1264*/ 	.word	0x00007d70


	//   ....[9]....
        /*1268*/ 	.word	0x00007ee0


	//   ....[10]....
        /*126c*/ 	.word	0x00008050


	//   ....[11]....
        /*1270*/ 	.word	0x000081c0


	//   ....[12]....
        /*1274*/ 	.word	0x00008360


	//   ....[13]....
        /*1278*/ 	.word	0x00008500


	//   ....[14]....
        /*127c*/ 	.word	0x000086a0


	//----- nvinfo : EIATTR_MBARRIER_INSTR_OFFSETS
	.align		4
.L_44:
        /*1280*/ 	.byte	0x04, 0x39
        /*1282*/ 	.short	(.L_46 - .L_45)


	//   ....[0]....
.L_45:
        /*1284*/ 	.word	0x00000660
        /*1288*/ 	.word	0x000000ff
        /*128c*/ 	.word	0x00000000
        /*1290*/ 	.short	0x0100
        /*1292*/ 	.byte	0x04
	.zero		1


	//   ....[1]....
        /*1294*/ 	.word	0x00000670
        /*1298*/ 	.word	0x000000ff
        /*129c*/ 	.word	0x00000010
        /*12a0*/ 	.short	0x0100
        /*12a2*/ 	.byte	0x04
	.zero		1


	//   ....[2]....
        /*12a4*/ 	.word	0x00000680
        /*12a8*/ 	.word	0x000000ff
        /*12ac*/ 	.word	0x00000008
        /*12b0*/ 	.short	0x0100
        /*12b2*/ 	.byte	0x04
	.zero		1


	//   ....[3]....
        /*12b4*/ 	.word	0x00000690
        /*12b8*/ 	.word	0x000000ff
        /*12bc*/ 	.word	0x00000018
        /*12c0*/ 	.short	0x0100
        /*12c2*/ 	.byte	0x04
	.zero		1


	//   ....[4]....
        /*12c4*/ 	.word	0x000007b0
        /*12c8*/ 	.word	0x000000ff
        /*12cc*/ 	.word	0x00000020
        /*12d0*/ 	.short	0x0100
        /*12d2*/ 	.byte	0x04
	.zero		1


	//   ....[5]....
        /*12d4*/ 	.word	0x000007c0
        /*12d8*/ 	.word	0x000000ff
        /*12dc*/ 	.word	0x00000028
        /*12e0*/ 	.short	0x0100
        /*12e2*/ 	.byte	0x04
	.zero		1


	//   ....[6]....
        /*12e4*/ 	.word	0x000008a0
        /*12e8*/ 	.word	0x000000ff
        /*12ec*/ 	.word	0x00000030
        /*12f0*/ 	.short	0x0100
        /*12f2*/ 	.byte	0x04
	.zero		1


	//   ....[7]....
        /*12f4*/ 	.word	0x000008b0
        /*12f8*/ 	.word	0x000000ff
        /*12fc*/ 	.word	0x00000038
        /*1300*/ 	.short	0x0100
        /*1302*/ 	.byte	0x04
	.zero		1


	//   ....[8]....
        /*1304*/ 	.word	0x000009e0
        /*1308*/ 	.word	0x000000ff
        /*130c*/ 	.word	0x00000040
        /*1310*/ 	.short	0x0100
        /*1312*/ 	.byte	0x04
	.zero		1


	//   ....[9]....
        /*1314*/ 	.word	0x000009f0
        /*1318*/ 	.word	0x000000ff
        /*131c*/ 	.word	0x00000050
        /*1320*/ 	.short	0x0100
        /*1322*/ 	.byte	0x04
	.zero		1


	//   ....[10]....
        /*1324*/ 	.word	0x00000a00
        /*1328*/ 	.word	0x000000ff
        /*132c*/ 	.word	0x00000048
        /*1330*/ 	.short	0x0100
        /*1332*/ 	.byte	0x04
	.zero		1


	//   ....[11]....
        /*1334*/ 	.word	0x00000a10
        /*1338*/ 	.word	0x000000ff
        /*133c*/ 	.word	0x00000058
        /*1340*/ 	.short	0x0100
        /*1342*/ 	.byte	0x04
	.zero		1


	//   ....[12]....
        /*1344*/ 	.word	0x00000b30
        /*1348*/ 	.word	0x000000ff
        /*134c*/ 	.word	0x00000060
        /*1350*/ 	.short	0x0100
        /*1352*/ 	.byte	0x04
	.zero		1


	//   ....[13]....
        /*1354*/ 	.word	0x00000b40
        /*1358*/ 	.word	0x000000ff
        /*135c*/ 	.word	0x00000070
        /*1360*/ 	.short	0x0100
        /*1362*/ 	.byte	0x04
	.zero		1


	//   ....[14]....
        /*1364*/ 	.word	0x00000b50
        /*1368*/ 	.word	0x000000ff
        /*136c*/ 	.word	0x00000068
        /*1370*/ 	.short	0x0100
        /*1372*/ 	.byte	0x04
	.zero		1


	//   ....[15]....
        /*1374*/ 	.word	0x00000b60
        /*1378*/ 	.word	0x000000ff
        /*137c*/ 	.word	0x00000078
        /*1380*/ 	.short	0x0100
        /*1382*/ 	.byte	0x04
	.zero		1


	//   ....[16]....
        /*1384*/ 	.word	0x00000c50
        /*1388*/ 	.word	0x000000ff
        /*138c*/ 	.word	0x00000080
        /*1390*/ 	.short	0x0100
        /*1392*/ 	.byte	0x04
	.zero		1


	//   ....[17]....
        /*1394*/ 	.word	0x00000c60
        /*1398*/ 	.word	0x000000ff
        /*139c*/ 	.word	0x00000090
        /*13a0*/ 	.short	0x0100
        /*13a2*/ 	.byte	0x04
	.zero		1


	//   ....[18]....
        /*13a4*/ 	.word	0x00000c70
        /*13a8*/ 	.word	0x000000ff
        /*13ac*/ 	.word	0x00000088
        /*13b0*/ 	.short	0x0100
        /*13b2*/ 	.byte	0x04
	.zero		1


	//   ....[19]....
        /*13b4*/ 	.word	0x00000c80
        /*13b8*/ 	.word	0x000000ff
        /*13bc*/ 	.word	0x00000098
        /*13c0*/ 	.short	0x0100
        /*13c2*/ 	.byte	0x04
	.zero		1


	//   ....[20]....
        /*13c4*/ 	.word	0x00000d80
        /*13c8*/ 	.word	0x000000ff
        /*13cc*/ 	.word	0x000000a0
        /*13d0*/ 	.short	0x0100
        /*13d2*/ 	.byte	0x04
	.zero		1


	//   ....[21]....
        /*13d4*/ 	.word	0x000018a0
        /*13d8*/ 	.word	0x00000003
        /*13dc*/ 	.word	0x00000090
        /*13e0*/ 	.short	0x010a
        /*13e2*/ 	.byte	0xff
	.zero		1


	//   ....[22]....
        /*13e4*/ 	.word	0x000018d0
        /*13e8*/ 	.word	0x00000003
        /*13ec*/ 	.word	0x00000080
        /*13f0*/ 	.short	0x0101
        /*13f2*/ 	.byte	0xff
	.zero		1


	//   ....[23]....
        /*13f4*/ 	.word	0x000019a0
        /*13f8*/ 	.word	0x000000ff
        /*13fc*/ 	.word	0x00000010
        /*1400*/ 	.short	0x010a
        /*1402*/ 	.byte	0x06
	.zero		1


	//   ....[24]....
        /*1404*/ 	.word	0x00001a70
        /*1408*/ 	.word	0x000000ff
        /*140c*/ 	.word	0x00000010
        /*1410*/ 	.short	0x010a
        /*1412*/ 	.byte	0x21
	.zero		1


	//   ....[25]....
        /*1414*/ 	.word	0x00001c20
        /*1418*/ 	.word	0x000000ff
        /*141c*/ 	.word	0x00000010
        /*1420*/ 	.short	0x010a
        /*1422*/ 	.byte	0x07
	.zero		1


	//   ....[26]....
        /*1424*/ 	.word	0x00001de0
        /*1428*/ 	.word	0x000000ff
        /*142c*/ 	.word	0x00000038
        /*1430*/ 	.short	0x0101
        /*1432*/ 	.byte	0x04
	.zero		1


	//   ....[27]....
        /*1434*/ 	.word	0x00001e00
        /*1438*/ 	.word	0x000000ff
        /*143c*/ 	.word	0x00000010
        /*1440*/ 	.short	0x010a
        /*1442*/ 	.byte	0x06
	.zero		1


	//   ....[28]....
        /*1444*/ 	.word	0x00001e80
        /*1448*/ 	.word	0x000000ff
        /*144c*/ 	.word	0x00000010
        /*1450*/ 	.short	0x010a
        /*1452*/ 	.byte	0x21
	.zero		1


	//   ....[29]....
        /*1454*/ 	.word	0x00002010
        /*1458*/ 	.word	0x000000ff
        /*145c*/ 	.word	0x00000010
        /*1460*/ 	.short	0x010a
        /*1462*/ 	.byte	0x07
	.zero		1


	//   ....[30]....
        /*1464*/ 	.word	0x00002200
        /*1468*/ 	.word	0x00000003
        /*146c*/ 	.word	0x00000040
        /*1470*/ 	.short	0x010a
        /*1472*/ 	.byte	0xff
	.zero		1


	//   ....[31]....
        /*1474*/ 	.word	0x00002350
        /*1478*/ 	.word	0x00000000
        /*147c*/ 	.word	0x00000000
        /*1480*/ 	.short	0x0101
        /*1482*/ 	.byte	0xff
	.zero		1


	//   ....[32]....
        /*1484*/ 	.word	0x00002930
        /*1488*/ 	.word	0x000000ff
        /*148c*/ 	.word	0x00000000
        /*1490*/ 	.short	0x010a
        /*1492*/ 	.byte	0x04
	.zero		1


	//   ....[33]....
        /*1494*/ 	.word	0x000029d0
        /*1498*/ 	.word	0x00000000
        /*149c*/ 	.word	0x00000000
        /*14a0*/ 	.short	0x010a
        /*14a2*/ 	.byte	0xff
	.zero		1


	//   ....[34]....
        /*14a4*/ 	.word	0x00002af0
        /*14a8*/ 	.word	0x00000002
        /*14ac*/ 	.word	0x00000080
        /*14b0*/ 	.short	0x010a
        /*14b2*/ 	.byte	0xff
	.zero		1


	//   ....[35]....
        /*14b4*/ 	.word	0x00002b50
        /*14b8*/ 	.word	0x00000004
        /*14bc*/ 	.word	0x00000000
        /*14c0*/ 	.short	0x0101
        /*14c2*/ 	.byte	0xff
	.zero		1


	//   ....[36]....
        /*14c4*/ 	.word	0x00002b70
        /*14c8*/ 	.word	0x000000ff
        /*14cc*/ 	.word	0x00000050
        /*14d0*/ 	.short	0x010a
        /*14d2*/ 	.byte	0x04
	.zero		1


	//   ....[37]....
        /*14d4*/ 	.word	0x00002c90
        /*14d8*/ 	.word	0x00000002
        /*14dc*/ 	.word	0x00000040
        /*14e0*/ 	.short	0x010a
        /*14e2*/ 	.byte	0xff
	.zero		1


	//   ....[38]....
        /*14e4*/ 	.word	0x00002da0
        /*14e8*/ 	.word	0x00000002
        /*14ec*/ 	.word	0x00000000
        /*14f0*/ 	.short	0x0101
        /*14f2*/ 	.byte	0xff
	.zero		1


	//   ....[39]....
        /*14f4*/ 	.word	0x00002e30
        /*14f8*/ 	.word	0x000000ff
        /*14fc*/ 	.word	0x00000050
        /*1500*/ 	.short	0x0106
        /*1502*/ 	.byte	0x04
	.zero		1


	//   ....[40]....
        /*1504*/ 	.word	0x00002e50
        /*1508*/ 	.word	0x000000ff
        /*150c*/ 	.word	0x00000050
        /*1510*/ 	.short	0x010a
        /*1512*/ 	.byte	0x04
	.zero		1


	//   ....[41]....
        /*1514*/ 	.word	0x00002ee0
        /*1518*/ 	.word	0x000000ff
        /*151c*/ 	.word	0x00000050
        /*1520*/ 	.short	0x0106
        /*1522*/ 	.byte	0x07
	.zero		1


	//   ....[42]....
        /*1524*/ 	.word	0x00002f20
        /*1528*/ 	.word	0x00000000
        /*152c*/ 	.word	0x00000050
        /*1530*/ 	.short	0x010a
        /*1532*/ 	.byte	0xff
	.zero		1


	//   ....[43]....
        /*1534*/ 	.word	0x00003160
        /*1538*/ 	.word	0x000000ff
        /*153c*/ 	.word	0x00000008
        /*1540*/ 	.short	0x010a
        /*1542*/ 	.byte	0x06
	.zero		1


	//   ....[44]....
        /*1544*/ 	.word	0x00003180
        /*1548*/ 	.word	0x000000ff
        /*154c*/ 	.word	0x00000008
        /*1550*/ 	.short	0x010a
        /*1552*/ 	.byte	0x06
	.zero		1


	//   ....[45]....
        /*1554*/ 	.word	0x00003310
        /*1558*/ 	.word	0x000000ff
        /*155c*/ 	.word	0x00000008
        /*1560*/ 	.short	0x010a
        /*1562*/ 	.byte	0x06
	.zero		1


	//   ....[46]....
        /*1564*/ 	.word	0x00003330
        /*1568*/ 	.word	0x000000ff
        /*156c*/ 	.word	0x00000008
        /*1570*/ 	.short	0x010a
        /*1572*/ 	.byte	0x06
	.zero		1


	//   ....[47]....
        /*1574*/ 	.word	0x000033f0
        /*1578*/ 	.word	0x000000ff
        /*157c*/ 	.word	0x00000000
        /*1580*/ 	.short	0x0101
        /*1582*/ 	.byte	0x04
	.zero		1


	//   ....[48]....
        /*1584*/ 	.word	0x000037b0
        /*1588*/ 	.word	0x00000000
        /*158c*/ 	.word	0x00000040
        /*1590*/ 	.short	0x010a
        /*1592*/ 	.byte	0xff
	.zero		1


	//   ....[49]....
        /*1594*/ 	.word	0x00003870
        /*1598*/ 	.word	0x00000000
        /*159c*/ 	.word	0x00000000
        /*15a0*/ 	.short	0x0101
        /*15a2*/ 	.byte	0xff
	.zero		1


	//   ....[50]....
        /*15a4*/ 	.word	0x00003920
        /*15a8*/ 	.word	0x000000ff
        /*15ac*/ 	.word	0x00000000
        /*15b0*/ 	.short	0x010a
        /*15b2*/ 	.byte	0x05
	.zero		1


	//   ....[51]....
        /*15b4*/ 	.word	0x00003930
        /*15b8*/ 	.word	0x000000ff
        /*15bc*/ 	.word	0x00000070
        /*15c0*/ 	.short	0x010a
        /*15c2*/ 	.byte	0x2f
	.zero		1


	//   ....[52]....
        /*15c4*/ 	.word	0x000039e0
        /*15c8*/ 	.word	0x000000ff
        /*15cc*/ 	.word	0x00000000
        /*15d0*/ 	.short	0x010a
        /*15d2*/ 	.byte	0x07
	.zero		1


	//   ....[53]....
        /*15d4*/ 	.word	0x00003b10
        /*15d8*/ 	.word	0x000000ff
        /*15dc*/ 	.word	0x00000000
        /*15e0*/ 	.short	0x010a
        /*15e2*/ 	.byte	0x06
	.zero		1


	//   ....[54]....
        /*15e4*/ 	.word	0x00003f60
        /*15e8*/ 	.word	0x000000ff
        /*15ec*/ 	.word	0x00000000
        /*15f0*/ 	.short	0x010a
        /*15f2*/ 	.byte	0x04
	.zero		1


	//   ....[55]....
        /*15f4*/ 	.word	0x00004000
        /*15f8*/ 	.word	0x00000000
        /*15fc*/ 	.word	0x00000000
        /*1600*/ 	.short	0x010a
        /*1602*/ 	.byte	0xff
	.zero		1


	//   ....[56]....
        /*1604*/ 	.word	0x00004040
        /*1608*/ 	.word	0x00000000
        /*160c*/ 	.word	0x00000000
        /*1610*/ 	.short	0x010a
        /*1612*/ 	.byte	0xff
	.zero		1


	//   ....[57]....
        /*1614*/ 	.word	0x000040b0
        /*1618*/ 	.word	0x000000ff
        /*161c*/ 	.word	0x00000000
        /*1620*/ 	.short	0x0101
        /*1622*/ 	.byte	0x04
	.zero		1


	//   ....[58]....
        /*1624*/ 	.word	0x000040f0
        /*1628*/ 	.word	0x000000ff
        /*162c*/ 	.word	0x000000a0
        /*1630*/ 	.short	0x010a
        /*1632*/ 	.byte	0x2b
	.zero		1


	//   ....[59]....
        /*1634*/ 	.word	0x00004140
        /*1638*/ 	.word	0x000000ff
        /*163c*/ 	.word	0x00000000
        /*1640*/ 	.short	0x0101
        /*1642*/ 	.byte	0x04
	.zero		1


	//   ....[60]....
        /*1644*/ 	.word	0x000045f0
        /*1648*/ 	.word	0x00000003
        /*164c*/ 	.word	0x00000040
        /*1650*/ 	.short	0x010a
        /*1652*/ 	.byte	0xff
	.zero		1


	//   ....[61]....
        /*1654*/ 	.word	0x00004760
        /*1658*/ 	.word	0x00000000
        /*165c*/ 	.word	0x00000000
        /*1660*/ 	.short	0x0101
        /*1662*/ 	.byte	0xff
	.zero		1


	//   ....[62]....
        /*1664*/ 	.word	0x00004c20
        /*1668*/ 	.word	0x000000ff
        /*166c*/ 	.word	0x00000038
        /*1670*/ 	.short	0x010a
        /*1672*/ 	.byte	0x1d
	.zero		1


	//   ....[63]....
        /*1674*/ 	.word	0x00004e00
        /*1678*/ 	.word	0x000000ff
        /*167c*/ 	.word	0x00000028
        /*1680*/ 	.short	0x010a
        /*1682*/ 	.byte	0x1d
	.zero		1


	//   ....[64]....
        /*1684*/ 	.word	0x00005380
        /*1688*/ 	.word	0x000000ff
        /*168c*/ 	.word	0x00000020
        /*1690*/ 	.short	0x010b
        /*1692*/ 	.byte	0x1d
	.zero		1


	//   ....[65]....
        /*1694*/ 	.word	0x00005390
        /*1698*/ 	.word	0x000000ff
        /*169c*/ 	.word	0x00000000
        /*16a0*/ 	.short	0x0101
        /*16a2*/ 	.byte	0x31
	.zero		1


	//   ....[66]....
        /*16a4*/ 	.word	0x00005430
        /*16a8*/ 	.word	0x00000000
        /*16ac*/ 	.word	0x00000028
        /*16b0*/ 	.short	0x010a
        /*16b2*/ 	.byte	0xff
	.zero		1


	//   ....[67]....
        /*16b4*/ 	.word	0x00005820
        /*16b8*/ 	.word	0x000000ff
        /*16bc*/ 	.word	0x00000040
        /*16c0*/ 	.short	0x010a
        /*16c2*/ 	.byte	0x04
	.zero		1


	//   ....[68]....
        /*16c4*/ 	.word	0x000058f0
        /*16c8*/ 	.word	0x000000ff
        /*16cc*/ 	.word	0x00000000
        /*16d0*/ 	.short	0x0101
        /*16d2*/ 	.byte	0x04
	.zero		1


	//   ....[69]....
        /*16d4*/ 	.word	0x00006570
        /*16d8*/ 	.word	0x000000ff
        /*16dc*/ 	.word	0x00000020
        /*16e0*/ 	.short	0x010a
        /*16e2*/ 	.byte	0x10
	.zero		1


	//   ....[70]....
        /*16e4*/ 	.word	0x000065d0
        /*16e8*/ 	.word	0x000000ff
        /*16ec*/ 	.word	0x00000060
        /*16f0*/ 	.short	0x010a
        /*16f2*/ 	.byte	0x05
	.zero		1


	//   ....[71]....
        /*16f4*/ 	.word	0x000069a0
        /*16f8*/ 	.word	0x000000ff
        /*16fc*/ 	.word	0x00000020
        /*1700*/ 	.short	0x010a
        /*1702*/ 	.byte	0x10
	.zero		1


	//   ....[72]....
        /*1704*/ 	.word	0x00007030
        /*1708*/ 	.word	0x000000ff
        /*170c*/ 	.word	0x00000000
        /*1710*/ 	.short	0x0101
        /*1712*/ 	.byte	0x04
	.zero		1


	//   ....[73]....
        /*1714*/ 	.word	0x000070d0
        /*1718*/ 	.word	0x000000ff
        /*171c*/ 	.word	0x00000060
        /*1720*/ 	.short	0x010a
        /*1722*/ 	.byte	0x05
	.zero		1


	//   ....[74]....
        /*1724*/ 	.word	0x0000d980
        /*1728*/ 	.word	0x000000ff
        /*172c*/ 	.word	0x00000000
        /*1730*/ 	.short	0x0101
        /*1732*/ 	.byte	0x05
	.zero		1


	//   ....[75]....
        /*1734*/ 	.word	0x0000ed30
        /*1738*/ 	.word	0x00000003
        /*173c*/ 	.word	0x00000090
        /*1740*/ 	.short	0x010a
        /*1742*/ 	.byte	0xff
	.zero		1


	//   ....[76]....
        /*1744*/ 	.word	0x0000ed90
        /*1748*/ 	.word	0x00000000
        /*174c*/ 	.word	0x00000010
        /*1750*/ 	.short	0x010a
        /*1752*/ 	.byte	0xff
	.zero		1


	//   ....[77]....
        /*1754*/ 	.word	0x0000edf0
        /*1758*/ 	.word	0x00000000
        /*175c*/ 	.word	0x00000010
        /*1760*/ 	.short	0x010a
        /*1762*/ 	.byte	0xff
	.zero		1


	//   ....[78]....
        /*1764*/ 	.word	0x0000ee40
        /*1768*/ 	.word	0x00000003
        /*176c*/ 	.word	0x00000040
        /*1770*/ 	.short	0x010a
        /*1772*/ 	.byte	0xff
	.zero		1


	//   ....[79]....
        /*1774*/ 	.word	0x0000eea0
        /*1778*/ 	.word	0x00000000
        /*177c*/ 	.word	0x00000000
        /*1780*/ 	.short	0x010a
        /*1782*/ 	.byte	0xff
	.zero		1


	//   ....[80]....
        /*1784*/ 	.word	0x0000eef0
        /*1788*/ 	.word	0x00000002
        /*178c*/ 	.word	0x00000080
        /*1790*/ 	.short	0x010a
        /*1792*/ 	.byte	0xff
	.zero		1


	//   ....[81]....
        /*1794*/ 	.word	0x0000ef50
        /*1798*/ 	.word	0x00000002
        /*179c*/ 	.word	0x00000050
        /*17a0*/ 	.short	0x010a
        /*17a2*/ 	.byte	0xff
	.zero		1


	//   ....[82]....
        /*17a4*/ 	.word	0x0000efa0
        /*17a8*/ 	.word	0x00000002
        /*17ac*/ 	.word	0x00000040
        /*17b0*/ 	.short	0x010a
        /*17b2*/ 	.byte	0xff
	.zero		1


	//   ....[83]....
        /*17b4*/ 	.word	0x0000f000
        /*17b8*/ 	.word	0x00000000
        /*17bc*/ 	.word	0x00000050
        /*17c0*/ 	.short	0x010a
        /*17c2*/ 	.byte	0xff
	.zero		1


	//   ....[84]....
        /*17c4*/ 	.word	0x0000f060
        /*17c8*/ 	.word	0x00000000
        /*17cc*/ 	.word	0x00000008
        /*17d0*/ 	.short	0x010a
        /*17d2*/ 	.byte	0xff
	.zero		1


	//   ....[85]....
        /*17d4*/ 	.word	0x0000f150
        /*17d8*/ 	.word	0x00000000
        /*17dc*/ 	.word	0x00000008
        /*17e0*/ 	.short	0x010a
        /*17e2*/ 	.byte	0xff
	.zero		1


	//   ....[86]....
        /*17e4*/ 	.word	0x0000f1a0
        /*17e8*/ 	.word	0x00000000
        /*17ec*/ 	.word	0x00000040
        /*17f0*/ 	.short	0x010a
        /*17f2*/ 	.byte	0xff
	.zero		1


	//   ....[87]....
        /*17f4*/ 	.word	0x0000f200
        /*17f8*/ 	.word	0x00000000
        /*17fc*/ 	.word	0x00000070
        /*1800*/ 	.short	0x010a
        /*1802*/ 	.byte	0xff
	.zero		1


	//   ....[88]....
        /*1804*/ 	.word	0x0000f260
        /*1808*/ 	.word	0x00000000
        /*180c*/ 	.word	0x00000000
        /*1810*/ 	.short	0x010a
        /*1812*/ 	.byte	0xff
	.zero		1


	//   ....[89]....
        /*1814*/ 	.word	0x0000f2c0
        /*1818*/ 	.word	0x00000000
        /*181c*/ 	.word	0x00000000
        /*1820*/ 	.short	0x010a
        /*1822*/ 	.byte	0xff
	.zero		1


	//   ....[90]....
        /*1824*/ 	.word	0x0000f320
        /*1828*/ 	.word	0x00000000
        /*182c*/ 	.word	0x000000a0
        /*1830*/ 	.short	0x010a
        /*1832*/ 	.byte	0xff
	.zero		1


	//   ....[91]....
        /*1834*/ 	.word	0x0000f370
        /*1838*/ 	.word	0x00000003
        /*183c*/ 	.word	0x00000040
        /*1840*/ 	.short	0x010a
        /*1842*/ 	.byte	0xff
	.zero		1


	//   ....[92]....
        /*1844*/ 	.word	0x0000f3d0
        /*1848*/ 	.word	0x00000000
        /*184c*/ 	.word	0x00000038
        /*1850*/ 	.short	0x010a
        /*1852*/ 	.byte	0xff
	.zero		1


	//   ....[93]....
        /*1854*/ 	.word	0x0000f430
        /*1858*/ 	.word	0x00000003
        /*185c*/ 	.word	0x00000028
        /*1860*/ 	.short	0x010a
        /*1862*/ 	.byte	0xff
	.zero		1


	//   ....[94]....
        /*1864*/ 	.word	0x0000f490
        /*1868*/ 	.word	0x00000000
        /*186c*/ 	.word	0x00000040
        /*1870*/ 	.short	0x010a
        /*1872*/ 	.byte	0xff
	.zero		1


	//   ....[95]....
        /*1874*/ 	.word	0x0000f4f0
        /*1878*/ 	.word	0x00000003
        /*187c*/ 	.word	0x00000020
        /*1880*/ 	.short	0x010a
        /*1882*/ 	.byte	0xff
	.zero		1


	//   ....[96]....
        /*1884*/ 	.word	0x0000f550
        /*1888*/ 	.word	0x00000003
        /*188c*/ 	.word	0x00000060
        /*1890*/ 	.short	0x010a
        /*1892*/ 	.byte	0xff
	.zero		1


	//----- nvinfo : EIATTR_NUM_MBARRIERS
	.align		4
.L_46:
        /*1894*/ 	.byte	0x03, 0x38
        /*1896*/ 	.short	0x0015


	//----- nvinfo : EIATTR_EXIT_INSTR_OFFSETS
	.align		4
        /*1898*/ 	.byte	0x04, 0x1c
        /*189a*/ 	.short	(.L_48 - .L_47)


	//   ....[0]....
.L_47:
        /*189c*/ 	.word	0x00002a00


	//   ....[1]....
        /*18a0*/ 	.word	0x00002ef0


	//   ....[2]....
        /*18a4*/ 	.word	0x00002f50


	//   ....[3]....
        /*18a8*/ 	.word	0x00004370


	//   ....[4]....
        /*18ac*/ 	.word	0x00005460


	//   ....[5]....
        /*18b0*/ 	.word	0x000054a0


	//   ....[6]....
        /*18b4*/ 	.word	0x0000ed20


	//----- nvinfo : EIATTR_MAX_THREADS
	.align		4
.L_48:
        /*18b8*/ 	.byte	0x04, 0x05
        /*18ba*/ 	.short	(.L_50 - .L_49)
.L_49:
        /*18bc*/ 	.word	0x00000100
        /*18c0*/ 	.word	0x00000001
        /*18c4*/ 	.word	0x00000001


	//----- nvinfo : EIATTR_CRS_STACK_SIZE
	.align		4
.L_50:
        /*18c8*/ 	.byte	0x04, 0x1e
        /*18ca*/ 	.short	(.L_52 - .L_51)
.L_51:
        /*18cc*/ 	.word	0x00000000


	//----- nvinfo : EIATTR_CBANK_PARAM_SIZE
	.align		4
.L_52:
        /*18d0*/ 	.byte	0x03, 0x19
        /*18d2*/ 	.short	0x0800


	//----- nvinfo : EIATTR_PARAM_CBANK
	.align		4
        /*18d4*/ 	.byte	0x04, 0x0a
        /*18d6*/ 	.short	(.L_54 - .L_53)
	.align		4
.L_53:
        /*18d8*/ 	.word	index@(.nv.constant0._ZN7cutlass13device_kernelINS_4gemm6kernel13GemmUniversalIN4cute5tupleIJiiiiEEENS1_10collective13CollectiveMmaINS1_35MainloopSm100TmaUmmaWarpSpecializedILi2ELi2ELi2ENS5_IJNS4_1CILi2EEENSA_ILi1EEESC_EEEEENS5_IJNSA_ILi256EEENSA_ILi240EEESF_EEENS_12float_e4m3_tENS5_IJlSC_lEEESI_SJ_NS4_8TiledMMAINS4_8MMA_AtomIJNS4_10MMA_TraitsINS4_25SM100_MMA_F8F6F4_2x1SM_SSEJSI_SI_fSF_SG_NS4_17integral_constantINS4_4UMMA5MajorELSQ_0EEESR_NSO_INSP_7ScaleInELSS_0EEEST_EEEEEENS4_6LayoutINS5_IJSC_SC_SC_EEENS5_IJNSA_ILi0EEESY_SY_EEEEENS5_IJNS4_10UnderscoreES11_S11_EEEEENS4_18SM100_TMA_2SM_LOADENS4_14ComposedLayoutINS4_7SwizzleILi3ELi4ELi3EEENS4_18smem_ptr_flag_bitsILi8EEENSW_INS5_IJNSA_ILi8EEENSA_ILi128EEEEEENS5_IJS1B_SC_EEEEEEEvNS4_8identityES14_S1F_vS1G_EENS_8epilogue10collective18CollectiveEpilogueINS1I_23Sm100TmaWarpSpecializedILi1ELi1ELi240ELb0ELb0EEEJNS5_IJS1B_SG_SF_EEENS5_IJNSW_IS1B_SC_EENSW_ISG_SC_EEEEESI_SJ_SI_SJ_NS1I_6fusion15FusionCallbacksIS1M_NS1R_17LinearCombinationISI_fSI_fLNS_15FloatRoundStyleE2EEES1N_S1Q_JEEENS4_5SM1004TMEM4LOAD26SM100_TMEM_LOAD_32dp32b16xENS4_13SM90_TMA_LOADENS15_INS16_ILi0ELi4ELi3EEES19_NSW_INS5_IJS1A_NSA_ILi16EEEEEENS5_IJS23_SC_EEEEEEENS4_39AutoVectorizingCopyWithAssumedAlignmentILi128EEENS4_14SM90_TMA_STOREES27_S29_S29_EEEvvEEEEvNT_6ParamsE)
        /*18dc*/ 	.short	0x0380
        /*18de*/ 	.short	0x0800


	//----- nvinfo : EIATTR_SW_WAR
	.align		4
.L_54:
        /*18e0*/ 	.byte	0x04, 0x36
        /*18e2*/ 	.short	(.L_56 - .L_55)
.L_55:
        /*18e4*/ 	.word	0x00000008
.L_56:


//--------------------- .nv.callgraph             --------------------------
	.section	.nv.callgraph,"",@"SHT_CUDA_CALLGRAPH"
	.align	4
	.sectionentsize	8
	.align		4
        /*0000*/ 	.word	0x00000000
	.align		4
        /*0004*/ 	.word	0xffffffff
	.align		4
        /*0008*/ 	.word	index@(_ZN7cutlass13device_kernelINS_4gemm6kernel13GemmUniversalIN4cute5tupleIJiiiiEEENS1_10collective13CollectiveMmaINS1_35MainloopSm100TmaUmmaWarpSpecializedILi2ELi2ELi2ENS5_IJNS4_1CILi2EEENSA_ILi1EEESC_EEEEENS5_IJNSA_ILi256EEENSA_ILi240EEESF_EEENS_12float_e4m3_tENS5_IJlSC_lEEESI_SJ_NS4_8TiledMMAINS4_8MMA_AtomIJNS4_10MMA_TraitsINS4_25SM100_MMA_F8F6F4_2x1SM_SSEJSI_SI_fSF_SG_NS4_17integral_constantINS4_4UMMA5MajorELSQ_0EEESR_NSO_INSP_7ScaleInELSS_0EEEST_EEEEEENS4_6LayoutINS5_IJSC_SC_SC_EEENS5_IJNSA_ILi0EEESY_SY_EEEEENS5_IJNS4_10UnderscoreES11_S11_EEEEENS4_18SM100_TMA_2SM_LOADENS4_14ComposedLayoutINS4_7SwizzleILi3ELi4ELi3EEENS4_18smem_ptr_flag_bitsILi8EEENSW_INS5_IJNSA_ILi8EEENSA_ILi128EEEEEENS5_IJS1B_SC_EEEEEEEvNS4_8identityES14_S1F_vS1G_EENS_8epilogue10collective18CollectiveEpilogueINS1I_23Sm100TmaWarpSpecializedILi1ELi1ELi240ELb0ELb0EEEJNS5_IJS1B_SG_SF_EEENS5_IJNSW_IS1B_SC_EENSW_ISG_SC_EEEEESI_SJ_SI_SJ_NS1I_6fusion15FusionCallbacksIS1M_NS1R_17LinearCombinationISI_fSI_fLNS_15FloatRoundStyleE2EEES1N_S1Q_JEEENS4_5SM1004TMEM4LOAD26SM100_TMEM_LOAD_32dp32b16xENS4_13SM90_TMA_LOADENS15_INS16_ILi0ELi4ELi3EEES19_NSW_INS5_IJS1A_NSA_ILi16EEEEEENS5_IJS23_SC_EEEEEEENS4_39AutoVectorizingCopyWithAssumedAlignmentILi128EEENS4_14SM90_TMA_STOREES27_S29_S29_EEEvvEEEEvNT_6ParamsE)
	.align		4
        /*000c*/ 	.word	index@(__assertfail)
	.align		4
        /*0010*/ 	.word	0x00000000
	.align		4
        /*0014*/ 	.word	0xfffffffe
	.align		4
        /*0018*/ 	.word	0x00000000
	.align		4
        /*001c*/ 	.word	0xfffffffd
	.align		4
        /*0020*/ 	.word	0x00000000
	.align		4
        /*0024*/ 	.word	0xfffffffc


//--------------------- .nv.constant4             --------------------------
	.section	.nv.constant4,"a",@progbits
	.align	8
	.align		8
.nv.constant4:
        /*0000*/ 	.dword	__assertfail
	.align		8
        /*0008*/ 	.dword	__unnamed_1
	.align		8
        /*0010*/ 	.dword	_ZN40_INTERNAL_9d7019ee_4_k_cu_d3ee4b0b_235674cuda3std3__45__cpo5beginE
	.align		8
        /*0018*/ 	.dword	_ZN40_INTERNAL_9d7019ee_4_k_cu_d3ee4b0b_235674cuda3std3__45__cpo3endE
	.align		8
        /*0020*/ 	.dword	_ZN40_INTERNAL_9d7019ee_4_k_cu_d3ee4b0b_235674cuda3std3__45__cpo6cbeginE
	.align		8
        /*0028*/ 	.dword	_ZN40_INTERNAL_9d7019ee_4_k_cu_d3ee4b0b_235674cuda3std3__45__cpo4cendE
	.align		8
        /*0030*/ 	.dword	_ZN40_INTERNAL_9d7019ee_4_k_cu_d3ee4b0b_235674cuda3std3__442_GLOBAL__N__9d7019ee_4_k_cu_d3ee4b0b_235676ignoreE
	.align		8
        /*0038*/ 	.dword	_ZN40_INTERNAL_9d7019ee_4_k_cu_d3ee4b0b_235674cuda3std3__419piecewise_constructE
	.align		8
        /*0040*/ 	.dword	_ZN40_INTERNAL_9d7019ee_4_k_cu_d3ee4b0b_235674cuda3std3__48in_placeE
	.align		8
        /*0048*/ 	.dword	_ZN40_INTERNAL_9d7019ee_4_k_cu_d3ee4b0b_235674cuda3std6ranges3__45__cpo4swapE
	.align		8
        /*0050*/ 	.dword	_ZN40_INTERNAL_9d7019ee_4_k_cu_d3ee4b0b_235674cuda3std6ranges3__45__cpo9iter_moveE
	.align		8
        /*0058*/ 	.dword	_ZN40_INTERNAL_9d7019ee_4_k_cu_d3ee4b0b_235674cute7productE
	.align		8
        /*0060*/ 	.dword	_ZN40_INTERNAL_9d7019ee_4_k_cu_d3ee4b0b_235674cute1_E
	.align		8
        /*0068*/ 	.dword	$str$25
	.align		8
        /*0070*/ 	.dword	$str$26


//--------------------- .text._ZN7cutlass13device_kernelINS_4gemm6kernel13GemmUniversalIN4cute5tupleIJiiiiEEENS1_10collective13CollectiveMmaINS1_35MainloopSm100TmaUmmaWarpSpecializedILi2ELi2ELi2ENS5_IJNS4_1CILi2EEENSA_ILi1EEESC_EEEEENS5_IJNSA_ILi256EEENSA_ILi240EEESF_EEENS_12float_e4m3_tENS5_IJlSC_lEEESI_SJ_NS4_8TiledMMAINS4_8MMA_AtomIJNS4_10MMA_TraitsINS4_25SM100_MMA_F8F6F4_2x1SM_SSEJSI_SI_fSF_SG_NS4_17integral_constantINS4_4UMMA5MajorELSQ_0EEESR_NSO_INSP_7ScaleInELSS_0EEEST_EEEEEENS4_6LayoutINS5_IJSC_SC_SC_EEENS5_IJNSA_ILi0EEESY_SY_EEEEENS5_IJNS4_10UnderscoreES11_S11_EEEEENS4_18SM100_TMA_2SM_LOADENS4_14ComposedLayoutINS4_7SwizzleILi3ELi4ELi3EEENS4_18smem_ptr_flag_bitsILi8EEENSW_INS5_IJNSA_ILi8EEENSA_ILi128EEEEEENS5_IJS1B_SC_EEEEEEEvNS4_8identityES14_S1F_vS1G_EENS_8epilogue10collective18CollectiveEpilogueINS1I_23Sm100TmaWarpSpecializedILi1ELi1ELi240ELb0ELb0EEEJNS5_IJS1B_SG_SF_EEENS5_IJNSW_IS1B_SC_EENSW_ISG_SC_EEEEESI_SJ_SI_SJ_NS1I_6fusion15FusionCallbacksIS1M_NS1R_17LinearCombinationISI_fSI_fLNS_15FloatRoundStyleE2EEES1N_S1Q_JEEENS4_5SM1004TMEM4LOAD26SM100_TMEM_LOAD_32dp32b16xENS4_13SM90_TMA_LOADENS15_INS16_ILi0ELi4ELi3EEES19_NSW_INS5_IJS1A_NSA_ILi16EEEEEENS5_IJS23_SC_EEEEEEENS4_39AutoVectorizingCopyWithAssumedAlignmentILi128EEENS4_14SM90_TMA_STOREES27_S29_S29_EEEvvEEEEvNT_6ParamsE --------------------------
	.section	.text._ZN7cutlass13device_kernelINS_4gemm6kernel13GemmUniversalIN4cute5tupleIJiiiiEEENS1_10collective13CollectiveMmaINS1_35MainloopSm100TmaUmmaWarpSpecializedILi2ELi2ELi2ENS5_IJNS4_1CILi2EEENSA_ILi1EEESC_EEEEENS5_IJNSA_ILi256EEENSA_ILi240EEESF_EEENS_12float_e4m3_tENS5_IJlSC_lEEESI_SJ_NS4_8TiledMMAINS4_8MMA_AtomIJNS4_10MMA_TraitsINS4_25SM100_MMA_F8F6F4_2x1SM_SSEJSI_SI_fSF_SG_NS4_17integral_constantINS4_4UMMA5MajorELSQ_0EEESR_NSO_INSP_7ScaleInELSS_0EEEST_EEEEEENS4_6LayoutINS5_IJSC_SC_SC_EEENS5_IJNSA_ILi0EEESY_SY_EEEEENS5_IJNS4_10UnderscoreES11_S11_EEEEENS4_18SM100_TMA_2SM_LOADENS4_14ComposedLayoutINS4_7SwizzleILi3ELi4ELi3EEENS4_18smem_ptr_flag_bitsILi8EEENSW_INS5_IJNSA_ILi8EEENSA_ILi128EEEEEENS5_IJS1B_SC_EEEEEEEvNS4_8identityES14_S1F_vS1G_EENS_8epilogue10collective18CollectiveEpilogueINS1I_23Sm100TmaWarpSpecializedILi1ELi1ELi240ELb0ELb0EEEJNS5_IJS1B_SG_SF_EEENS5_IJNSW_IS1B_SC_EENSW_ISG_SC_EEEEESI_SJ_SI_SJ_NS1I_6fusion15FusionCallbacksIS1M_NS1R_17LinearCombinationISI_fSI_fLNS_15FloatRoundStyleE2EEES1N_S1Q_JEEENS4_5SM1004TMEM4LOAD26SM100_TMEM_LOAD_32dp32b16xENS4_13SM90_TMA_LOADENS15_INS16_ILi0ELi4ELi3EEES19_NSW_INS5_IJS1A_NSA_ILi16EEEEEENS5_IJS23_SC_EEEEEEENS4_39AutoVectorizingCopyWithAssumedAlignmentILi128EEENS4_14SM90_TMA_STOREES27_S29_S29_EEEvvEEEEvNT_6ParamsE,"ax",@progbits
	.align	128
.text._ZN7cutlass13device_kernelINS_4gemm6kernel13GemmUniversalIN4cute5tupleIJiiiiEEENS1_10collective13CollectiveMmaINS1_35MainloopSm100TmaUmmaWarpSpecializedILi2ELi2ELi2ENS5_IJNS4_1CILi2EEENSA_ILi1EEESC_EEEEENS5_IJNSA_ILi256EEENSA_ILi240EEESF_EEENS_12float_e4m3_tENS5_IJlSC_lEEESI_SJ_NS4_8TiledMMAINS4_8MMA_AtomIJNS4_10MMA_TraitsINS4_25SM100_MMA_F8F6F4_2x1SM_SSEJSI_SI_fSF_SG_NS4_17integral_constantINS4_4UMMA5MajorELSQ_0EEESR_NSO_INSP_7ScaleInELSS_0EEEST_EEEEEENS4_6LayoutINS5_IJSC_SC_SC_EEENS5_IJNSA_ILi0EEESY_SY_EEEEENS5_IJNS4_10UnderscoreES11_S11_EEEEENS4_18SM100_TMA_2SM_LOADENS4_14ComposedLayoutINS4_7SwizzleILi3ELi4ELi3EEENS4_18smem_ptr_flag_bitsILi8EEENSW_INS5_IJNSA_ILi8EEENSA_ILi128EEEEEENS5_IJS1B_SC_EEEEEEEvNS4_8identityES14_S1F_vS1G_EENS_8epilogue10collective18CollectiveEpilogueINS1I_23Sm100TmaWarpSpecializedILi1ELi1ELi240ELb0ELb0EEEJNS5_IJS1B_SG_SF_EEENS5_IJNSW_IS1B_SC_EENSW_ISG_SC_EEEEESI_SJ_SI_SJ_NS1I_6fusion15FusionCallbacksIS1M_NS1R_17LinearCombinationISI_fSI_fLNS_15FloatRoundStyleE2EEES1N_S1Q_JEEENS4_5SM1004TMEM4LOAD26SM100_TMEM_LOAD_32dp32b16xENS4_13SM90_TMA_LOADENS15_INS16_ILi0ELi4ELi3EEES19_NSW_INS5_IJS1A_NSA_ILi16EEEEEENS5_IJS23_SC_EEEEEEENS4_39AutoVectorizingCopyWithAssumedAlignmentILi128EEENS4_14SM90_TMA_STOREES27_S29_S29_EEEvvEEEEvNT_6ParamsE:
        .type           _ZN7cutlass13device_kernelINS_4gemm6kernel13GemmUniversalIN4cute5tupleIJiiiiEEENS1_10collective13CollectiveMmaINS1_35MainloopSm100TmaUmmaWarpSpecializedILi2ELi2ELi2ENS5_IJNS4_1CILi2EEENSA_ILi1EEESC_EEEEENS5_IJNSA_ILi256EEENSA_ILi240EEESF_EEENS_12float_e4m3_tENS5_IJlSC_lEEESI_SJ_NS4_8TiledMMAINS4_8MMA_AtomIJNS4_10MMA_TraitsINS4_25SM100_MMA_F8F6F4_2x1SM_SSEJSI_SI_fSF_SG_NS4_17integral_constantINS4_4UMMA5MajorELSQ_0EEESR_NSO_INSP_7ScaleInELSS_0EEEST_EEEEEENS4_6LayoutINS5_IJSC_SC_SC_EEENS5_IJNSA_ILi0EEESY_SY_EEEEENS5_IJNS4_10UnderscoreES11_S11_EEEEENS4_18SM100_TMA_2SM_LOADENS4_14ComposedLayoutINS4_7SwizzleILi3ELi4ELi3EEENS4_18smem_ptr_flag_bitsILi8EEENSW_INS5_IJNSA_ILi8EEENSA_ILi128EEEEEENS5_IJS1B_SC_EEEEEEEvNS4_8identityES14_S1F_vS1G_EENS_8epilogue10collective18CollectiveEpilogueINS1I_23Sm100TmaWarpSpecializedILi1ELi1ELi240ELb0ELb0EEEJNS5_IJS1B_SG_SF_EEENS5_IJNSW_IS1B_SC_EENSW_ISG_SC_EEEEESI_SJ_SI_SJ_NS1I_6fusion15FusionCallbacksIS1M_NS1R_17LinearCombinationISI_fSI_fLNS_15FloatRoundStyleE2EEES1N_S1Q_JEEENS4_5SM1004TMEM4LOAD26SM100_TMEM_LOAD_32dp32b16xENS4_13SM90_TMA_LOADENS15_INS16_ILi0ELi4ELi3EEES19_NSW_INS5_IJS1A_NSA_ILi16EEEEEENS5_IJS23_SC_EEEEEEENS4_39AutoVectorizingCopyWithAssumedAlignmentILi128EEENS4_14SM90_TMA_STOREES27_S29_S29_EEEvvEEEEvNT_6ParamsE,@function
        .size           _ZN7cutlass13device_kernelINS_4gemm6kernel13GemmUniversalIN4cute5tupleIJiiiiEEENS1_10collective13CollectiveMmaINS1_35MainloopSm100TmaUmmaWarpSpecializedILi2ELi2ELi2ENS5_IJNS4_1CILi2EEENSA_ILi1EEESC_EEEEENS5_IJNSA_ILi256EEENSA_ILi240EEESF_EEENS_12float_e4m3_tENS5_IJlSC_lEEESI_SJ_NS4_8TiledMMAINS4_8MMA_AtomIJNS4_10MMA_TraitsINS4_25SM100_MMA_F8F6F4_2x1SM_SSEJSI_SI_fSF_SG_NS4_17integral_constantINS4_4UMMA5MajorELSQ_0EEESR_NSO_INSP_7ScaleInELSS_0EEEST_EEEEEENS4_6LayoutINS5_IJSC_SC_SC_EEENS5_IJNSA_ILi0EEESY_SY_EEEEENS5_IJNS4_10UnderscoreES11_S11_EEEEENS4_18SM100_TMA_2SM_LOADENS4_14ComposedLayoutINS4_7SwizzleILi3ELi4ELi3EEENS4_18smem_ptr_flag_bitsILi8EEENSW_INS5_IJNSA_ILi8EEENSA_ILi128EEEEEENS5_IJS1B_SC_EEEEEEEvNS4_8identityES14_S1F_vS1G_EENS_8epilogue10collective18CollectiveEpilogueINS1I_23Sm100TmaWarpSpecializedILi1ELi1ELi240ELb0ELb0EEEJNS5_IJS1B_SG_SF_EEENS5_IJNSW_IS1B_SC_EENSW_ISG_SC_EEEEESI_SJ_SI_SJ_NS1I_6fusion15FusionCallbacksIS1M_NS1R_17LinearCombinationISI_fSI_fLNS_15FloatRoundStyleE2EEES1N_S1Q_JEEENS4_5SM1004TMEM4LOAD26SM100_TMEM_LOAD_32dp32b16xENS4_13SM90_TMA_LOADENS15_INS16_ILi0ELi4ELi3EEES19_NSW_INS5_IJS1A_NSA_ILi16EEEEEENS5_IJS23_SC_EEEEEEENS4_39AutoVectorizingCopyWithAssumedAlignmentILi128EEENS4_14SM90_TMA_STOREES27_S29_S29_EEEvvEEEEvNT_6ParamsE,(.L_x_149 - _ZN7cutlass13device_kernelINS_4gemm6kernel13GemmUniversalIN4cute5tupleIJiiiiEEENS1_10collective13CollectiveMmaINS1_35MainloopSm100TmaUmmaWarpSpecializedILi2ELi2ELi2ENS5_IJNS4_1CILi2EEENSA_ILi1EEESC_EEEEENS5_IJNSA_ILi256EEENSA_ILi240EEESF_EEENS_12float_e4m3_tENS5_IJlSC_lEEESI_SJ_NS4_8TiledMMAINS4_8MMA_AtomIJNS4_10MMA_TraitsINS4_25SM100_MMA_F8F6F4_2x1SM_SSEJSI_SI_fSF_SG_NS4_17integral_constantINS4_4UMMA5MajorELSQ_0EEESR_NSO_INSP_7ScaleInELSS_0EEEST_EEEEEENS4_6LayoutINS5_IJSC_SC_SC_EEENS5_IJNSA_ILi0EEESY_SY_EEEEENS5_IJNS4_10UnderscoreES11_S11_EEEEENS4_18SM100_TMA_2SM_LOADENS4_14ComposedLayoutINS4_7SwizzleILi3ELi4ELi3EEENS4_18smem_ptr_flag_bitsILi8EEENSW_INS5_IJNSA_ILi8EEENSA_ILi128EEEEEENS5_IJS1B_SC_EEEEEEEvNS4_8identityES14_S1F_vS1G_EENS_8epilogue10collective18CollectiveEpilogueINS1I_23Sm100TmaWarpSpecializedILi1ELi1ELi240ELb0ELb0EEEJNS5_IJS1B_SG_SF_EEENS5_IJNSW_IS1B_SC_EENSW_ISG_SC_EEEEESI_SJ_SI_SJ_NS1I_6fusion15FusionCallbacksIS1M_NS1R_17LinearCombinationISI_fSI_fLNS_15FloatRoundStyleE2EEES1N_S1Q_JEEENS4_5SM1004TMEM4LOAD26SM100_TMEM_LOAD_32dp32b16xENS4_13SM90_TMA_LOADENS15_INS16_ILi0ELi4ELi3EEES19_NSW_INS5_IJS1A_NSA_ILi16EEEEEENS5_IJS23_SC_EEEEEEENS4_39AutoVectorizingCopyWithAssumedAlignmentILi128EEENS4_14SM90_TMA_STOREES27_S29_S29_EEEvvEEEEvNT_6ParamsE)
        .other          _ZN7cutlass13device_kernelINS_4gemm6kernel13GemmUniversalIN4cute5tupleIJiiiiEEENS1_10collective13CollectiveMmaINS1_35MainloopSm100TmaUmmaWarpSpecializedILi2ELi2ELi2ENS5_IJNS4_1CILi2EEENSA_ILi1EEESC_EEEEENS5_IJNSA_ILi256EEENSA_ILi240EEESF_EEENS_12float_e4m3_tENS5_IJlSC_lEEESI_SJ_NS4_8TiledMMAINS4_8MMA_AtomIJNS4_10MMA_TraitsINS4_25SM100_MMA_F8F6F4_2x1SM_SSEJSI_SI_fSF_SG_NS4_17integral_constantINS4_4UMMA5MajorELSQ_0EEESR_NSO_INSP_7ScaleInELSS_0EEEST_EEEEEENS4_6LayoutINS5_IJSC_SC_SC_EEENS5_IJNSA_ILi0EEESY_SY_EEEEENS5_IJNS4_10UnderscoreES11_S11_EEEEENS4_18SM100_TMA_2SM_LOADENS4_14ComposedLayoutINS4_7SwizzleILi3ELi4ELi3EEENS4_18smem_ptr_flag_bitsILi8EEENSW_INS5_IJNSA_ILi8EEENSA_ILi128EEEEEENS5_IJS1B_SC_EEEEEEEvNS4_8identityES14_S1F_vS1G_EENS_8epilogue10collective18CollectiveEpilogueINS1I_23Sm100TmaWarpSpecializedILi1ELi1ELi240ELb0ELb0EEEJNS5_IJS1B_SG_SF_EEENS5_IJNSW_IS1B_SC_EENSW_ISG_SC_EEEEESI_SJ_SI_SJ_NS1I_6fusion15FusionCallbacksIS1M_NS1R_17LinearCombinationISI_fSI_fLNS_15FloatRoundStyleE2EEES1N_S1Q_JEEENS4_5SM1004TMEM4LOAD26SM100_TMEM_LOAD_32dp32b16xENS4_13SM90_TMA_LOADENS15_INS16_ILi0ELi4ELi3EEES19_NSW_INS5_IJS1A_NSA_ILi16EEEEEENS5_IJS23_SC_EEEEEEENS4_39AutoVectorizingCopyWithAssumedAlignmentILi128EEENS4_14SM90_TMA_STOREES27_S29_S29_EEEvvEEEEvNT_6ParamsE,@"STO_CUDA_ENTRY STV_DEFAULT"
_ZN7cutlass13device_kernelINS_4gemm6kernel13GemmUniversalIN4cute5tupleIJiiiiEEENS1_10collective13CollectiveMmaINS1_35MainloopSm100TmaUmmaWarpSpecializedILi2ELi2ELi2ENS5_IJNS4_1CILi2EEENSA_ILi1EEESC_EEEEENS5_IJNSA_ILi256EEENSA_ILi240EEESF_EEENS_12float_e4m3_tENS5_IJlSC_lEEESI_SJ_NS4_8TiledMMAINS4_8MMA_AtomIJNS4_10MMA_TraitsINS4_25SM100_MMA_F8F6F4_2x1SM_SSEJSI_SI_fSF_SG_NS4_17integral_constantINS4_4UMMA5MajorELSQ_0EEESR_NSO_INSP_7ScaleInELSS_0EEEST_EEEEEENS4_6LayoutINS5_IJSC_SC_SC_EEENS5_IJNSA_ILi0EEESY_SY_EEEEENS5_IJNS4_10UnderscoreES11_S11_EEEEENS4_18SM100_TMA_2SM_LOADENS4_14ComposedLayoutINS4_7SwizzleILi3ELi4ELi3EEENS4_18smem_ptr_flag_bitsILi8EEENSW_INS5_IJNSA_ILi8EEENSA_ILi128EEEEEENS5_IJS1B_SC_EEEEEEEvNS4_8identityES14_S1F_vS1G_EENS_8epilogue10collective18CollectiveEpilogueINS1I_23Sm100TmaWarpSpecializedILi1ELi1ELi240ELb0ELb0EEEJNS5_IJS1B_SG_SF_EEENS5_IJNSW_IS1B_SC_EENSW_ISG_SC_EEEEESI_SJ_SI_SJ_NS1I_6fusion15FusionCallbacksIS1M_NS1R_17LinearCombinationISI_fSI_fLNS_15FloatRoundStyleE2EEES1N_S1Q_JEEENS4_5SM1004TMEM4LOAD26SM100_TMEM_LOAD_32dp32b16xENS4_13SM90_TMA_LOADENS15_INS16_ILi0ELi4ELi3EEES19_NSW_INS5_IJS1A_NSA_ILi16EEEEEENS5_IJS23_SC_EEEEEEENS4_39AutoVectorizingCopyWithAssumedAlignmentILi128EEENS4_14SM90_TMA_STOREES27_S29_S29_EEEvvEEEEvNT_6ParamsE:
[----:B------:R-:W1:Y:S01]  /*0000*/  LDC R1, c[0x0][0x37c] ;  /* 0x0000df00ff017b82 */ /* 0x000e620000000800 */
[----:B------:R-:W2:Y:S01]  /*0010*/  S2R R2, SR_TID.X ;  /* 0x0000000000027919 */ /* 0x000ea20000002100 */
[----:B------:R-:W3:Y:S01]  /*0020*/  LDCU.64 UR10, c[0x0][0x890] ;  /* 0x00011200ff0a77ac */ /* 0x000ee20008000a00 */
[----:B-1----:R-:W-:-:S05]  /*0030*/  VIADD R1, R1, 0xfffffc30 ;  /* 0xfffffc3001017836 */ /* 0x002fca0000000000 */
[----:B------:R-:W1:Y:S01]  /*0040*/  S2UR UR5, SR_CgaCtaId ;  /* 0x00000000000579c3 */ /* 0x000e620000008800 */
[----:B------:R-:W-:Y:S01]  /*0050*/  ELECT P1, URZ, PT ;  /* 0x0000000000ff782f */ /* 0x000fe20003820000 */
[----:B---3--:R-:W-:-:S04]  /*0060*/  UISETP.NE.U32.AND UP0, UPT, UR10, URZ, UPT ;  /* 0x000000ff0a00728c */ /* 0x008fc8000bf05070 */
[----:B------:R-:W-:Y:S02]  /*0070*/  UISETP.NE.AND.EX UP0, UPT, UR11, URZ, UPT, UP0 ;  /* 0x000000ff0b00728c */ /* 0x000fe4000bf05300 */
[----:B-1----:R-:W-:Y:S02]  /*0080*/  ULOP3.LUT UR70, UR5, 0x1, URZ, 0xc0, !UPT ;  /* 0x0000000105467892 */ /* 0x002fe4000f8ec0ff */
[----:B------:R-:W-:Y:S01]  /*0090*/  ULOP3.LUT UR69, UR5, 0x1, URZ, 0x3c, !UPT ;  /* 0x0000000105457892 */ /* 0x000fe2000f8e3cff */
[----:B--2---:R-:W-:-:S05]  /*00a0*/  SHF.R.U32.HI R3, RZ, 0x5, R2 ;  /* 0x00000005ff037819 */ /* 0x004fca0000011602 */
[----:B------:R-:W1:Y:S02]  /*00b0*/  SHFL.IDX PT, R0, R3, RZ, 0x1f ;  /* 0x00001fff03007589 */ /* 0x000e6400000e0000 */
[----:B-1----:R-:W-:Y:S02]  /*00c0*/  R2UR UR14, R0 ;  /* 0x00000000000e72ca */ /* 0x002fe400000e0000 */
[----:B------:R-:W-:-:S05]  /*00d0*/  PRMT R0, RZ, 0x7610, R0 ;  /* 0x00007610ff007816 */ /* 0x000fca0000000000 */
[----:B------:R1:W-:Y:S01]  /*00e0*/  STL.S16 [R1+0xe0], R0 ;  /* 0x0000e00001007387 */ /* 0x0003e20000100600 */
[----:B------:R-:W-:Y:S07]  /*00f0*/  BRA.U UP0, `(.L_x_0) ;  /* 0x0000000100387547 */ /* 0x000fee000b800000 */
[----:B------:R-:W2:Y:S02]  /*0100*/  LDCU.64 UR6, c[0x0][0x888] ;  /* 0x00011100ff0677ac */ /* 0x000ea40008000a00 */
[----:B--2---:R-:W-:-:S04]  /*0110*/  UISETP.NE.U32.AND UP0, UPT, UR6, URZ, UPT ;  /* 0x000000ff0600728c */ /* 0x004fc8000bf05070 */
[----:B------:R-:W-:-:S09]  /*0120*/  UISETP.NE.AND.EX UP0, UPT, UR7, URZ, UPT, UP0 ;  /* 0x000000ff0700728c */ /* 0x000fd2000bf05300 */
[----:B------:R-:W-:Y:S05]  /*0130*/  BRA.U !UP0, `(.L_x_1) ;  /* 0x00000001081c7547 */ /* 0x000fea000b800000 */
[----:B------:R-:W1:Y:S01]  /*0140*/  LDC.64 R4, c[0x0][0x888] ;  /* 0x00022200ff047b82 */ /* 0x000e620000000a00 */
[----:B------:R-:W1:Y:S02]  /*0150*/  LDCU.64 UR6, c[0x0][0x358] ;  /* 0x00006b00ff0677ac */ /* 0x000e640008000a00 */
[----:B-1----:R-:W2:Y:S02]  /*0160*/  LDG.E R0, desc[UR6][R4.64] ;  /* 0x0000000604007981 */ /* 0x002ea4000c1e1900 */
[----:B--2---:R-:W-:Y:S01]  /*0170*/  R2UR UR44, R0 ;  /* 0x00000000002c72ca */ /* 0x004fe200000e0000 */
[----:B------:R-:W-:-:S05]  /*0180*/  HFMA2 R0, -RZ, RZ, 0, 5.9604644775390625e-08 ;  /* 0x00000001ff007431 */ /* 0x000fca00000001ff */
[----:B------:R2:W-:Y:S01]  /*0190*/  STL.S16 [R1+0xe0], R0 ;  /* 0x0000e00001007387 */ /* 0x0005e20000100600 */
[----:B------:R-:W-:Y:S07]  /*01a0*/  BRA `(.L_x_0) ;  /* 0x00000000000c7947 */ /* 0x000fee0003800000 */
.L_x_1:
[----:B-1----:R-:W-:Y:S01]  /*01b0*/  HFMA2 R0, -RZ, RZ, 0, 5.9604644775390625e-08 ;  /* 0x00000001ff007431 */ /* 0x002fe200000001ff */
[----:B------:R-:W3:Y:S04]  /*01c0*/  LDCU UR44, c[0x0][0x880] ;  /* 0x00011000ff2c77ac */ /* 0x000ee80008000800 */
[----:B------:R4:W-:Y:S02]  /*01d0*/  STL.S16 [R1+0xe0], R0 ;  /* 0x0000e00001007387 */ /* 0x0009e40000100600 */
.L_x_0:
[----:B------:R-:W5:Y:S02]  /*01e0*/  LDCU.64 UR6, c[0x0][0x8b0] ;  /* 0x00011600ff0677ac */ /* 0x000f640008000a00 */
[----:B-----5:R-:W-:-:S04]  /*01f0*/  UISETP.NE.U32.AND UP0, UPT, UR6, URZ, UPT ;  /* 0x000000ff0600728c */ /* 0x020fc8000bf05070 */
[----:B------:R-:W-:-:S09]  /*0200*/  UISETP.NE.AND.EX UP0, UPT, UR7, URZ, UPT, UP0 ;  /* 0x000000ff0700728c */ /* 0x000fd2000bf05300 */
[----:B------:R-:W-:Y:S05]  /*0210*/  BRA.U UP0, `(.L_x_2) ;  /* 0x0000000100287547 */ /* 0x000fea000b800000 */
[----:B------:R-:W5:Y:S02]  /*0220*/  LDCU.64 UR6, c[0x0][0x8a8] ;  /* 0x00011500ff0677ac */ /* 0x000f640008000a00 */
[----:B-----5:R-:W-:-:S04]  /*0230*/  UISETP.NE.U32.AND UP0, UPT, UR6, URZ, UPT ;  /* 0x000000ff0600728c */ /* 0x020fc8000bf05070 */
[----:B------:R-:W-:-:S09]  /*0240*/  UISETP.NE.AND.EX UP0, UPT, UR7, URZ, UPT, UP0 ;  /* 0x000000ff0700728c */ /* 0x000fd2000bf05300 */
[----:B------:R-:W-:Y:S05]  /*0250*/  BRA.U !UP0, `(.L_x_3) ;  /* 0x0000000108147547 */ /* 0x000fea000b800000 */
[----:B------:R-:W1:Y:S01]  /*0260*/  LDC.64 R4, c[0x0][0x8a8] ;  /* 0x00022a00ff047b82 */ /* 0x000e620000000a00 */
[----:B------:R-:W1:Y:S02]  /*0270*/  LDCU.64 UR6, c[0x0][0x358] ;  /* 0x00006b00ff0677ac */ /* 0x000e640008000a00 */
[----:B-12-4-:R-:W2:Y:S02]  /*0280*/  LDG.E R0, desc[UR6][R4.64] ;  /* 0x0000000604007981 */ /* 0x016ea4000c1e1900 */
[----:B--2---:R-:W-:Y:S01]  /*0290*/  R2UR UR37, R0 ;  /* 0x00000000002572ca */ /* 0x004fe200000e0000 */
[----:B------:R-:W-:-:S14]  /*02a0*/  BRA `(.L_x_2) ;  /* 0x0000000000047947 */ /* 0x000fdc0003800000 */
.L_x_3:
[----:B------:R-:W1:Y:S02]  /*02b0*/  LDCU UR37, c[0x0][0x8a0] ;  /* 0x00011400ff2577ac */ /* 0x000e640008000800 */
.L_x_2:
[----:B-12-4-:R-:W-:Y:S01]  /*02c0*/  IMAD.U32 R0, RZ, RZ, UR14 ;  /* 0x0000000eff007e24 */ /* 0x016fe2000f8e00ff */
[----:B------:R-:W-:Y:S04]  /*02d0*/  BSSY.RECONVERGENT B0, `(.L_x_4) ;  /* 0x000000c000007945 */ /* 0x000fe80003800200 */
[C---:B------:R-:W-:Y:S02]  /*02e0*/  ISETP.NE.OR P2, PT, R0.reuse, 0x1, !P1 ;  /* 0x000000010000780c */ /* 0x040fe40004f45670 */
[----:B------:R-:W-:-:S11]  /*02f0*/  ISETP.NE.OR P0, PT, R0, 0x3, !P1 ;  /* 0x000000030000780c */ /* 0x000fd60004f05670 */
[----:B------:R-:W-:Y:S05]  /*0300*/  @P2 BRA `(.L_x_5) ;  /* 0x0000000000202947 */ /* 0x000fea0003800000 */
[----:B------:R-:W1:Y:S02]  /*0310*/  LDCU.64 UR6, c[0x0][0x348] ;  /* 0x00006900ff0677ac */ /* 0x000e640008000a00 */
[----:B-1----:R-:W-:Y:S02]  /*0320*/  UIADD3 UR8, UP1, UPT, UR6, 0x80, URZ ;  /* 0x0000008006087890 */ /* 0x002fe4000ff3e0ff */
[----:B------:R-:W-:Y:S02]  /*0330*/  UIADD3 UR6, UP0, UPT, UR6, 0x180, URZ ;  /* 0x0000018006067890 */ /* 0x000fe4000ff1e0ff */
[----:B------:R-:W-:Y:S02]  /*0340*/  UIADD3.X UR9, UPT, UPT, URZ, UR7, URZ, UP1, !UPT ;  /* 0x00000007ff097290 */ /* 0x000fe40008ffe4ff */
[----:B------:R-:W-:-:S07]  /*0350*/  UIADD3.X UR7, UPT, UPT, URZ, UR7, URZ, UP0, !UPT ;  /* 0x00000007ff077290 */ /* 0x000fce00087fe4ff */
[----:B------:R1:W-:Y:S02]  /*0360*/  UTMACCTL.PF [UR8] ;  /* 0x00000000080079b9 */ /* 0x0003e40008040000 */
[----:B------:R1:W-:Y:S02]  /*0370*/  UTMACCTL.PF [UR6] ;  /* 0x00000000060079b9 */ /* 0x0003e40008040000 */
[----:B-1----:R-:W-:Y:S01]  /*0380*/  NOP ;  /* 0x0000000000007918 */ /* 0x002fe20000000000 */
.L_x_5:
[----:B---3--:R-:W-:Y:S05]  /*0390*/  BSYNC.RECONVERGENT B0 ;  /* 0x0000000000007941 */ /* 0x008fea0003800200 */
.L_x_4:
[----:B------:R-:W-:Y:S04]  /*03a0*/  BSSY.RECONVERGENT B0, `(.L_x_6) ;  /* 0x000000a000007945 */ /* 0x000fe80003800200 */
        /* <DEDUP_REMOVED lines=9> */
.L_x_7:
[----:B------:R-:W-:Y:S05]  /*0440*/  BSYNC.RECONVERGENT B0 ;  /* 0x0000000000007941 */ /* 0x000fea0003800200 */
.L_x_6:
[----:B------:R-:W1:Y:S01]  /*0450*/  LDCU.64 UR6, c[0x0][0x888] ;  /* 0x00011100ff0677ac */ /* 0x000e620008000a00 */
[----:B------:R-:W-:Y:S02]  /*0460*/  UISETP.EQ.U32.AND UP1, UPT, UR10, URZ, UPT ;  /* 0x000000ff0a00728c */ /* 0x000fe4000bf22070 */
[----:B------:R-:W-:Y:S02]  /*0470*/  UPLOP3.LUT UP4, UPT, UPT, UPT, UPT, 0x80, 0x8 ;  /* 0x000000000008789c */ /* 0x000fe40003f8f070 */
[----:B-1----:R-:W-:-:S04]  /*0480*/  UISETP.NE.U32.AND UP0, UPT, UR6, URZ, UPT ;  /* 0x000000ff0600728c */ /* 0x002fc8000bf05070 */
[----:B------:R-:W-:-:S04]  /*0490*/  UISETP.NE.AND.EX UP2, UPT, UR7, URZ, UPT, UP0 ;  /* 0x000000ff0700728c */ /* 0x000fc8000bf45300 */
[----:B------:R-:W-:-:S04]  /*04a0*/  UISETP.EQ.OR.EX UP3, UPT, UR11, URZ, !UP2, UP1 ;  /* 0x000000ff0b00728c */ /* 0x000fc8000d762710 */
[----:B------:R-:W-:-:S06]  /*04b0*/  UP2UR UR4, UPR, URZ, 0x8 ;  /* 0x00000008ff047883 */ /* 0x000fcc0008000000 */
[----:B------:R-:W-:-:S05]  /*04c0*/  MOV R0, UR4 ;  /* 0x0000000400007c02 */ /* 0x000fca0008000f00 */
[----:B------:R1:W-:Y:S01]  /*04d0*/  STL [R1+0x10c], R0 ;  /* 0x00010c0001007387 */ /* 0x0003e20000100800 */
[----:B------:R-:W-:Y:S05]  /*04e0*/  BRA.U !UP3, `(.L_x_8) ;  /* 0x000000010b207547 */ /* 0x000fea000b800000 */
[----:B------:R-:W-:Y:S01]  /*04f0*/  UISETP.NE.U32.AND UP1, UPT, UR10, URZ, UPT ;  /* 0x000000ff0a00728c */ /* 0x000fe2000bf25070 */
[----:B------:R-:W-:Y:S01]  /*0500*/  FSETP.NEU.AND P0, PT, RZ, UR44, PT ;  /* 0x0000002cff007c0b */ /* 0x000fe2000bf0d000 */
[----:B------:R-:W-:Y:S02]  /*0510*/  USEL UR4, URZ, 0xffffffff, UP2 ;  /* 0xffffffffff047887 */ /* 0x000fe40009000000 */
[----:B------:R-:W-:-:S10]  /*0520*/  UISETP.NE.AND.EX UP1, UPT, UR11, URZ, UPT, UP1 ;  /* 0x000000ff0b00728c */ /* 0x000fd4000bf25310 */
[----:B------:R-:W-:Y:S01]  /*0530*/  VOTEU.ANY UP0, P0 ;  /* 0x0000000000ff7886 */ /* 0x000fe20000000100 */
[----:B------:R-:W-:-:S04]  /*0540*/  @!UP1 USEL UR4, URZ, 0xffffffff, UP0 ;  /* 0xffffffffff049887 */ /* 0x000fc80008000000 */
[----:B------:R-:W-:-:S04]  /*0550*/  ULOP3.LUT UR4, UR4, 0x1, URZ, 0xc0, !UPT ;  /* 0x0000000104047892 */ /* 0x000fc8000f8ec0ff */
[----:B------:R-:W-:-:S11]  /*0560*/  UISETP.NE.U32.AND UP4, UPT, UR4, 0x1, UPT ;  /* 0x000000010400788c */ /* 0x000fd6000bf85070 */
.L_x_8:
[----:B-1----:R-:W1:Y:S01]  /*0570*/  SHFL.IDX PT, R0, R3, RZ, 0x1f ;  /* 0x00001fff03007589 */ /* 0x002e6200000e0000 */
[----:B------:R-:W-:-:S04]  /*0580*/  UISETP.NE.AND UP0, UPT, UR14, 0x2, UPT ;  /* 0x000000020e00788c */ /* 0x000fc8000bf05270 */
[----:B------:R-:W-:Y:S02]  /*0590*/  UISETP.EQ.AND UP1, UPT, UR70, URZ, !UP0 ;  /* 0x000000ff4600728c */ /* 0x000fe4000c722270 */
[----:B------:R-:W-:-:S04]  /*05a0*/  USEL UR50, URZ, 0x1, UP0 ;  /* 0x00000001ff327887 */ /* 0x000fc80008000000 */
[----:B------:R-:W-:Y:S02]  /*05b0*/  PLOP3.LUT P3, PT, P1, PT, UP1, 0x80, 0x8 ;  /* 0x000000000008781c */ /* 0x000fe40000f6f018 */
[----:B-1----:R-:W-:-:S13]  /*05c0*/  ISETP.NE.AND P0, PT, R0, RZ, PT ;  /* 0x000000ff0000720c */ /* 0x002fda0003f05270 */
[----:B------:R-:W-:Y:S05]  /*05d0*/  @P0 BRA `(.L_x_9) ;  /* 0x0000000000340947 */ /* 0x000fea0003800000 */
[----:B------:R-:W-:Y:S01]  /*05e0*/  UMOV UR4, 0x400 ;  /* 0x0000040000047882 */ /* 0x000fe20000000000 */
[----:B------:R-:W-:Y:S01]  /*05f0*/  UMOV UR6, 0x1 ;  /* 0x0000000100067882 */ /* 0x000fe20000000000 */
[----:B------:R-:W-:Y:S02]  /*0600*/  ULEA UR4, UR5, UR4, 0x18 ;  /* 0x0000000405047291 */ /* 0x000fe4000f8ec0ff */
[----:B------:R-:W-:-:S04]  /*0610*/  UIADD3 UR6, UPT, UPT, -UR6, 0x100000, URZ ;  /* 0x0010000006067890 */ /* 0x000fc8000fffe1ff */
[----:B------:R-:W-:Y:S02]  /*0620*/  USHF.L.U32 UR7, UR6, 0xb, URZ ;  /* 0x0000000b06077899 */ /* 0x000fe400080006ff */
[----:B------:R-:W-:Y:S01]  /*0630*/  USHF.L.U32 UR6, UR6, 0x1, URZ ;  /* 0x0000000106067899 */ /* 0x000fe200080006ff */
[----:B------:R-:W-:Y:S01]  /*0640*/  ELECT P0, URZ, PT ;  /* 0x0000000000ff782f */ /* 0x000fe20003800000 */
[----:B------:R-:W1:Y:S10]  /*0650*/  FENCE.VIEW.ASYNC.S ;  /* 0x00000000000073c6 */ /* 0x000e740000000000 */
[----:B-1----:R1:W2:Y:S01]  /*0660*/  SYNCS.EXCH.64 URZ, [UR4], UR6 ;  /* 0x0000000604ff75b2 */ /* 0x0022a20008000100 */
[----:B------:R1:W3:Y:S01]  /*0670*/  SYNCS.EXCH.64 URZ, [UR4+0x10], UR6 ;  /* 0x0000100604ff75b2 */ /* 0x0002e20008000100 */
[----:B------:R1:W4:Y:S01]  /*0680*/  SYNCS.EXCH.64 URZ, [UR4+0x8], UR6 ;  /* 0x0000080604ff75b2 */ /* 0x0003220008000100 */
[----:B------:R1:W1:Y:S01]  /*0690*/  SYNCS.EXCH.64 URZ, [UR4+0x18], UR6 ;  /* 0x0000180604ff75b2 */ /* 0x0002620008000100 */
[----:B------:R-:W-:Y:S01]  /*06a0*/  NOP ;  /* 0x0000000000007918 */ /* 0x000fe20000000000 */
.L_x_9:
[----:B------:R-:W5:Y:S01]  /*06b0*/  SHFL.IDX PT, R0, R3, RZ, 0x1f ;  /* 0x00001fff03007589 */ /* 0x000f6200000e0000 */
[----:B------:R-:W-:Y:S01]  /*06c0*/  NOP ;  /* 0x0000000000007918 */ /* 0x000fe20000000000 */
[----:B-----5:R-:W-:-:S13]  /*06d0*/  ISETP.NE.AND P0, PT, R0, 0x1, PT ;  /* 0x000000010000780c */ /* 0x020fda0003f05270 */
[----:B------:R-:W-:Y:S05]  /*06e0*/  @P0 BRA `(.L_x_10) ;  /* 0x00000000003c0947 */ /* 0x000fea0003800000 */
[----:B-1----:R-:W-:Y:S01]  /*06f0*/  UMOV UR4, 0x400 ;  /* 0x0000040000047882 */ /* 0x002fe20000000000 */
[----:B------:R-:W-:Y:S01]  /*0700*/  UMOV UR8, 0x20 ;  /* 0x0000002000087882 */ /* 0x000fe20000000000 */
[----:B------:R-:W-:Y:S01]  /*0710*/  UMOV UR6, 0x80 ;  /* 0x0000008000067882 */ /* 0x000fe20000000000 */
[----:B------:R-:W-:Y:S02]  /*0720*/  ULEA UR4, UR5, UR4, 0x18 ;  /* 0x0000000405047291 */ /* 0x000fe4000f8ec0ff */
[----:B------:R-:W-:-:S04]  /*0730*/  UIADD3 UR8, UPT, UPT, -UR8, 0x100000, URZ ;  /* 0x0010000008087890 */ /* 0x000fc8000fffe1ff */
[----:B------:R-:W-:Y:S02]  /*0740*/  USHF.L.U32 UR9, UR8, 0xb, URZ ;  /* 0x0000000b08097899 */ /* 0x000fe400080006ff */
[----:B------:R-:W-:Y:S02]  /*0750*/  USHF.L.U32 UR8, UR8, 0x1, URZ ;  /* 0x0000000108087899 */ /* 0x000fe400080006ff */
[----:B------:R-:W-:-:S04]  /*0760*/  UIADD3 UR6, UPT, UPT, -UR6, 0x100000, URZ ;  /* 0x0010000006067890 */ /* 0x000fc8000fffe1ff */
[----:B------:R-:W-:Y:S02]  /*0770*/  USHF.L.U32 UR7, UR6, 0xb, URZ ;  /* 0x0000000b06077899 */ /* 0x000fe400080006ff */
[----:B------:R-:W-:Y:S01]  /*0780*/  USHF.L.U32 UR6, UR6, 0x1, URZ ;  /* 0x0000000106067899 */ /* 0x000fe200080006ff */
[----:B------:R-:W-:Y:S01]  /*0790*/  ELECT P0, URZ, PT ;  /* 0x0000000000ff782f */ /* 0x000fe20003800000 */
[----:B------:R-:W1:Y:S02]  /*07a0*/  FENCE.VIEW.ASYNC.S ;  /* 0x00000000000073c6 */ /* 0x000e640000000000 */
[----:B-1----:R1:W1:Y:S08]  /*07b0*/  SYNCS.EXCH.64 URZ, [UR4+0x20], UR8 ;  /* 0x0000200804ff75b2 */ /* 0x0022700008000100 */
[----:B------:R1:W1:Y:S01]  /*07c0*/  SYNCS.EXCH.64 URZ, [UR4+0x28], UR6 ;  /* 0x0000280604ff75b2 */ /* 0x0002620008000100 */
[----:B------:R-:W-:Y:S01]  /*07d0*/  NOP ;  /* 0x0000000000007918 */ /* 0x000fe20000000000 */
.L_x_10:
[----:B------:R-:W5:Y:S01]  /*07e0*/  SHFL.IDX PT, R0, R3, RZ, 0x1f ;  /* 0x00001fff03007589 */ /* 0x000f6200000e0000 */
[----:B------:R-:W-:Y:S01]  /*07f0*/  NOP ;  /* 0x0000000000007918 */ /* 0x000fe20000000000 */
[----:B-----5:R-:W-:-:S13]  /*0800*/  ISETP.NE.AND P0, PT, R0, 0x3, PT ;  /* 0x000000030000780c */ /* 0x020fda0003f05270 */
[----:B------:R-:W-:Y:S05]  /*0810*/  @P0 BRA `(.L_x_11) ;  /* 0x00000000002c0947 */ /* 0x000fea0003800000 */
[----:B-1----:R-:W-:Y:S01]  /*0820*/  UMOV UR4, 0x400 ;  /* 0x0000040000047882 */ /* 0x002fe20000000000 */
[----:B------:R-:W-:Y:S01]  /*0830*/  UMOV UR6, 0x20 ;  /* 0x0000002000067882 */ /* 0x000fe20000000000 */
[----:B------:R-:W-:Y:S02]  /*0840*/  ULEA UR4, UR5, UR4, 0x18 ;  /* 0x0000000405047291 */ /* 0x000fe4000f8ec0ff */
[----:B------:R-:W-:-:S04]  /*0850*/  UIADD3 UR6, UPT, UPT, -UR6, 0x100000, URZ ;  /* 0x0010000006067890 */ /* 0x000fc8000fffe1ff */
[----:B------:R-:W-:Y:S02]  /*0860*/  USHF.L.U32 UR7, UR6, 0xb, URZ ;  /* 0x0000000b06077899 */ /* 0x000fe400080006ff */
[----:B------:R-:W-:Y:S01]  /*0870*/  USHF.L.U32 UR6, UR6, 0x1, URZ ;  /* 0x0000000106067899 */ /* 0x000fe200080006ff */
[----:B------:R-:W-:Y:S01]  /*0880*/  ELECT P0, URZ, PT ;  /* 0x0000000000ff782f */ /* 0x000fe20003800000 */
[----:B------:R-:W1:Y:S10]  /*0890*/  FENCE.VIEW.ASYNC.S ;  /* 0x00000000000073c6 */ /* 0x000e740000000000 */
[----:B-1----:R1:W1:Y:S01]  /*08a0*/  SYNCS.EXCH.64 URZ, [UR4+0x30], UR6 ;  /* 0x0000300604ff75b2 */ /* 0x0022620008000100 */
[----:B------:R1:W1:Y:S01]  /*08b0*/  SYNCS.EXCH.64 URZ, [UR4+0x38], UR6 ;  /* 0x0000380604ff75b2 */ /* 0x0002620008000100 */
[----:B------:R-:W-:Y:S01]  /*08c0*/  NOP ;  /* 0x0000000000007918 */ /* 0x000fe20000000000 */
.L_x_11:
[----:B------:R-:W5:Y:S01]  /*08d0*/  SHFL.IDX PT, R0, R3, RZ, 0x1f ;  /* 0x00001fff03007589 */ /* 0x000f6200000e0000 */
[----:B------:R-:W-:Y:S01]  /*08e0*/  NOP ;  /* 0x0000000000007918 */ /* 0x000fe20000000000 */
[----:B-----5:R-:W-:-:S13]  /*08f0*/  ISETP.NE.AND P0, PT, R0, 0x4, PT ;  /* 0x000000040000780c */ /* 0x020fda0003f05270 */
[----:B------:R-:W-:Y:S05]  /*0900*/  @P0 BRA `(.L_x_12) ;  /* 0x0000000000480947 */ /* 0x000fea0003800000 */
[----:B-1----:R-:W-:Y:S01]  /*0910*/  UMOV UR6, 0x1e0 ;  /* 0x000001e000067882 */ /* 0x002fe20000000000 */
[----:B------:R-:W-:Y:S01]  /*0920*/  UMOV UR4, 0x400 ;  /* 0x0000040000047882 */ /* 0x000fe20000000000 */
[----:B------:R-:W-:Y:S01]  /*0930*/  USEL UR6, UR6, 0x1a0, UP4 ;  /* 0x000001a006067887 */ /* 0x000fe2000a000000 */
        /* <DEDUP_REMOVED lines=12> */
[----:B------:R1:W1:Y:S01]  /*0a00*/  SYNCS.EXCH.64 URZ, [UR4+0x48], UR8 ;  /* 0x0000480804ff75b2 */ /* 0x0002620008000100 */
[----:B------:R1:W1:Y:S01]  /*0a10*/  SYNCS.EXCH.64 URZ, [UR4+0x58], UR6 ;  /* 0x0000580604ff75b2 */ /* 0x0002620008000100 */
[----:B------:R-:W-:Y:S01]  /*0a20*/  NOP ;  /* 0x0000000000007918 */ /* 0x000fe20000000000 */
.L_x_12:
        /* <DEDUP_REMOVED lines=21> */
.L_x_13:
[----:B------:R-:W5:Y:S01]  /*0b80*/  SHFL.IDX PT, R3, R3, RZ, 0x1f ;  /* 0x00001fff03037589 */ /* 0x000f6200000e0000 */
[----:B------:R-:W-:Y:S01]  /*0b90*/  ISETP.NE.OR P1, PT, RZ, UR14, !P1 ;  /* 0x0000000eff007c0c */ /* 0x000fe2000cf25670 */
        /* <DEDUP_REMOVED lines=13> */
[----:B------:R1:W1:Y:S01]  /*0c70*/  SYNCS.EXCH.64 URZ, [UR4+0x88], UR6 ;  /* 0x0000880604ff75b2 */ /* 0x0002620008000100 */
[----:B------:R1:W1:Y:S01]  /*0c80*/  SYNCS.EXCH.64 URZ, [UR4+0x98], UR6 ;  /* 0x0000980604ff75b2 */ /* 0x0002620008000100 */
[----:B------:R-:W-:Y:S01]  /*0c90*/  NOP ;  /* 0x0000000000007918 */ /* 0x000fe20000000000 */
.L_x_14:
[----:B------:R-:W-:Y:S01]  /*0ca0*/  VOTEU.ALL UP0, P1 ;  /* 0x0000000000ff7886 */ /* 0x000fe20000800000 */
[----:B-1----:R-:W-:Y:S01]  /*0cb0*/  UMOV UR6, 0x20 ;  /* 0x0000002000067882 */ /* 0x002fe20000000000 */
[----:B------:R-:W1:Y:S01]  /*0cc0*/  LDCU UR8, c[0x0][0x36c] ;  /* 0x00006d80ff0877ac */ /* 0x000e620008000800 */
[----:B------:R-:W-:Y:S01]  /*0cd0*/  NOP ;  /* 0x0000000000007918 */ /* 0x000fe20000000000 */
[----:B------:R-:W-:Y:S01]  /*0ce0*/  LOP3.LUT R0, R2, 0x1f, RZ, 0xc0, !PT ;  /* 0x0000001f02007812 */ /* 0x000fe200078ec0ff */
[----:B------:R-:W-:Y:S01]  /*0cf0*/  @!UP0 UMOV UR4, 0x400 ;  /* 0x0000040000048882 */ /* 0x000fe20000000000 */
[----:B------:R-:W-:-:S04]  /*0d00*/  @!UP0 UIADD3 UR6, UPT, UPT, -UR6, 0x100000, URZ ;  /* 0x0010000006068890 */ /* 0x000fc8000fffe1ff */
[----:B------:R-:W-:Y:S02]  /*0d10*/  @!UP0 USHF.L.U32 UR7, UR6, 0xb, URZ ;  /* 0x0000000b06078899 */ /* 0x000fe400080006ff */
[----:B------:R-:W-:Y:S02]  /*0d20*/  @!UP0 USHF.L.U32 UR6, UR6, 0x1, URZ ;  /* 0x0000000106068899 */ /* 0x000fe400080006ff */
[----:B------:R-:W-:Y:S01]  /*0d30*/  @!UP0 ULEA UR4, UR5, UR4, 0x18 ;  /* 0x0000000405048291 */ /* 0x000fe2000f8ec0ff */
[----:B------:R-:W-:Y:S01]  /*0d40*/  VOTEU.ALL UP0, P1 ;  /* 0x0000000000ff7886 */ /* 0x000fe20000800000 */
[----:B------:R-:W-:Y:S02]  /*0d50*/  UISETP.NE.AND UP5, UPT, UR14, URZ, UPT ;  /* 0x000000ff0e00728c */ /* 0x000fe4000bfa5270 */
[----:B-1----:R-:W-:Y:S01]  /*0d60*/  UISETP.EQ.U32.AND UP6, UPT, UR8, 0x1, UPT ;  /* 0x000000010800788c */ /* 0x002fe2000bfc2070 */
[----:B------:R-:W1:Y:S07]  /*0d70*/  FENCE.VIEW.ASYNC.S ;  /* 0x00000000000073c6 */ /* 0x000e6e0000000000 */
[----:B-1----:R1:W1:Y:S01]  /*0d80*/  @!UP0 SYNCS.EXCH.64 URZ, [UR4+0xa0], UR6 ;  /* 0x0000a00604ff85b2 */ /* 0x0022620008000100 */
[----:B------:R-:W-:Y:S05]  /*0d90*/  BRA.U !UP6, `(.L_x_15) ;  /* 0x000000010e087547 */ /* 0x000fea000b800000 */
[----:B-1234-:R-:W-:Y:S01]  /*0da0*/  UCGABAR_ARV ;  /* 0x00000000000079c7 */ /* 0x01efe20008000000 */
[----:B------:R-:W-:Y:S05]  /*0db0*/  BRA `(.L_x_16) ;  /* 0x0000000000047947 */ /* 0x000fea0003800000 */
.L_x_15:
[----:B-1234-:R-:W-:Y:S01]  /*0dc0*/  NOP ;  /* 0x0000000000007918 */ /* 0x01efe20000000000 */
.L_x_16:
[----:B------:R-:W1:Y:S01]  /*0dd0*/  S2UR UR24, SR_CTAID.X ;  /* 0x00000000001879c3 */ /* 0x000e620000002500 */
[----:B------:R-:W-:-:S05]  /*0de0*/  CS2R.32 R6, SR_CgaSize ;  /* 0x0000000000067805 */ /* 0x000fca0000008a00 */
[----:B------:R-:W-:-:S05]  /*0df0*/  IMAD R6, R6, -0xa0, RZ ;  /* 0xffffff6006067824 */ /* 0x000fca00078e02ff */
[----:B------:R-:W-:-:S14]  /*0e00*/  R2UR UR6, R6 ;  /* 0x00000000060672ca */ /* 0x000fdc00000e0000 */
[----:B------:R-:W2:Y:S01]  /*0e10*/  LDCU UR6, c[0x0][UR6+0x2b0] ;  /* 0x00005600060677ac */ /* 0x000ea20008000800 */
[----:B------:R-:W-:-:S05]  /*0e20*/  CS2R.32 R6, SR_CgaSize ;  /* 0x0000000000067805 */ /* 0x000fca0000008a00 */
[----:B------:R-:W-:-:S05]  /*0e30*/  IMAD R6, R6, -0xa0, RZ ;  /* 0xffffff6006067824 */ /* 0x000fca00078e02ff */
[----:B------:R-:W-:-:S14]  /*0e40*/  R2UR UR4, R6 ;  /* 0x00000000060472ca */ /* 0x000fdc00000e0000 */
[----:B------:R-:W3:Y:S01]  /*0e50*/  LDCU UR4, c[0x0][UR4+0x2b4] ;  /* 0x00005680040477ac */ /* 0x000ee20008000800 */
[----:B------:R-:W4:Y:S01]  /*0e60*/  S2UR UR8, SR_CTAID.Y ;  /* 0x00000000000879c3 */ /* 0x000f220000002600 */
[----:B------:R-:W-:-:S05]  /*0e70*/  CS2R.32 R6, SR_CgaSize ;  /* 0x0000000000067805 */ /* 0x000fca0000008a00 */
[----:B------:R-:W-:-:S05]  /*0e80*/  IMAD R6, R6, -0xa0, RZ ;  /* 0xffffff6006067824 */ /* 0x000fca00078e02ff */
[----:B------:R-:W-:-:S14]  /*0e90*/  R2UR UR9, R6 ;  /* 0x00000000060972ca */ /* 0x000fdc00000e0000 */
[----:B------:R-:W5:Y:S01]  /*0ea0*/  LDCU UR9, c[0x0][UR9+0x2a0] ;  /* 0x00005400090977ac */ /* 0x000f620008000800 */
[----:B------:R-:W-:-:S05]  /*0eb0*/  CS2R.32 R6, SR_CgaSize ;  /* 0x0000000000067805 */ /* 0x000fca0000008a00 */
[----:B------:R-:W-:-:S05]  /*0ec0*/  IMAD R6, R6, -0xa0, RZ ;  /* 0xffffff6006067824 */ /* 0x000fca00078e02ff */
[----:B------:R-:W-:-:S14]  /*0ed0*/  R2UR UR10, R6 ;  /* 0x00000000060a72ca */ /* 0x000fdc00000e0000 */
[----:B------:R-:W5:Y:S01]  /*0ee0*/  LDCU UR10, c[0x0][UR10+0x2a4] ;  /* 0x000054800a0a77ac */ /* 0x000f620008000800 */
[----:B------:R-:W5:Y:S01]  /*0ef0*/  S2UR UR36, SR_CTAID.Z ;  /* 0x00000000002479c3 */ /* 0x000f620000002700 */
[----:B------:R-:W3:Y:S01]  /*0f00*/  LDCU UR22, c[0x0][0xb24] ;  /* 0x00016480ff1677ac */ /* 0x000ee20008000800 */
[----:B------:R-:W5:Y:S01]  /*0f10*/  LDCU UR15, c[0x0][0xb24] ;  /* 0x00016480ff0f77ac */ /* 0x000f620008000800 */
[----:B-1----:R-:W-:Y:S01]  /*0f20*/  I2FP.F32.U32 R4, UR24 ;  /* 0x0000001800047c45 */ /* 0x002fe20008201000 */
[----:B------:R-:W1:Y:S04]  /*0f30*/  LDCU UR25, c[0x0][0xb30] ;  /* 0x00016600ff1977ac */ /* 0x000e680008000800 */
[----:B--2---:R-:W-:Y:S01]  /*0f40*/  FMUL R4, R4, UR6 ;  /* 0x0000000604047c20 */ /* 0x004fe20008400000 */
[----:B------:R-:W-:Y:S01]  /*0f50*/  UMOV UR46, UR24 ;  /* 0x00000018002e7c82 */ /* 0x000fe20008000000 */
[----:B----4-:R-:W-:Y:S01]  /*0f60*/  I2FP.F32.U32 R3, UR8 ;  /* 0x0000000800037c45 */ /* 0x010fe20008201000 */
[----:B------:R-:W-:-:S03]  /*0f70*/  UMOV UR47, UR8 ;  /* 0x00000008002f7c82 */ /* 0x000fc60008000000 */
[----:B------:R-:W2:Y:S01]  /*0f80*/  F2I.U32.TRUNC.NTZ R4, R4 ;  /* 0x0000000400047305 */ /* 0x000ea2000020f000 */
[----:B---3--:R-:W-:Y:S01]  /*0f90*/  UISETP.GE.AND UP1, UPT, UR22, 0x1, UPT ;  /* 0x000000011600788c */ /* 0x008fe2000bf26270 */
[----:B------:R-:W-:-:S06]  /*0fa0*/  FMUL R3, R3, UR4 ;  /* 0x0000000403037c20 */ /* 0x000fcc0008400000 */
[----:B------:R-:W3:Y:S01]  /*0fb0*/  F2I.U32.TRUNC.NTZ R3, R3 ;  /* 0x0000000300037305 */ /* 0x000ee2000020f000 */
[----:B--2---:R-:W-:Y:S02]  /*0fc0*/  R2UR UR4, R4 ;  /* 0x00000000040472ca */ /* 0x004fe400000e0000 */
[----:B------:R-:W-:Y:S02]  /*0fd0*/  PRMT R4, RZ, 0x7610, R4 ;  /* 0x00007610ff047816 */ /* 0x000fe40000000004 */
[----:B---3--:R-:W-:Y:S02]  /*0fe0*/  R2UR UR7, R3 ;  /* 0x00000000030772ca */ /* 0x008fe400000e0000 */
[----:B------:R-:W-:-:S07]  /*0ff0*/  PRMT R3, RZ, 0x7610, R3 ;  /* 0x00007610ff037816 */ /* 0x000fce0000000003 */
[----:B------:R-:W-:-:S04]  /*1000*/  UIADD3 UR6, UPT, UPT, -UR4, URZ, URZ ;  /* 0x000000ff04067290 */ /* 0x000fc8000fffe1ff */
[----:B-----5:R-:W-:Y:S02]  /*1010*/  UIMAD UR6, UR9, UR6, UR24 ;  /* 0x00000006090672a4 */ /* 0x020fe4000f8e0218 */
[----:B------:R-:W-:-:S04]  /*1020*/  UIADD3 UR4, UPT, UPT, -UR7, URZ, URZ ;  /* 0x000000ff07047290 */ /* 0x000fc8000fffe1ff */
[----:B------:R-:W-:Y:S01]  /*1030*/  IMAD.U32 R5, RZ, RZ, UR6 ;  /* 0x00000006ff057e24 */ /* 0x000fe2000f8e00ff */
[----:B------:R-:W-:-:S04]  /*1040*/  UIMAD UR4, UR10, UR4, UR8 ;  /* 0x000000040a0472a4 */ /* 0x000fc8000f8e0208 */
[----:B------:R2:W-:Y:S02]  /*1050*/  STL [R1+0x108], R5 ;  /* 0x0001080501007387 */ /* 0x0005e40000100800 */
[----:B------:R-:W-:-:S05]  /*1060*/  IMAD.U32 R6, RZ, RZ, UR4 ;  /* 0x00000004ff067e24 */ /* 0x000fca000f8e00ff */
[----:B------:R2:W-:Y:S01]  /*1070*/  STL [R1+0x104], R6 ;  /* 0x0001040601007387 */ /* 0x0005e20000100800 */
[----:B-1----:R-:W-:Y:S05]  /*1080*/  BRA.U UP5, `(.L_x_17) ;  /* 0x0000000105307547 */ /* 0x002fea000b800000 */
[----:B------:R-:W-:Y:S01]  /*1090*/  R2UR UR6, R6 ;  /* 0x00000000060672ca */ /* 0x000fe200000e0000 */
[----:B------:R-:W-:Y:S01]  /*10a0*/  UMOV UR8, 0x3 ;  /* 0x0000000300087882 */ /* 0x000fe20000000000 */
[----:B------:R-:W-:-:S11]  /*10b0*/  R2UR UR4, R5 ;  /* 0x00000000050472ca */ /* 0x000fd600000e0000 */
[----:B------:R-:W-:-:S04]  /*10c0*/  UISETP.NE.AND UP0, UPT, UR6, URZ, UPT ;  /* 0x000000ff0600728c */ /* 0x000fc8000bf05270 */
[----:B------:R-:W-:Y:S02]  /*10d0*/  UISETP.LT.U32.OR UP0, UPT, UR4, 0x2, !UP0 ;  /* 0x000000020400788c */ /* 0x000fe4000c701470 */
[----:B------:R-:W-:Y:S02]  /*10e0*/  ULOP3.LUT UR4, UR4, 0xfffffffe, URZ, 0xc0, !UPT ;  /* 0xfffffffe04047892 */ /* 0x000fe4000f8ec0ff */
[----:B------:R-:W-:Y:S02]  /*10f0*/  USEL UR7, URZ, 0x1, !UP0 ;  /* 0x00000001ff077887 */ /* 0x000fe4000c000000 */
[----:B------:R-:W-:Y:S02]  /*1100*/  USEL UR6, URZ, 0x2, !UP0 ;  /* 0x00000002ff067887 */ /* 0x000fe4000c000000 */
[----:B------:R-:W-:Y:S02]  /*1110*/  USHF.L.U32 UR4, UR8, UR4, URZ ;  /* 0x0000000408047299 */ /* 0x000fe400080006ff */
[----:B------:R-:W-:-:S04]  /*1120*/  UIADD3 UR6, UPT, UPT, UR7, UR6, URZ ;  /* 0x0000000607067290 */ /* 0x000fc8000fffe0ff */
[----:B------:R-:W-:Y:S02]  /*1130*/  IMAD.U32 R3, RZ, RZ, UR4 ;  /* 0x00000004ff037e24 */ /* 0x000fe4000f8e00ff */
[----:B------:R-:W-:Y:S02]  /*1140*/  IMAD.U32 R4, RZ, RZ, UR6 ;  /* 0x00000006ff047e24 */ /* 0x000fe4000f8e00ff */
.L_x_17:
[----:B------:R-:W-:Y:S05]  /*1150*/  BRA.U !UP1, `(.L_x_18) ;  /* 0x0000000109d07547 */ /* 0x000fea000b800000 */
[----:B------:R-:W1:Y:S01]  /*1160*/  LDCU.128 UR16, c[0x0][0xb10] ;  /* 0x00016200ff1077ac */ /* 0x000e620008000c00 */
[----:B------:R-:W3:Y:S01]  /*1170*/  LDCU UR7, c[0x0][0x370] ;  /* 0x00006e00ff0777ac */ /* 0x000ee20008000800 */
[----:B------:R-:W4:Y:S01]  /*1180*/  LDCU UR8, c[0x0][0x374] ;  /* 0x00006e80ff0877ac */ /* 0x000f220008000800 */
[----:B------:R-:W5:Y:S01]  /*1190*/  LDCU UR23, c[0x0][0xb0c] ;  /* 0x00016180ff1777ac */ /* 0x000f620008000800 */
[----:B------:R-:W2:Y:S01]  /*11a0*/  LDCU UR9, c[0x0][0xb20] ;  /* 0x00016400ff0977ac */ /* 0x000ea20008000800 */
[----:B-1----:R-:W-:Y:S01]  /*11b0*/  UIMAD.WIDE.U32 UR12, UR24, UR16, URZ ;  /* 0x00000010180c72a5 */ /* 0x002fe2000f8e00ff */
[----:B------:R-:W1:Y:S01]  /*11c0*/  LDCU.64 UR10, c[0x0][0xb28] ;  /* 0x00016500ff0a77ac */ /* 0x000e620008000a00 */
[----:B------:R-:W-:-:S05]  /*11d0*/  UISETP.NE.AND UP3, UPT, UR18, 0x1, UPT ;  /* 0x000000011200788c */ /* 0x000fca000bf65270 */
[----:B------:R-:W-:Y:S01]  /*11e0*/  UMOV UR4, UR13 ;  /* 0x0000000d00047c82 */ /* 0x000fe20008000000 */
[----:B----4-:R-:W-:Y:S02]  /*11f0*/  UIMAD.WIDE.U32 UR12, UR8, UR19, URZ ;  /* 0x00000013080c72a5 */ /* 0x010fe4000f8e00ff */
[----:B-----5:R-:W-:Y:S02]  /*1200*/  UISETP.NE.AND UP0, UPT, UR23, 0x1, UPT ;  /* 0x000000011700788c */ /* 0x020fe4000bf05270 */
[----:B---3--:R-:W-:Y:S02]  /*1210*/  UIMAD.WIDE.U32 UR20, UR7, UR16, URZ ;  /* 0x00000010071472a5 */ /* 0x008fe4000f8e00ff */
[----:B------:R-:W-:Y:S01]  /*1220*/  UISETP.NE.AND UP1, UPT, UR22, 0x1, UPT ;  /* 0x000000011600788c */ /* 0x000fe2000bf25270 */
[----:B------:R-:W-:Y:S01]  /*1230*/  UMOV UR12, UR13 ;  /* 0x0000000d000c7c82 */ /* 0x000fe20008000000 */
[----:B------:R-:W-:Y:S02]  /*1240*/  USHF.R.U32.HI UR4, URZ, UR17, UR4 ;  /* 0x00000011ff047299 */ /* 0x000fe40008011604 */
[----:B--2---:R-:W-:Y:S01]  /*1250*/  @UP3 USHF.R.U32.HI UR8, URZ, UR9, UR12 ;  /* 0x00000009ff083299 */ /* 0x004fe2000801160c */
[----:B------:R-:W-:Y:S01]  /*1260*/  UMOV UR20, UR21 ;  /* 0x0000001500147c82 */ /* 0x000fe20008000000 */
[----:B------:R-:W-:-:S02]  /*1270*/  USEL UR6, UR24, UR4, !UP0 ;  /* 0x0000000418067287 */ /* 0x000fc4000c000000 */
[----:B------:R-:W-:Y:S02]  /*1280*/  @UP0 USHF.R.U32.HI UR7, URZ, UR17, UR20 ;  /* 0x00000011ff070299 */ /* 0x000fe40008011614 */
[----:B------:R-:W-:Y:S02]  /*1290*/  UIMAD.WIDE.U32 UR16, UR47, UR19, URZ ;  /* 0x000000132f1072a5 */ /* 0x000fe4000f8e00ff */
[----:B-1----:R-:W-:Y:S02]  /*12a0*/  UIMAD.WIDE.U32 UR12, UR8, UR10, URZ ;  /* 0x0000000a080c72a5 */ /* 0x002fe4000f8e00ff */
[----:B------:R-:W-:Y:S02]  /*12b0*/  UIMAD.WIDE.U32 UR20, UR7, UR10, URZ ;  /* 0x0000000a071472a5 */ /* 0x000fe4000f8e00ff */
[----:B------:R-:W-:Y:S01]  /*12c0*/  UIADD3 UR46, UPT, UPT, -UR6, URZ, URZ ;  /* 0x000000ff062e7290 */ /* 0x000fe2000fffe1ff */
[----:B------:R-:W-:Y:S02]  /*12d0*/  UMOV UR4, UR17 ;  /* 0x0000001100047c82 */ /* 0x000fe40008000000 */
[----:B------:R-:W-:Y:S01]  /*12e0*/  UMOV UR12, UR13 ;  /* 0x0000000d000c7c82 */ /* 0x000fe20008000000 */
[----:B------:R-:W-:-:S02]  /*12f0*/  USHF.R.U32.HI UR4, URZ, UR9, UR4 ;  /* 0x00000009ff047299 */ /* 0x000fc40008011604 */
[----:B------:R-:W-:Y:S01]  /*1300*/  @UP1 USHF.R.U32.HI UR8, URZ, UR11, UR12 ;  /* 0x0000000bff081299 */ /* 0x000fe2000801160c */
[----:B------:R-:W-:Y:S01]  /*1310*/  UMOV UR20, UR21 ;  /* 0x0000001500147c82 */ /* 0x000fe20008000000 */
[----:B------:R-:W-:Y:S02]  /*1320*/  USEL UR4, UR47, UR4, !UP3 ;  /* 0x000000042f047287 */ /* 0x000fe4000d800000 */
[----:B------:R-:W-:Y:S02]  /*1330*/  @UP1 USHF.R.U32.HI UR7, URZ, UR11, UR20 ;  /* 0x0000000bff071299 */ /* 0x000fe40008011614 */
[----:B------:R-:W-:Y:S02]  /*1340*/  UIMAD UR8, UR8, UR22, URZ ;  /* 0x00000016080872a4 */ /* 0x000fe4000f8e02ff */
[----:B------:R-:W-:Y:S02]  /*1350*/  UIMAD UR12, UR7, UR22, URZ ;  /* 0x00000016070c72a4 */ /* 0x000fe4000f8e02ff */
[----:B------:R-:W-:-:S02]  /*1360*/  UISETP.GE.AND UP0, UPT, UR4, UR8, UPT ;  /* 0x000000080400728c */ /* 0x000fc4000bf06270 */
[----:B------:R-:W-:Y:S02]  /*1370*/  UIMAD.WIDE.U32 UR8, UR4, UR10, URZ ;  /* 0x0000000a040872a5 */ /* 0x000fe4000f8e00ff */
[----:B------:R-:W-:Y:S02]  /*1380*/  UISETP.GE.OR UP0, UPT, UR6, UR12, UP0 ;  /* 0x0000000c0600728c */ /* 0x000fe40008706670 */
[----:B------:R-:W-:Y:S02]  /*1390*/  UIMAD.WIDE.U32 UR12, UR6, UR10, URZ ;  /* 0x0000000a060c72a5 */ /* 0x000fe4000f8e00ff */
[----:B------:R-:W-:Y:S02]  /*13a0*/  USHF.R.U32.HI UR9, URZ, UR11, UR9 ;  /* 0x0000000bff097299 */ /* 0x000fe40008011609 */
[----:B------:R-:W-:Y:S02]  /*13b0*/  UIADD3 UR10, UPT, UPT, -UR4, URZ, URZ ;  /* 0x000000ff040a7290 */ /* 0x000fe4000fffe1ff */
[----:B------:R-:W-:-:S02]  /*13c0*/  USEL UR9, UR4, UR9, !UP1 ;  /* 0x0000000904097287 */ /* 0x000fc4000c800000 */
[----:B------:R-:W-:Y:S01]  /*13d0*/  UIMAD UR47, UR18, UR10, UR47 ;  /* 0x0000000a122f72a4 */ /* 0x000fe2000f8e022f */
[----:B------:R-:W-:Y:S01]  /*13e0*/  @!UP0 UMOV UR8, UR13 ;  /* 0x0000000d00088c82 */ /* 0x000fe20008000000 */
[----:B------:R-:W-:Y:S02]  /*13f0*/  UIADD3 UR10, UPT, UPT, -UR9, URZ, URZ ;  /* 0x000000ff090a7290 */ /* 0x000fe4000fffe1ff */
[----:B------:R-:W-:Y:S02]  /*1400*/  @!UP0 USHF.R.U32.HI UR8, URZ, UR11, UR8 ;  /* 0x0000000bff088299 */ /* 0x000fe40008011608 */
[----:B------:R-:W-:Y:S02]  /*1410*/  UIMAD UR10, UR22, UR10, UR4 ;  /* 0x0000000a160a72a4 */ /* 0x000fe4000f8e0204 */
[----:B------:R-:W-:Y:S02]  /*1420*/  @!UP0 USEL UR8, UR6, UR8, !UP1 ;  /* 0x0000000806088287 */ /* 0x000fe4000c800000 */
[----:B------:R-:W-:-:S02]  /*1430*/  UIMAD UR46, UR23, UR46, UR24 ;  /* 0x0000002e172e72a4 */ /* 0x000fc4000f8e0218 */
[----:B------:R-:W-:Y:S02]  /*1440*/  @!UP0 UIMAD UR7, UR10, UR7, UR8 ;  /* 0x000000070a0782a4 */ /* 0x000fe4000f8e0208 */
[----:B------:R-:W-:-:S04]  /*1450*/  @!UP0 UIADD3 UR9, UPT, UPT, UR9, -UR8, URZ ;  /* 0x8000000809098290 */ /* 0x000fc8000fffe0ff */
[----:B------:R-:W-:-:S03]  /*1460*/  @!UP0 UIMAD UR4, UR9, UR22, UR6 ;  /* 0x00000016090482a4 */ /* 0x000fc6000f8e0206 */
[----:B------:R-:W-:Y:S01]  /*1470*/  @!UP0 UMOV UR6, UR7 ;  /* 0x0000000700068c82 */ /* 0x000fe20008000000 */
[----:B------:R-:W-:Y:S02]  /*1480*/  UIMAD UR47, UR4, UR18, UR47 ;  /* 0x00000012042f72a4 */ /* 0x000fe4000f8e022f */
[----:B------:R-:W-:-:S12]  /*1490*/  UIMAD UR46, UR6, UR23, UR46 ;  /* 0x00000017062e72a4 */ /* 0x000fd8000f8e022e */
.L_x_18:
[----:B------:R-:W-:Y:S02]  /*14a0*/  UISETP.NE.AND UP1, UPT, UR25, 0x1, UPT ;  /* 0x000000011900788c */ /* 0x000fe4000bf25270 */
[----:B------:R-:W-:-:S07]  /*14b0*/  UISETP.NE.AND UP0, UPT, UR14, 0x2, UPT ;  /* 0x000000020e00788c */ /* 0x000fce000bf05270 */
[----:B------:R-:W-:Y:S05]  /*14c0*/  BRA.U UP1, `(.L_x_19) ;  /* 0x0000000101447547 */ /* 0x000fea000b800000 */
[----:B------:R-:W1:Y:S01]  /*14d0*/  LDCU.128 UR16, c[0x0][0xb10] ;  /* 0x00016200ff1077ac */ /* 0x000e620008000c00 */
[----:B------:R-:W3:Y:S01]  /*14e0*/  LDCU UR10, c[0x0][0xb0c] ;  /* 0x00016180ff0a77ac */ /* 0x000ee20008000800 */
[----:B------:R-:W4:Y:S01]  /*14f0*/  LDCU UR11, c[0x0][0xb20] ;  /* 0x00016400ff0b77ac */ /* 0x000f220008000800 */
[----:B-1----:R-:W-:Y:S02]  /*1500*/  UIMAD.WIDE.U32 UR6, UR46, UR16, URZ ;  /* 0x000000102e0672a5 */ /* 0x002fe4000f8e00ff */
[----:B------:R-:W-:Y:S02]  /*1510*/  UIMAD.WIDE.U32 UR8, UR47, UR19, URZ ;  /* 0x000000132f0872a5 */ /* 0x000fe4000f8e00ff */
[----:B---3--:R-:W-:-:S03]  /*1520*/  UISETP.NE.AND UP1, UPT, UR10, 0x1, UPT ;  /* 0x000000010a00788c */ /* 0x008fc6000bf25270 */
[----:B------:R-:W-:Y:S02]  /*1530*/  UMOV UR6, UR7 ;  /* 0x0000000700067c82 */ /* 0x000fe40008000000 */
[----:B------:R-:W-:Y:S01]  /*1540*/  USHF.R.U32.HI UR6, URZ, UR17, UR6 ;  /* 0x00000011ff067299 */ /* 0x000fe20008011606 */
[----:B------:R-:W-:-:S03]  /*1550*/  UMOV UR4, UR9 ;  /* 0x0000000900047c82 */ /* 0x000fc60008000000 */
[----:B------:R-:W-:Y:S02]  /*1560*/  USEL UR6, UR46, UR6, !UP1 ;  /* 0x000000062e067287 */ /* 0x000fe4000c800000 */
[----:B------:R-:W-:Y:S02]  /*1570*/  UISETP.NE.AND UP1, UPT, UR18, 0x1, UPT ;  /* 0x000000011200788c */ /* 0x000fe4000bf25270 */
[----:B----4-:R-:W-:-:S04]  /*1580*/  USHF.R.U32.HI UR4, URZ, UR11, UR4 ;  /* 0x0000000bff047299 */ /* 0x010fc80008011604 */
[----:B------:R-:W-:-:S04]  /*1590*/  USEL UR4, UR47, UR4, !UP1 ;  /* 0x000000042f047287 */ /* 0x000fc8000c800000 */
[----:B------:R-:W-:Y:S02]  /*15a0*/  UIADD3 UR7, UPT, UPT, -UR4, UR6, URZ ;  /* 0x0000000604077290 */ /* 0x000fe4000fffe1ff */
[----:B------:R-:W-:Y:S02]  /*15b0*/  UIADD3 UR4, UPT, UPT, UR4, -UR6, URZ ;  /* 0x8000000604047290 */ /* 0x000fe4000fffe0ff */
[----:B------:R-:W-:Y:S02]  /*15c0*/  UIMAD UR47, UR7, UR18, UR47 ;  /* 0x00000012072f72a4 */ /* 0x000fe4000f8e022f */
[----:B------:R-:W-:-:S12]  /*15d0*/  UIMAD UR46, UR4, UR10, UR46 ;  /* 0x0000000a042e72a4 */ /* 0x000fd8000f8e022e */
.L_x_19:
[----:B------:R-:W-:Y:S05]  /*15e0*/  BRA.U !UP6, `(.L_x_20) ;  /* 0x000000010e0c7547 */ /* 0x000fea000b800000 */
[----:B------:R-:W-:Y:S01]  /*15f0*/  UCGABAR_WAIT ;  /* 0x0000000000007dc7 */ /* 0x000fe20008000000 */
[----:B------:R-:W-:Y:S01]  /*1600*/  CCTL.IVALL ;  /* 0x00000000ff00798f */ /* 0x000fe20002000000 */
[----:B------:R-:W-:Y:S05]  /*1610*/  BRA `(.L_x_21) ;  /* 0x0000000000047947 */ /* 0x000fea0003800000 */
.L_x_20:
[----:B------:R-:W-:Y:S06]  /*1620*/  BAR.SYNC.DEFER_BLOCKING 0x0 ;  /* 0x0000000000007b1d */ /* 0x000fec0000010000 */
.L_x_21:
[----:B------:R-:W-:Y:S05]  /*1630*/  BRA.U UP0, `(.L_x_22) ;  /* 0x0000001100f87547 */ /* 0x000fea000b800000 */
[----:B------:R-:W1:Y:S01]  /*1640*/  LDCU UR7, c[0x0][0x38c] ;  /* 0x00007180ff0777ac */ /* 0x000e620008000800 */
[----:B------:R-:W-:Y:S01]  /*1650*/  PLOP3.LUT P1, PT, PT, PT, UP4, 0x80, 0x8 ;  /* 0x000000000008781c */ /* 0x000fe20003f2f048 */
[----:B------:R-:W-:Y:S01]  /*1660*/  IMAD.MOV.U32 R12, RZ, RZ, 0x1 ;  /* 0x00000001ff0c7424 */ /* 0x000fe200078e00ff */
[----:B------:R-:W-:Y:S02]  /*1670*/  ISETP.NE.AND P2, PT, R0, RZ, P3 ;  /* 0x000000ff0000720c */ /* 0x000fe40001f45270 */
[----:B------:R-:W-:Y:S02]  /*1680*/  CS2R R10, SRZ ;  /* 0x00000000000a7805 */ /* 0x000fe4000001ff00 */
[----:B------:R-:W-:Y:S01]  /*1690*/  PLOP3.LUT P1, PT, P1, PT, PT, 0x8, 0x80 ;  /* 0x000000000080781c */ /* 0x000fe20000f2e170 */
[----:B------:R-:W-:Y:S01]  /*16a0*/  IMAD.MOV.U32 R9, RZ, RZ, RZ ;  /* 0x000000ffff097224 */ /* 0x000fe200078e00ff */
[----:B------:R-:W3:Y:S01]  /*16b0*/  LDCU UR43, c[0x0][0x370] ;  /* 0x00006e00ff2b77ac */ /* 0x000ee20008000800 */
[----:B------:R-:W-:Y:S01]  /*16c0*/  IMAD.MOV.U32 R8, RZ, RZ, 0x1 ;  /* 0x00000001ff087424 */ /* 0x000fe200078e00ff */
[----:B------:R-:W-:Y:S01]  /*16d0*/  ULOP3.LUT UR53, UR24, 0x1, URZ, 0xc0, !UPT ;  /* 0x0000000118357892 */ /* 0x000fe2000f8ec0ff */
[----:B------:R-:W4:Y:S01]  /*16e0*/  LDCU.64 UR38, c[0x0][0x348] ;  /* 0x00006900ff2677ac */ /* 0x000f220008000a00 */
[----:B------:R-:W-:-:S02]  /*16f0*/  USHF.L.U32 UR52, UR24, 0x7, URZ ;  /* 0x0000000718347899 */ /* 0x000fc400080006ff */
[----:B-1----:R-:W-:Y:S02]  /*1700*/  UIADD3 UR6, UPT, UPT, UR7, 0xff, URZ ;  /* 0x000000ff07067890 */ /* 0x002fe4000fffe0ff */
[----:B------:R-:W-:Y:S02]  /*1710*/  UIADD3 UR51, UPT, UPT, UR7, 0x1fe, URZ ;  /* 0x000001fe07337890 */ /* 0x000fe4000fffe0ff */
[----:B------:R-:W-:Y:S01]  /*1720*/  USHF.R.S32.HI UR4, URZ, 0x1f, UR6 ;  /* 0x0000001fff047899 */ /* 0x000fe20008011406 */
[----:B------:R-:W1:Y:S03]  /*1730*/  LDCU UR42, c[0x0][0x374] ;  /* 0x00006e80ff2a77ac */ /* 0x000e660008000800 */
[----:B------:R-:W-:Y:S02]  /*1740*/  ULEA.HI UR4, UR4, UR6, URZ, 0x8 ;  /* 0x0000000604047291 */ /* 0x000fe4000f8f40ff */
[----:B------:R-:W-:-:S02]  /*1750*/  UIADD3 UR6, UPT, UPT, UR7, -0x1, URZ ;  /* 0xffffffff07067890 */ /* 0x000fc4000fffe0ff */
[----:B------:R-:W-:Y:S02]  /*1760*/  USHF.R.S32.HI UR45, URZ, 0x8, UR4 ;  /* 0x00000008ff2d7899 */ /* 0x000fe40008011404 */
[----:B------:R-:W-:Y:S02]  /*1770*/  UISETP.GE.U32.AND UP1, UPT, UR6, -0x1ff, UPT ;  /* 0xfffffe010600788c */ /* 0x000fe4000bf26070 */
[----:B------:R-:W-:-:S04]  /*1780*/  UISETP.LT.U32.AND UP0, UPT, UR45, 0x2, UPT ;  /* 0x000000022d00788c */ /* 0x000fc8000bf01070 */
[----:B------:R-:W-:Y:S02]  /*1790*/  USEL UR44, UR45, 0x2, UP0 ;  /* 0x000000022d2c7887 */ /* 0x000fe40008000000 */
[----:B------:R-:W-:Y:S02]  /*17a0*/  UISETP.NE.AND UP0, UPT, UR14, URZ, UPT ;  /* 0x000000ff0e00728c */ /* 0x000fe4000bf05270 */
[----:B------:R-:W-:Y:S02]  /*17b0*/  UIADD3 UR4, UPT, UPT, UR44, -0x1, URZ ;  /* 0xffffffff2c047890 */ /* 0x000fe4000fffe0ff */
[----:B------:R-:W-:Y:S02]  /*17c0*/  @UP1 UIADD3 UR4, UPT, UPT, UR44, URZ, URZ ;  /* 0x000000ff2c041290 */ /* 0x000fe4000fffe0ff */
[----:B------:R-:W-:Y:S02]  /*17d0*/  USEL UR29, UR50, 0x2, UP0 ;  /* 0x00000002321d7887 */ /* 0x000fe40008000000 */
[----:B------:R-:W-:-:S02]  /*17e0*/  UIADD3 UR49, UPT, UPT, UR45, -UR44, URZ ;  /* 0x8000002c2d317290 */ /* 0x000fc4000fffe0ff */
[----:B------:R-:W-:Y:S02]  /*17f0*/  UIADD3 UR37, UPT, UPT, UR4, 0x1, URZ ;  /* 0x0000000104257890 */ /* 0x000fe4000fffe0ff */
[----:B------:R-:W-:Y:S01]  /*1800*/  UIADD3 UR48, UPT, UPT, -UR4, URZ, URZ ;  /* 0x000000ff04307290 */ /* 0x000fe2000fffe1ff */
[----:B-1-34-:R-:W-:-:S11]  /*1810*/  UMOV UR14, URZ ;  /* 0x000000ff000e7c82 */ /* 0x01afd60008000000 */
.L_x_42:
[----:B------:R-:W-:Y:S01]  /*1820*/  UISETP.NE.AND UP0, UPT, UR5, URZ, UPT ;  /* 0x000000ff0500728c */ /* 0x000fe2000bf05270 */
[----:B------:R-:W1:Y:S08]  /*1830*/  S2UR UR5, SR_CgaCtaId ;  /* 0x00000000000579c3 */ /* 0x000e700000008800 */
[----:B------:R-:W-:Y:S05]  /*1840*/  BRA.U UP0, `(.L_x_23) ;  /* 0x0000000100347547 */ /* 0x000fea000b800000 */
[----:B------:R-:W3:Y:S01]  /*1850*/  S2R R0, SR_CgaCtaId ;  /* 0x0000000000007919 */ /* 0x000ee20000008800 */
[----:B------:R-:W-:Y:S02]  /*1860*/  MOV R3, 0x400 ;  /* 0x0000040000037802 */ /* 0x000fe40000000f00 */
[----:B------:R-:W-:Y:S02]  /*1870*/  SHF.L.U32 R2, R8, 0x1f, RZ ;  /* 0x0000001f08027819 */ /* 0x000fe400000006ff */
[----:B---3--:R-:W-:-:S05]  /*1880*/  LEA R0, R0, R3, 0x18 ;  /* 0x0000000300007211 */ /* 0x008fca00078ec0ff */
[----:B------:R-:W-:-:S04]  /*1890*/  IMAD R3, R9, 0x8, R0 ;  /* 0x0000000809037824 */ /* 0x000fc800078e0200 */
[----:B------:R-:W3:Y:S02]  /*18a0*/  SYNCS.PHASECHK.TRANS64.TRYWAIT P0, [R3+URZ+0x90], R2 ;  /* 0x00009002030075a7 */ /* 0x000ee400080011ff */
[----:B---3--:R-:W-:Y:S05]  /*18b0*/  @!P0 BRA `(.L_x_24) ;  /* 0x000000d4001c8947 */ /* 0x008fea0003800000 */
.L_x_118:
[----:B------:R-:W-:Y:S01]  /*18c0*/  VIADD R9, R9, 0x1 ;  /* 0x0000000109097836 */ /* 0x000fe20000000000 */
[----:B------:R3:W-:Y:S04]  /*18d0*/  SYNCS.ARRIVE.TRANS64.A1T0 RZ, [R3+URZ+0x80], RZ ;  /* 0x000080ff03ff79a7 */ /* 0x0007e800081000ff */
[----:B------:R-:W-:-:S04]  /*18e0*/  ISETP.NE.AND P0, PT, R9, 0x2, PT ;  /* 0x000000020900780c */ /* 0x000fc80003f05270 */
[----:B------:R-:W-:Y:S02]  /*18f0*/  SEL R9, R9, RZ, P0 ;  /* 0x000000ff09097207 */ /* 0x000fe40000000000 */
[----:B---3--:R-:W-:-:S04]  /*1900*/  SEL R3, RZ, 0x1, P0 ;  /* 0x00000001ff037807 */ /* 0x008fc80000000000 */
[----:B------:R-:W-:-:S07]  /*1910*/  LOP3.LUT R8, R8, R3, RZ, 0x3c, !PT ;  /* 0x0000000308087212 */ /* 0x000fce00078e3cff */
.L_x_23:
[----:B------:R-:W-:Y:S01]  /*1920*/  UMOV UR4, 0x400 ;  /* 0x0000040000047882 */ /* 0x000fe20000000000 */
[----:B------:R-:W-:Y:S01]  /*1930*/  SHF.L.U32 R0, R12, 0x1f, RZ ;  /* 0x0000001f0c007819 */ /* 0x000fe200000006ff */
[----:B-1----:R-:W-:Y:S02]  /*1940*/  ULEA UR4, UR5, UR4, 0x18 ;  /* 0x0000000405047291 */ /* 0x002fe4000f8ec0ff */
[----:B------:R-:W-:Y:S02]  /*1950*/  UISETP.GE.U32.AND UP0, UPT, UR51, 0x1ff, UPT ;  /* 0x000001ff3300788c */ /* 0x000fe4000bf06070 */
[----:B------:R-:W-:Y:S02]  /*1960*/  ULEA UR6, UR14, UR4, 0x3 ;  /* 0x000000040e067291 */ /* 0x000fe4000f8e18ff */
[----:B------:R-:W-:Y:S01]  /*1970*/  ULEA UR19, UR47, UR53, 0x1 ;  /* 0x000000352f137291 */ /* 0x000fe2000f8e08ff */
[----:B------:R-:W-:-:S03]  /*1980*/  UMOV UR13, URZ ;  /* 0x000000ff000d7c82 */ /* 0x000fc60008000000 */
[----:B------:R-:W-:-:S03]  /*1990*/  UIMAD UR19, UR19, 0x78, URZ ;  /* 0x00000078131378a4 */ /* 0x000fc6000f8e02ff */
[----:B------:R1:W3:Y:S01]  /*19a0*/  SYNCS.PHASECHK.TRANS64.TRYWAIT P0, [UR6+0x10], R0 ;  /* 0x00001000ff0075a7 */ /* 0x0002e20008001106 */
[----:B------:R-:W-:-:S04]  /*19b0*/  ULEA.HI UR6, UR46, UR46, URZ, 0x1 ;  /* 0x0000002e2e067291 */ /* 0x000fc8000f8f08ff */
[----:B------:R-:W-:-:S04]  /*19c0*/  USHF.L.U32 UR6, UR6, 0x7, URZ ;  /* 0x0000000706067899 */ /* 0x000fc800080006ff */
[----:B------:R-:W-:-:S04]  /*19d0*/  ULOP3.LUT UR35, UR6, 0xffffff00, URZ, 0xc0, !UPT ;  /* 0xffffff0006237892 */ /* 0x000fc8000f8ec0ff */
[----:B------:R-:W-:Y:S01]  /*19e0*/  ULOP3.LUT UR35, UR35, 0x80, UR52, 0xf8, !UPT ;  /* 0x0000008023237892 */ /* 0x000fe2000f8ef834 */
[----:B------:R-:W-:Y:S11]  /*19f0*/  BRA.U !UP0, `(.L_x_25) ;  /* 0x0000000108f07547 */ /* 0x000ff6000b800000 */
[----:B------:R-:W-:Y:S01]  /*1a00*/  UMOV UR21, UR48 ;  /* 0x0000003000157c82 */ /* 0x000fe20008000000 */
[----:B------:R-:W-:Y:S01]  /*1a10*/  UMOV UR6, UR14 ;  /* 0x0000000e00067c82 */ /* 0x000fe20008000000 */
[----:B------:R-:W-:-:S05]  /*1a20*/  UMOV UR26, 0x80 ;  /* 0x00000080001a7882 */ /* 0x000fca0000000000 */
.L_x_31:
[----:B---3--:R-:W-:Y:S01]  /*1a30*/  @P3 MOV R2, 0x1f000 ;  /* 0x0001f00000023802 */ /* 0x008fe20000000f00 */
[----:B------:R-:W-:Y:S01]  /*1a40*/  ULEA UR33, UR6, UR4, 0x3 ;  /* 0x0000000406217291 */ /* 0x000fe2000f8e18ff */
[----:B-1-3--:R-:W-:Y:S11]  /*1a50*/  @P0 BRA `(.L_x_26) ;  /* 0x00000000000c0947 */ /* 0x00aff60003800000 */
[----:B------:R-:W-:Y:S04]  /*1a60*/  SHF.L.U32 R3, R12, 0x1f, RZ ;  /* 0x0000001f0c037819 */ /* 0x000fe800000006ff */
[----:B------:R-:W3:Y:S02]  /*1a70*/  SYNCS.PHASECHK.TRANS64.TRYWAIT P0, [UR33+0x10], R3 ;  /* 0x00001003ff0075a7 */ /* 0x000ee40008001121 */
[----:B---3--:R-:W-:Y:S05]  /*1a80*/  @!P0 BRA `(.L_x_27) ;  /* 0x000000d000bc8947 */ /* 0x008fea0003800000 */
.L_x_26:
[----:B------:R3:W-:Y:S01]  /*1a90*/  @P3 SYNCS.ARRIVE.TRANS64 RZ, [UR33], R2 ;  /* 0x00000002ffff39a7 */ /* 0x0007e20008000021 */
[----:B------:R-:W-:Y:S02]  /*1aa0*/  ULOP3.LUT UR7, UR29, 0x2, URZ, 0xfc, !UPT ;  /* 0x000000021d077892 */ /* 0x000fe4000f8efcff */
[----:B------:R-:W-:Y:S02]  /*1ab0*/  UIADD3 UR21, UPT, UPT, UR21, 0x1, URZ ;  /* 0x0000000115157890 */ /* 0x000fe4000fffe0ff */
[----:B------:R-:W-:Y:S02]  /*1ac0*/  UISETP.NE.AND UP0, UPT, UR7, 0x2, UPT ;  /* 0x000000020700788c */ /* 0x000fe4000bf05270 */
[----:B------:R-:W-:Y:S07]  /*1ad0*/  UISETP.NE.AND UP2, UPT, UR21, 0x1, UPT ;  /* 0x000000011500788c */ /* 0x000fee000bf45270 */
[----:B------:R-:W-:Y:S05]  /*1ae0*/  BRA.U UP0, `(.L_x_28) ;  /* 0x0000000100047547 */ /* 0x000fea000b800000 */
[----:B------:R-:W-:Y:S05]  /*1af0*/  BPT.TRAP 0x1 ;  /* 0x000000040000795c */ /* 0x000fea0000300000 */
.L_x_28:
[----:B------:R-:W-:Y:S04]  /*1b00*/  BSSY.RECONVERGENT B0, `(.L_x_29) ;  /* 0x0000003000007945 */ /* 0x000fe80003800200 */
[----:B------:R-:W-:Y:S05]  /*1b10*/  @!P2 BRA `(.L_x_30) ;  /* 0x000000000004a947 */ /* 0x000fea0003800000 */
[----:B------:R-:W-:Y:S05]  /*1b20*/  BPT.TRAP 0x1 ;  /* 0x000000040000795c */ /* 0x000fea0000300000 */
.L_x_30:
[----:B------:R-:W-:Y:S05]  /*1b30*/  BSYNC.RECONVERGENT B0 ;  /* 0x0000000000007941 */ /* 0x000fea0003800200 */
.L_x_29:
[----:B------:R-:W-:Y:S02]  /*1b40*/  UIADD3 UR7, UPT, UPT, UR6, 0x1, URZ ;  /* 0x0000000106077890 */ /* 0x000fe4000fffe0ff */
[----:B------:R-:W-:Y:S02]  /*1b50*/  UIADD3 UR30, UP1, UPT, UR38, 0x80, URZ ;  /* 0x00000080261e7890 */ /* 0x000fe4000ff3e0ff */
[----:B------:R-:W-:Y:S02]  /*1b60*/  UISETP.NE.AND UP0, UPT, UR7, 0x2, UPT ;  /* 0x000000020700788c */ /* 0x000fe4000bf05270 */
[----:B------:R-:W-:Y:S02]  /*1b70*/  ULEA UR24, UR6, UR4, 0xf ;  /* 0x0000000406187291 */ /* 0x000fe4000f8e78ff */
[----:B------:R-:W-:Y:S02]  /*1b80*/  USEL UR8, URZ, 0x1, UP0 ;  /* 0x00000001ff087887 */ /* 0x000fe40008000000 */
[----:B------:R-:W-:Y:S02]  /*1b90*/  USEL UR14, UR7, URZ, UP0 ;  /* 0x000000ff070e7287 */ /* 0x000fe40008000000 */
[----:B------:R-:W-:Y:S02]  /*1ba0*/  ULOP3.LUT UR33, UR33, 0xfefffff8, URZ, 0xc0, !UPT ;  /* 0xfefffff821217892 */ /* 0x000fe4000f8ec0ff */
[----:B------:R-:W-:Y:S01]  /*1bb0*/  ULEA UR7, UR14, UR4, 0x3 ;  /* 0x000000040e077291 */ /* 0x000fe2000f8e18ff */
[----:B------:R-:W-:Y:S01]  /*1bc0*/  LOP3.LUT R12, R12, UR8, RZ, 0x3c, !PT ;  /* 0x000000080c0c7c12 */ /* 0x000fe2000f8e3cff */
[----:B------:R-:W-:Y:S02]  /*1bd0*/  UIADD3 UR34, UPT, UPT, UR26, -0x80, URZ ;  /* 0xffffff801a227890 */ /* 0x000fe4000fffe0ff */
[----:B------:R-:W-:Y:S01]  /*1be0*/  UIADD3.X UR31, UPT, UPT, URZ, UR39, URZ, UP1, !UPT ;  /* 0x00000027ff1f7290 */ /* 0x000fe20008ffe4ff */
[----:B-1----:R-:W-:Y:S01]  /*1bf0*/  SHF.L.U32 R0, R12, 0x1f, RZ ;  /* 0x0000001f0c007819 */ /* 0x002fe200000006ff */
[----:B------:R-:W-:Y:S02]  /*1c00*/  UIADD3 UR32, UPT, UPT, UR24, 0xf180, URZ ;  /* 0x0000f18018207890 */ /* 0x000fe4000fffe0ff */
[----:B------:R-:W-:Y:S01]  /*1c10*/  UIMAD UR8, UR6, 0x7800, UR4 ;  /* 0x00007800060878a4 */ /* 0x000fe2000f8e0204 */
[----:B------:R4:W1:Y:S01]  /*1c20*/  SYNCS.PHASECHK.TRANS64.TRYWAIT P0, [UR7+0x10], R0 ;  /* 0x00001000ff0075a7 */ /* 0x0008620008001107 */
[----:B------:R-:W-:Y:S01]  /*1c30*/  UMOV UR7, 0x10000000 ;  /* 0x1000000000077882 */ /* 0x000fe20000000000 */
[----:B------:R-:W-:Y:S01]  /*1c40*/  UMOV UR6, 0x0 ;  /* 0x0000000000067882 */ /* 0x000fe20000000000 */
[----:B------:R-:W-:Y:S02]  /*1c50*/  UIADD3 UR24, UPT, UPT, UR24, 0x13180, URZ ;  /* 0x0001318018187890 */ /* 0x000fe4000fffe0ff */
[----:B------:R-:W-:Y:S01]  /*1c60*/  UIADD3 UR22, UP0, UPT, UR38, 0x180, URZ ;  /* 0x0000018026167890 */ /* 0x000fe2000ff1e0ff */
[----:B------:R-:W-:Y:S01]  /*1c70*/  UTMALDG.3D.2CTA [UR32], [UR30], desc[UR6] ;  /* 0x000006201e0075b4 */ /* 0x000fe20008211000 */
[----:B------:R-:W-:Y:S01]  /*1c80*/  UMOV UR27, UR35 ;  /* 0x00000023001b7c82 */ /* 0x000fe20008000000 */
[----:B------:R-:W-:Y:S01]  /*1c90*/  UMOV UR28, UR36 ;  /* 0x00000024001c7c82 */ /* 0x000fe20008000000 */
[----:B------:R-:W-:Y:S01]  /*1ca0*/  UMOV UR25, UR33 ;  /* 0x0000002100197c82 */ /* 0x000fe20008000000 */
[----:B------:R-:W-:Y:S02]  /*1cb0*/  UIADD3.X UR23, UPT, UPT, URZ, UR39, URZ, UP0, !UPT ;  /* 0x00000027ff177290 */ /* 0x000fe400087fe4ff */
[----:B------:R-:W-:Y:S01]  /*1cc0*/  UIADD3 UR16, UPT, UPT, UR8, 0x1f180, URZ ;  /* 0x0001f18008107890 */ /* 0x000fe2000fffe0ff */
[----:B------:R5:W-:Y:S01]  /*1cd0*/  UTMALDG.3D.2CTA [UR24], [UR30], desc[UR6] ;  /* 0x000006181e0075b4 */ /* 0x000be20008211000 */
[----:B------:R-:W-:Y:S01]  /*1ce0*/  UMOV UR20, UR36 ;  /* 0x0000002400147c82 */ /* 0x000fe20008000000 */
[----:B------:R-:W-:Y:S01]  /*1cf0*/  UMOV UR17, UR33 ;  /* 0x0000002100117c82 */ /* 0x000fe20008000000 */
[----:B------:R-:W-:Y:S01]  /*1d00*/  UMOV UR18, UR34 ;  /* 0x0000002200127c82 */ /* 0x000fe20008000000 */
[----:B------:R-:W-:Y:S01]  /*1d10*/  UIADD3 UR8, UPT, UPT, UR8, 0x22d80, URZ ;  /* 0x00022d8008087890 */ /* 0x000fe2000fffe0ff */
[----:B------:R-:W-:Y:S01]  /*1d20*/  UMOV UR10, UR26 ;  /* 0x0000001a000a7c82 */ /* 0x000fe20008000000 */
[----:B------:R-:W-:Y:S02]  /*1d30*/  UMOV UR11, UR19 ;  /* 0x00000013000b7c82 */ /* 0x000fe40008000000 */
[----:B------:R-:W-:Y:S01]  /*1d40*/  UTMALDG.3D.2CTA [UR16], [UR22], desc[UR6] ;  /* 0x00000610160075b4 */ /* 0x000fe20008211000 */
[----:B------:R-:W-:Y:S01]  /*1d50*/  UMOV UR12, UR36 ;  /* 0x00000024000c7c82 */ /* 0x000fe20008000000 */
[----:B------:R-:W-:Y:S01]  /*1d60*/  UMOV UR9, UR33 ;  /* 0x0000002100097c82 */ /* 0x000fe20008000000 */
[----:B------:R-:W-:Y:S02]  /*1d70*/  UMOV UR13, UR37 ;  /* 0x00000025000d7c82 */ /* 0x000fe40008000000 */
[----:B------:R2:W-:Y:S01]  /*1d80*/  UTMALDG.3D.2CTA [UR8], [UR22], desc[UR6] ;  /* 0x00000608160075b4 */ /* 0x0005e20008211000 */
[----:B-----5:R-:W-:Y:S01]  /*1d90*/  UIADD3 UR26, UPT, UPT, UR26, 0x100, URZ ;  /* 0x000001001a1a7890 */ /* 0x020fe2000fffe0ff */
[----:B--2---:R-:W-:Y:S01]  /*1da0*/  UMOV UR6, UR14 ;  /* 0x0000000e00067c82 */ /* 0x004fe20008000000 */
[----:B----4-:R-:W-:Y:S10]  /*1db0*/  BRA.U UP2, `(.L_x_31) ;  /* 0xfffffffd021c7547 */ /* 0x010ff4000b83ffff */
.L_x_25:
[----:B------:R-:W-:Y:S01]  /*1dc0*/  ULEA UR6, UR14, UR4, 0x3 ;  /* 0x000000040e067291 */ /* 0x000fe2000f8e18ff */
[----:B-1----:R-:W-:Y:S01]  /*1dd0*/  SHF.L.U32 R0, R12, 0x1f, RZ ;  /* 0x0000001f0c007819 */ /* 0x002fe200000006ff */
[----:B------:R-:W-:Y:S01]  /*1de0*/  @!P1 SYNCS.ARRIVE.TRANS64.A1T0 RZ, [UR4+0x38], RZ ;  /* 0x000038ffffff99a7 */ /* 0x000fe20008100004 */
[----:B------:R-:W-:-:S06]  /*1df0*/  UISETP.GT.AND UP0, UPT, UR45, UR44, UPT ;  /* 0x0000002c2d00728c */ /* 0x000fcc000bf04270 */
[----:B---3--:R1:W3:Y:S03]  /*1e00*/  SYNCS.PHASECHK.TRANS64.TRYWAIT P0, [UR6+0x10], R0 ;  /* 0x00001000ff0075a7 */ /* 0x0082e60008001106 */
[----:B------:R-:W-:Y:S05]  /*1e10*/  BRA.U !UP0, `(.L_x_32) ;  /* 0x0000000108e87547 */ /* 0x000fea000b800000 */
[----:B------:R-:W-:Y:S01]  /*1e20*/  UIADD3 UR21, UPT, UPT, UR49, UR13, URZ ;  /* 0x0000000d31157290 */ /* 0x000fe2000fffe0ff */
[----:B------:R-:W-:-:S11]  /*1e30*/  UMOV UR6, UR14 ;  /* 0x0000000e00067c82 */ /* 0x000fd60008000000 */
.L_x_38:
[----:B---3--:R-:W-:Y:S01]  /*1e40*/  @P3 MOV R2, 0x1f000 ;  /* 0x0001f00000023802 */ /* 0x008fe20000000f00 */
[----:B------:R-:W-:Y:S01]  /*1e50*/  ULEA UR33, UR6, UR4, 0x3 ;  /* 0x0000000406217291 */ /* 0x000fe2000f8e18ff */
[----:B-1-3--:R-:W-:Y:S11]  /*1e60*/  @P0 BRA `(.L_x_33) ;  /* 0x00000000000c0947 */ /* 0x00aff60003800000 */
[----:B------:R-:W-:Y:S04]  /*1e70*/  SHF.L.U32 R3, R12, 0x1f, RZ ;  /* 0x0000001f0c037819 */ /* 0x000fe800000006ff */
[----:B------:R-:W3:Y:S02]  /*1e80*/  SYNCS.PHASECHK.TRANS64.TRYWAIT P0, [UR33+0x10], R3 ;  /* 0x00001003ff0075a7 */ /* 0x000ee40008001121 */
[----:B---3--:R-:W-:Y:S05]  /*1e90*/  @!P0 BRA `(.L_x_34) ;  /* 0x000000cc00d08947 */ /* 0x008fea0003800000 */
.L_x_33:
[----:B------:R3:W-:Y:S01]  /*1ea0*/  @P3 SYNCS.ARRIVE.TRANS64 RZ, [UR33], R2 ;  /* 0x00000002ffff39a7 */ /* 0x0007e20008000021 */
[----:B------:R-:W-:Y:S04]  /*1eb0*/  ULOP3.LUT UR7, UR29, 0x2, URZ, 0xfc, !UPT ;  /* 0x000000021d077892 */ /* 0x000fe8000f8efcff */
[----:B------:R-:W-:Y:S09]  /*1ec0*/  UISETP.NE.AND UP0, UPT, UR7, 0x2, UPT ;  /* 0x000000020700788c */ /* 0x000ff2000bf05270 */
[----:B------:R-:W-:Y:S05]  /*1ed0*/  BRA.U UP0, `(.L_x_35) ;  /* 0x0000000100047547 */ /* 0x000fea000b800000 */
[----:B------:R-:W-:Y:S05]  /*1ee0*/  BPT.TRAP 0x1 ;  /* 0x000000040000795c */ /* 0x000fea0000300000 */
.L_x_35:
[----:B------:R-:W-:Y:S04]  /*1ef0*/  BSSY.RECONVERGENT B0, `(.L_x_36) ;  /* 0x0000003000007945 */ /* 0x000fe80003800200 */
[----:B------:R-:W-:Y:S05]  /*1f00*/  @!P2 BRA `(.L_x_37) ;  /* 0x000000000004a947 */ /* 0x000fea0003800000 */
[----:B------:R-:W-:Y:S05]  /*1f10*/  BPT.TRAP 0x1 ;  /* 0x000000040000795c */ /* 0x000fea0000300000 */
.L_x_37:
[----:B------:R-:W-:Y:S05]  /*1f20*/  BSYNC.RECONVERGENT B0 ;  /* 0x0000000000007941 */ /* 0x000fea0003800200 */
.L_x_36:
[----:B------:R-:W-:Y:S02]  /*1f30*/  UIADD3 UR7, UPT, UPT, UR6, 0x1, URZ ;  /* 0x0000000106077890 */ /* 0x000fe4000fffe0ff */
[----:B------:R-:W-:Y:S02]  /*1f40*/  UIADD3 UR22, UP1, UPT, UR38, 0x80, URZ ;  /* 0x0000008026167890 */ /* 0x000fe4000ff3e0ff */
[----:B------:R-:W-:Y:S02]  /*1f50*/  UISETP.NE.AND UP0, UPT, UR7, 0x2, UPT ;  /* 0x000000020700788c */ /* 0x000fe4000bf05270 */
[----:B------:R-:W-:Y:S02]  /*1f60*/  ULEA UR24, UR6, UR4, 0xf ;  /* 0x0000000406187291 */ /* 0x000fe4000f8e78ff */
[----:B------:R-:W-:Y:S02]  /*1f70*/  USEL UR8, URZ, 0x1, UP0 ;  /* 0x00000001ff087887 */ /* 0x000fe40008000000 */
[----:B------:R-:W-:Y:S02]  /*1f80*/  USEL UR14, UR7, URZ, UP0 ;  /* 0x000000ff070e7287 */ /* 0x000fe40008000000 */
[----:B------:R-:W-:Y:S02]  /*1f90*/  USHF.L.U32 UR34, UR13, 0x8, URZ ;  /* 0x000000080d227899 */ /* 0x000fe400080006ff */
[----:B------:R-:W-:Y:S01]  /*1fa0*/  ULEA UR7, UR14, UR4, 0x3 ;  /* 0x000000040e077291 */ /* 0x000fe2000f8e18ff */
[----:B------:R-:W-:Y:S01]  /*1fb0*/  LOP3.LUT R12, R12, UR8, RZ, 0x3c, !PT ;  /* 0x000000080c0c7c12 */ /* 0x000fe2000f8e3cff */
[----:B------:R-:W-:Y:S02]  /*1fc0*/  ULOP3.LUT UR33, UR33, 0xfefffff8, URZ, 0xc0, !UPT ;  /* 0xfefffff821217892 */ /* 0x000fe4000f8ec0ff */
        /* <DEDUP_REMOVED lines=8> */
[----:B------:R-:W-:Y:S01]  /*2050*/  UIADD3 UR24, UPT, UPT, UR24, 0x13180, URZ ;  /* 0x0001318018187890 */ /* 0x000fe2000fffe0ff */
[----:B------:R-:W-:Y:S01]  /*2060*/  UTMALDG.3D.2CTA [UR32], [UR22], desc[UR6] ;  /* 0x00000620160075b4 */ /* 0x000fe20008211000 */
[----:B------:R-:W-:Y:S01]  /*2070*/  UIADD3 UR30, UP0, UPT, UR38, 0x180, URZ ;  /* 0x00000180261e7890 */ /* 0x000fe2000ff1e0ff */
[----:B------:R-:W-:Y:S01]  /*2080*/  UMOV UR27, UR35 ;  /* 0x00000023001b7c82 */ /* 0x000fe20008000000 */
[----:B------:R-:W-:Y:S01]  /*2090*/  UMOV UR28, UR36 ;  /* 0x00000024001c7c82 */ /* 0x000fe20008000000 */
[----:B------:R-:W-:Y:S01]  /*20a0*/  UMOV UR25, UR33 ;  /* 0x0000002100197c82 */ /* 0x000fe20008000000 */
[----:B------:R-:W-:Y:S03]  /*20b0*/  UIADD3.X UR31, UPT, UPT, URZ, UR39, URZ, UP0, !UPT ;  /* 0x00000027ff1f7290 */ /* 0x000fe600087fe4ff */
[----:B------:R-:W-:Y:S01]  /*20c0*/  UTMALDG.3D.2CTA [UR24], [UR22], desc[UR6] ;  /* 0x00000618160075b4 */ /* 0x000fe20008211000 */
[----:B------:R-:W-:Y:S01]  /*20d0*/  UIADD3 UR16, UPT, UPT, UR8, 0x1f180, URZ ;  /* 0x0001f18008107890 */ /* 0x000fe2000fffe0ff */
[----:B------:R-:W-:Y:S01]  /*20e0*/  UMOV UR20, UR36 ;  /* 0x0000002400147c82 */ /* 0x000fe20008000000 */
[----:B------:R-:W-:Y:S01]  /*20f0*/  UMOV UR17, UR33 ;  /* 0x0000002100117c82 */ /* 0x000fe20008000000 */
[----:B------:R-:W-:Y:S01]  /*2100*/  UMOV UR18, UR34 ;  /* 0x0000002200127c82 */ /* 0x000fe20008000000 */
[----:B------:R-:W-:Y:S01]  /*2110*/  UIADD3 UR8, UPT, UPT, UR8, 0x22d80, URZ ;  /* 0x00022d8008087890 */ /* 0x000fe2000fffe0ff */
[----:B------:R-:W-:Y:S01]  /*2120*/  UMOV UR11, UR19 ;  /* 0x00000013000b7c82 */ /* 0x000fe20008000000 */
[----:B------:R-:W-:Y:S03]  /*2130*/  UMOV UR12, UR36 ;  /* 0x00000024000c7c82 */ /* 0x000fe60008000000 */
[----:B------:R-:W-:Y:S01]  /*2140*/  UTMALDG.3D.2CTA [UR16], [UR30], desc[UR6] ;  /* 0x000006101e0075b4 */ /* 0x000fe20008211000 */
[----:B------:R-:W-:Y:S01]  /*2150*/  UMOV UR9, UR33 ;  /* 0x0000002100097c82 */ /* 0x000fe20008000000 */
[----:B------:R-:W-:Y:S01]  /*2160*/  UMOV UR10, UR26 ;  /* 0x0000001a000a7c82 */ /* 0x000fe20008000000 */
[----:B------:R-:W-:Y:S04]  /*2170*/  UIADD3 UR13, UPT, UPT, UR13, 0x1, URZ ;  /* 0x000000010d0d7890 */ /* 0x000fe8000fffe0ff */
[----:B------:R-:W-:Y:S01]  /*2180*/  UISETP.NE.AND UP0, UPT, UR13, UR21, UPT ;  /* 0x000000150d00728c */ /* 0x000fe2000bf05270 */
[----:B------:R5:W-:Y:S02]  /*2190*/  UTMALDG.3D.2CTA [UR8], [UR30], desc[UR6] ;  /* 0x000006081e0075b4 */ /* 0x000be40008211000 */
[----:B-----5:R-:W-:Y:S06]  /*21a0*/  UMOV UR6, UR14 ;  /* 0x0000000e00067c82 */ /* 0x020fec0008000000 */
[----:B----4-:R-:W-:Y:S05]  /*21b0*/  BRA.U UP0, `(.L_x_38) ;  /* 0xfffffffd00207547 */ /* 0x010fea000b83ffff */
.L_x_32:
[C---:B------:R-:W-:Y:S01]  /*21c0*/  LEA R3, R11.reuse, UR4, 0x3 ;  /* 0x000000040b037c11 */ /* 0x040fe2000f8e18ff */
[----:B------:R-:W-:Y:S01]  /*21d0*/  NOP ;  /* 0x0000000000007918 */ /* 0x000fe20000000000 */
[----:B-1----:R-:W-:Y:S02]  /*21e0*/  SHF.L.U32 R0, R10, 0x1f, RZ ;  /* 0x0000001f0a007819 */ /* 0x002fe400000006ff */
[----:B--2---:R-:W-:Y:S02]  /*21f0*/  LEA R5, R11, UR4, 0x4 ;  /* 0x000000040b057c11 */ /* 0x004fe4000f8e20ff */
[----:B---3--:R-:W1:Y:S02]  /*2200*/  SYNCS.PHASECHK.TRANS64.TRYWAIT P0, [R3+URZ+0x40], R0 ;  /* 0x00004000030075a7 */ /* 0x008e6400080011ff */
[----:B-1----:R-:W-:Y:S05]  /*2210*/  @!P0 BRA `(.L_x_39) ;  /* 0x000000cc00088947 */ /* 0x002fea0003800000 */
.L_x_121:
[----:B------:R-:W2:Y:S01]  /*2220*/  LDS.128 R4, [R5+0xb0] ;  /* 0x0000b00005047984 */ /* 0x000ea20000000c00 */
[----:B------:R-:W-:Y:S01]  /*2230*/  UISETP.GE.AND UP0, UPT, UR15, 0x1, UPT ;  /* 0x000000010f00788c */ /* 0x000fe2000bf06270 */
[----:B------:R-:W-:Y:S01]  /*2240*/  @!PT LDS RZ, [RZ] ;  /* 0x00000000fffff984 */ /* 0x000fe20000000800 */
[----:B------:R-:W-:Y:S01]  /*2250*/  @!PT LDS RZ, [RZ] ;  /* 0x00000000fffff984 */ /* 0x000fe20000000800 */
[----:B------:R-:W-:Y:S01]  /*2260*/  @!PT LDS RZ, [RZ] ;  /* 0x00000000fffff984 */ /* 0x000fe20000000800 */
[----:B------:R-:W-:Y:S01]  /*2270*/  @!PT LDS RZ, [RZ] ;  /* 0x00000000fffff984 */ /* 0x000fe20000000800 */
[----:B------:R3:W-:Y:S06]  /*2280*/  MEMBAR.ALL.CTA ;  /* 0x0000000000007992 */ /* 0x0007ec0000008000 */
[----:B---3--:R-:W3:Y:S01]  /*2290*/  FENCE.VIEW.ASYNC.S ;  /* 0x00000000000073c6 */ /* 0x008ee20000000000 */
[----:B--2---:R-:W-:-:S13]  /*22a0*/  LOP3.LUT P0, RZ, R6, 0x1, RZ, 0xc0, !PT ;  /* 0x0000000106ff7812 */ /* 0x004fda000780c0ff */
[----:B---3--:R-:W-:Y:S01]  /*22b0*/  VOTEU.ANY UP1, P0 ;  /* 0x0000000000ff7886 */ /* 0x008fe20000020100 */
[----:B------:R-:W-:-:S13]  /*22c0*/  PLOP3.LUT P0, PT, PT, PT, UP1, 0x80, 0x8 ;  /* 0x000000000008781c */ /* 0x000fda0003f0f018 */
[----:B-1----:R-:W-:Y:S02]  /*22d0*/  @P0 LOP3.LUT R0, R5, 0xffff, RZ, 0xc0, !PT ;  /* 0x0000ffff05000812 */ /* 0x002fe400078ec0ff */
[----:B------:R-:W-:Y:S02]  /*22e0*/  @P0 MOV R2, R4 ;  /* 0x0000000400020202 */ /* 0x000fe40000000f00 */
[----:B------:R-:W-:Y:S01]  /*22f0*/  @P0 R2UR UR7, R0 ;  /* 0x00000000000702ca */ /* 0x000fe200000e0000 */
[----:B------:R-:W-:Y:S01]  /*2300*/  VIADD R0, R3, 0x50 ;  /* 0x0000005003007836 */ /* 0x000fe20000000000 */
[----:B------:R-:W-:Y:S02]  /*2310*/  @P0 SHF.R.U32.HI R4, RZ, 0x10, R5 ;  /* 0x00000010ff040819 */ /* 0x000fe40000011605 */
[----:B------:R-:W-:Y:S02]  /*2320*/  @P0 R2UR UR8, R2 ;  /* 0x00000000020802ca */ /* 0x000fe400000e0000 */
[----:B------:R-:W-:-:S02]  /*2330*/  PRMT R0, RZ, 0x654, R0 ;  /* 0x00000654ff007816 */ /* 0x000fc40000000000 */
[----:B------:R-:W-:Y:S02]  /*2340*/  @P0 R2UR UR6, R4 ;  /* 0x00000000040602ca */ /* 0x000fe400000e0000 */
[----:B------:R1:W-:Y:S03]  /*2350*/  SYNCS.ARRIVE.TRANS64.RED.A1T0 RZ, [R0+URZ], RZ ;  /* 0x000000ff00ff79a7 */ /* 0x0003e600081004ff */
[----:B------:R-:W-:-:S04]  /*2360*/  @UP1 UMOV UR40, UR7 ;  /* 0x0000000700281c82 */ /* 0x000fc80008000000 */
[----:B------:R-:W-:-:S04]  /*2370*/  @UP1 UMOV UR41, UR8 ;  /* 0x0000000800291c82 */ /* 0x000fc80008000000 */
[----:B------:R-:W-:Y:S01]  /*2380*/  @UP1 UMOV UR36, UR6 ;  /* 0x0000000600241c82 */ /* 0x000fe20008000000 */
[----:B------:R-:W-:Y:S05]  /*2390*/  BRA.U !UP0, `(.L_x_40) ;  /* 0x0000000108d47547 */ /* 0x000fea000b800000 */
[----:B------:R-:W2:Y:S01]  /*23a0*/  LDCU.128 UR20, c[0x0][0xb10] ;  /* 0x00016200ff1477ac */ /* 0x000ea20008000c00 */
[----:B------:R-:W3:Y:S01]  /*23b0*/  LDCU UR25, c[0x0][0xb20] ;  /* 0x00016400ff1977ac */ /* 0x000ee20008000800 */
[----:B------:R-:W4:Y:S01]  /*23c0*/  LDCU UR24, c[0x0][0xb0c] ;  /* 0x00016180ff1877ac */ /* 0x000f220008000800 */
[----:B------:R-:W5:Y:S01]  /*23d0*/  LDCU.64 UR10, c[0x0][0xb28] ;  /* 0x00016500ff0a77ac */ /* 0x000f620008000a00 */
[----:B------:R-:W-:Y:S02]  /*23e0*/  UISETP.NE.AND UP3, UPT, UR15, 0x1, UPT ;  /* 0x000000010f00788c */ /* 0x000fe4000bf65270 */
[----:B--2---:R-:W-:Y:S02]  /*23f0*/  UIMAD.WIDE.U32 UR6, UR42, UR23, URZ ;  /* 0x000000172a0672a5 */ /* 0x004fe4000f8e00ff */
[----:B------:R-:W-:Y:S02]  /*2400*/  UIMAD.WIDE.U32 UR8, UR43, UR20, URZ ;  /* 0x000000142b0872a5 */ /* 0x000fe4000f8e00ff */
[----:B------:R-:W-:-:S02]  /*2410*/  UISETP.NE.AND UP0, UPT, UR22, 0x1, UPT ;  /* 0x000000011600788c */ /* 0x000fc4000bf05270 */
[----:B------:R-:W-:Y:S01]  /*2420*/  UIMAD.WIDE.U32 UR18, UR40, UR23, URZ ;  /* 0x00000017281272a5 */ /* 0x000fe2000f8e00ff */
[----:B------:R-:W-:Y:S01]  /*2430*/  UMOV UR6, UR7 ;  /* 0x0000000700067c82 */ /* 0x000fe20008000000 */
[----:B----4-:R-:W-:Y:S02]  /*2440*/  UISETP.NE.AND UP2, UPT, UR24, 0x1, UPT ;  /* 0x000000011800788c */ /* 0x010fe4000bf45270 */
[----:B---3--:R-:W-:Y:S02]  /*2450*/  USHF.R.U32.HI UR7, URZ, UR25, UR6 ;  /* 0x00000019ff077299 */ /* 0x008fe40008011606 */
[----:B------:R-:W-:Y:S01]  /*2460*/  UIMAD.WIDE.U32 UR16, UR41, UR20, URZ ;  /* 0x00000014291072a5 */ /* 0x000fe2000f8e00ff */
[----:B------:R-:W-:Y:S01]  /*2470*/  UMOV UR6, UR9 ;  /* 0x0000000900067c82 */ /* 0x000fe20008000000 */
[----:B------:R-:W-:Y:S02]  /*2480*/  USEL UR7, UR42, UR7, !UP0 ;  /* 0x000000072a077287 */ /* 0x000fe4000c000000 */
[----:B------:R-:W-:-:S02]  /*2490*/  USHF.R.U32.HI UR6, URZ, UR21, UR6 ;  /* 0x00000015ff067299 */ /* 0x000fc40008011606 */
[----:B-----5:R-:W-:Y:S02]  /*24a0*/  UIMAD.WIDE.U32 UR12, UR7, UR10, URZ ;  /* 0x0000000a070c72a5 */ /* 0x020fe4000f8e00ff */
[----:B------:R-:W-:Y:S01]  /*24b0*/  USEL UR8, UR43, UR6, !UP2 ;  /* 0x000000062b087287 */ /* 0x000fe2000d000000 */
[----:B------:R-:W-:Y:S02]  /*24c0*/  UMOV UR16, UR17 ;  /* 0x0000001100107c82 */ /* 0x000fe40008000000 */
[----:B------:R-:W-:Y:S01]  /*24d0*/  UMOV UR6, UR19 ;  /* 0x0000001300067c82 */ /* 0x000fe20008000000 */
[----:B------:R-:W-:Y:S01]  /*24e0*/  UIMAD.WIDE.U32 UR18, UR8, UR10, URZ ;  /* 0x0000000a081272a5 */ /* 0x000fe2000f8e00ff */
[----:B------:R-:W-:Y:S01]  /*24f0*/  UMOV UR12, UR13 ;  /* 0x0000000d000c7c82 */ /* 0x000fe20008000000 */
[----:B------:R-:W-:Y:S02]  /*2500*/  USHF.R.U32.HI UR6, URZ, UR25, UR6 ;  /* 0x00000019ff067299 */ /* 0x000fe40008011606 */
[----:B------:R-:W-:-:S03]  /*2510*/  @UP3 USHF.R.U32.HI UR7, URZ, UR11, UR12 ;  /* 0x0000000bff073299 */ /* 0x000fc6000801160c */
[----:B------:R-:W-:Y:S01]  /*2520*/  UMOV UR18, UR19 ;  /* 0x0000001300127c82 */ /* 0x000fe20008000000 */
[----:B------:R-:W-:Y:S02]  /*2530*/  USHF.R.U32.HI UR21, URZ, UR21, UR16 ;  /* 0x00000015ff157299 */ /* 0x000fe40008011610 */
[----:B------:R-:W-:Y:S02]  /*2540*/  USEL UR6, UR40, UR6, !UP0 ;  /* 0x0000000628067287 */ /* 0x000fe4000c000000 */
[----:B------:R-:W-:Y:S02]  /*2550*/  @UP3 USHF.R.U32.HI UR8, URZ, UR11, UR18 ;  /* 0x0000000bff083299 */ /* 0x000fe40008011612 */
[----:B------:R-:W-:Y:S02]  /*2560*/  UIMAD UR9, UR15, UR7, URZ ;  /* 0x000000070f0972a4 */ /* 0x000fe4000f8e02ff */
[----:B------:R-:W-:Y:S02]  /*2570*/  USEL UR7, UR41, UR21, !UP2 ;  /* 0x0000001529077287 */ /* 0x000fe4000d000000 */
[----:B------:R-:W-:-:S02]  /*2580*/  UIMAD UR12, UR15, UR8, URZ ;  /* 0x000000080f0c72a4 */ /* 0x000fc4000f8e02ff */
[----:B------:R-:W-:Y:S02]  /*2590*/  UISETP.GE.AND UP0, UPT, UR6, UR9, UPT ;  /* 0x000000090600728c */ /* 0x000fe4000bf06270 */
[----:B------:R-:W-:Y:S02]  /*25a0*/  UIMAD.WIDE.U32 UR16, UR6, UR10, URZ ;  /* 0x0000000a061072a5 */ /* 0x000fe4000f8e00ff */
[----:B------:R-:W-:Y:S02]  /*25b0*/  UISETP.GE.OR UP0, UPT, UR7, UR12, UP0 ;  /* 0x0000000c0700728c */ /* 0x000fe40008706670 */
[----:B------:R-:W-:Y:S02]  /*25c0*/  UIMAD.WIDE.U32 UR12, UR7, UR10, URZ ;  /* 0x0000000a070c72a5 */ /* 0x000fe4000f8e00ff */
[----:B------:R-:W-:Y:S01]  /*25d0*/  UIADD3 UR16, UPT, UPT, -UR6, URZ, URZ ;  /* 0x000000ff06107290 */ /* 0x000fe2000fffe1ff */
[----:B------:R-:W-:Y:S01]  /*25e0*/  UMOV UR10, UR17 ;  /* 0x00000011000a7c82 */ /* 0x000fe20008000000 */
[----:B------:R-:W-:-:S02]  /*25f0*/  UIADD3 UR12, UPT, UPT, -UR7, URZ, URZ ;  /* 0x000000ff070c7290 */ /* 0x000fc4000fffe1ff */
[----:B------:R-:W-:-:S03]  /*2600*/  USHF.R.U32.HI UR10, URZ, UR11, UR10 ;  /* 0x0000000bff0a7299 */ /* 0x000fc6000801160a */
[----:B------:R-:W-:Y:S01]  /*2610*/  @!UP0 UMOV UR9, UR13 ;  /* 0x0000000d00098c82 */ /* 0x000fe20008000000 */
[----:B------:R-:W-:Y:S02]  /*2620*/  UIMAD UR16, UR22, UR16, UR40 ;  /* 0x00000010161072a4 */ /* 0x000fe4000f8e0228 */
[----:B------:R-:W-:Y:S02]  /*2630*/  USEL UR10, UR6, UR10, !UP3 ;  /* 0x0000000a060a7287 */ /* 0x000fe4000d800000 */
[----:B------:R-:W-:Y:S02]  /*2640*/  @!UP0 USHF.R.U32.HI UR9, URZ, UR11, UR9 ;  /* 0x0000000bff098299 */ /* 0x000fe40008011609 */
[----:B------:R-:W-:Y:S02]  /*2650*/  UIADD3 UR11, UPT, UPT, -UR10, URZ, URZ ;  /* 0x000000ff0a0b7290 */ /* 0x000fe4000fffe1ff */
[----:B------:R-:W-:Y:S02]  /*2660*/  @!UP0 USEL UR9, UR7, UR9, !UP3 ;  /* 0x0000000907098287 */ /* 0x000fe4000d800000 */
[----:B------:R-:W-:-:S02]  /*2670*/  UIMAD UR11, UR15, UR11, UR6 ;  /* 0x0000000b0f0b72a4 */ /* 0x000fc4000f8e0206 */
[----:B------:R-:W-:Y:S02]  /*2680*/  @!UP0 UIADD3 UR10, UPT, UPT, UR10, -UR9, URZ ;  /* 0x800000090a0a8290 */ /* 0x000fe4000fffe0ff */
[----:B------:R-:W-:Y:S02]  /*2690*/  @!UP0 UIMAD UR9, UR11, UR8, UR9 ;  /* 0x000000080b0982a4 */ /* 0x000fe4000f8e0209 */
[----:B------:R-:W-:Y:S02]  /*26a0*/  @!UP0 UIMAD UR6, UR15, UR10, UR7 ;  /* 0x0000000a0f0682a4 */ /* 0x000fe4000f8e0207 */
[----:B------:R-:W-:Y:S02]  /*26b0*/  UIMAD UR8, UR24, UR12, UR41 ;  /* 0x0000000c180872a4 */ /* 0x000fe4000f8e0229 */
[----:B------:R-:W-:Y:S01]  /*26c0*/  UIMAD UR40, UR6, UR22, UR16 ;  /* 0x00000016062872a4 */ /* 0x000fe2000f8e0210 */
[----:B------:R-:W-:Y:S02]  /*26d0*/  @!UP0 UMOV UR7, UR9 ;  /* 0x0000000900078c82 */ /* 0x000fe40008000000 */
[----:B------:R-:W-:-:S12]  /*26e0*/  UIMAD UR41, UR7, UR24, UR8 ;  /* 0x00000018072972a4 */ /* 0x000fd8000f8e0208 */
.L_x_40:
[----:B------:R-:W2:Y:S02]  /*26f0*/  LDCU UR6, c[0x0][0xb30] ;  /* 0x00016600ff0677ac */ /* 0x000ea40008000800 */
[----:B--2---:R-:W-:-:S09]  /*2700*/  UISETP.NE.AND UP0, UPT, UR6, 0x1, UPT ;  /* 0x000000010600788c */ /* 0x004fd2000bf05270 */
[----:B------:R-:W-:Y:S05]  /*2710*/  BRA.U UP0, `(.L_x_41) ;  /* 0x0000000100447547 */ /* 0x000fea000b800000 */
[----:B------:R-:W2:Y:S01]  /*2720*/  LDCU.128 UR16, c[0x0][0xb10] ;  /* 0x00016200ff1077ac */ /* 0x000ea20008000c00 */
[----:B------:R-:W3:Y:S01]  /*2730*/  LDCU UR10, c[0x0][0xb0c] ;  /* 0x00016180ff0a77ac */ /* 0x000ee20008000800 */
[----:B------:R-:W4:Y:S01]  /*2740*/  LDCU UR11, c[0x0][0xb20] ;  /* 0x00016400ff0b77ac */ /* 0x000f220008000800 */
[----:B--2---:R-:W-:Y:S02]  /*2750*/  UIMAD.WIDE.U32 UR8, UR41, UR16, URZ ;  /* 0x00000010290872a5 */ /* 0x004fe4000f8e00ff */
[----:B------:R-:W-:Y:S02]  /*2760*/  UIMAD.WIDE.U32 UR6, UR40, UR19, URZ ;  /* 0x00000013280672a5 */ /* 0x000fe4000f8e00ff */
[----:B---3--:R-:W-:Y:S02]  /*2770*/  UISETP.NE.AND UP2, UPT, UR10, 0x1, UPT ;  /* 0x000000010a00788c */ /* 0x008fe4000bf45270 */
[----:B------:R-:W-:Y:S01]  /*2780*/  UISETP.NE.AND UP0, UPT, UR18, 0x1, UPT ;  /* 0x000000011200788c */ /* 0x000fe2000bf05270 */
[----:B------:R-:W-:-:S02]  /*2790*/  UMOV UR8, UR9 ;  /* 0x0000000900087c82 */ /* 0x000fc40008000000 */
[----:B------:R-:W-:Y:S01]  /*27a0*/  UMOV UR6, UR7 ;  /* 0x0000000700067c82 */ /* 0x000fe20008000000 */
[----:B------:R-:W-:Y:S02]  /*27b0*/  USHF.R.U32.HI UR8, URZ, UR17, UR8 ;  /* 0x00000011ff087299 */ /* 0x000fe40008011608 */
[----:B----4-:R-:W-:Y:S02]  /*27c0*/  USHF.R.U32.HI UR6, URZ, UR11, UR6 ;  /* 0x0000000bff067299 */ /* 0x010fe40008011606 */
[----:B------:R-:W-:Y:S02]  /*27d0*/  USEL UR7, UR41, UR8, !UP2 ;  /* 0x0000000829077287 */ /* 0x000fe4000d000000 */
[----:B------:R-:W-:-:S04]  /*27e0*/  USEL UR6, UR40, UR6, !UP0 ;  /* 0x0000000628067287 */ /* 0x000fc8000c000000 */
[----:B------:R-:W-:Y:S02]  /*27f0*/  UIADD3 UR8, UPT, UPT, UR7, -UR6, URZ ;  /* 0x8000000607087290 */ /* 0x000fe4000fffe0ff */
[----:B------:R-:W-:Y:S02]  /*2800*/  UIADD3 UR6, UPT, UPT, -UR7, UR6, URZ ;  /* 0x0000000607067290 */ /* 0x000fe4000fffe1ff */
[----:B------:R-:W-:Y:S02]  /*2810*/  UIMAD UR40, UR8, UR18, UR40 ;  /* 0x00000012082872a4 */ /* 0x000fe4000f8e0228 */
[----:B------:R-:W-:-:S12]  /*2820*/  UIMAD UR41, UR6, UR10, UR41 ;  /* 0x0000000a062972a4 */ /* 0x000fd8000f8e0229 */
.L_x_41:
[----:B------:R-:W2:Y:S04]  /*2830*/  LDL R2, [R1+0x108] ;  /* 0x0001080001027983 */ /* 0x000ea80000100800 */
[----:B-1----:R-:W3:Y:S01]  /*2840*/  LDL R0, [R1+0x104] ;  /* 0x0001040001007983 */ /* 0x002ee20000100800 */
[----:B------:R-:W-:Y:S01]  /*2850*/  VIADD R11, R11, 0x1 ;  /* 0x000000010b0b7836 */ /* 0x000fe20000000000 */
[----:B------:R-:W-:-:S04]  /*2860*/  PLOP3.LUT P1, PT, PT, PT, PT, 0x80, 0x8 ;  /* 0x000000000008781c */ /* 0x000fc80003f2f070 */
[----:B------:R-:W-:-:S04]  /*2870*/  ISETP.NE.AND P0, PT, R11, 0x2, PT ;  /* 0x000000020b00780c */ /* 0x000fc80003f05270 */
[----:B------:R-:W-:Y:S02]  /*2880*/  SEL R3, RZ, 0x1, P0 ;  /* 0x00000001ff037807 */ /* 0x000fe40000000000 */
[----:B------:R-:W-:Y:S02]  /*2890*/  SEL R11, R11, RZ, P0 ;  /* 0x000000ff0b0b7207 */ /* 0x000fe40000000000 */
[----:B------:R-:W-:Y:S02]  /*28a0*/  LOP3.LUT R10, R10, R3, RZ, 0x3c, !PT ;  /* 0x000000030a0a7212 */ /* 0x000fe400078e3cff */
[----:B--2---:R-:W-:Y:S02]  /*28b0*/  R2UR UR7, R2 ;  /* 0x00000000020772ca */ /* 0x004fe400000e0000 */
[----:B---3--:R-:W-:-:S11]  /*28c0*/  R2UR UR6, R0 ;  /* 0x00000000000672ca */ /* 0x008fd600000e0000 */
[----:B------:R-:W-:Y:S02]  /*28d0*/  UIADD3 UR46, UPT, UPT, UR41, UR7, URZ ;  /* 0x00000007292e7290 */ /* 0x000fe4000fffe0ff */
[----:B------:R-:W-:Y:S01]  /*28e0*/  UIADD3 UR47, UPT, UPT, UR40, UR6, URZ ;  /* 0x00000006282f7290 */ /* 0x000fe2000fffe0ff */
[----:B------:R-:W-:Y:S11]  /*28f0*/  BRA.U UP1, `(.L_x_42) ;  /* 0xffffffed01c87547 */ /* 0x000ff6000b83ffff */
[----:B------:R-:W-:Y:S01]  /*2900*/  UIADD3 UR5, UPT, UPT, UR4, 0x10, URZ ;  /* 0x0000001004057890 */ /* 0x000fe2000fffe0ff */
[----:B------:R-:W-:-:S03]  /*2910*/  SHF.L.U32 R3, R12, 0x1f, RZ ;  /* 0x0000001f0c037819 */ /* 0x000fc600000006ff */
[----:B------:R-:W-:-:S09]  /*2920*/  ULEA UR4, UR14, UR5, 0x3 ;  /* 0x000000050e047291 */ /* 0x000fd2000f8e18ff */
[----:B------:R-:W1:Y:S02]  /*2930*/  SYNCS.PHASECHK.TRANS64.TRYWAIT P0, [UR4], R3 ;  /* 0x00000003ff0075a7 */ /* 0x000e640008001104 */
[----:B-1----:R-:W-:Y:S05]  /*2940*/  @!P0 BRA `(.L_x_43) ;  /* 0x000000c400508947 */ /* 0x002fea0003800000 */
.L_x_123:
[----:B------:R-:W-:-:S04]  /*2950*/  UIADD3 UR4, UPT, UPT, UR14, 0x1, URZ ;  /* 0x000000010e047890 */ /* 0x000fc8000fffe0ff */
[----:B------:R-:W-:-:S04]  /*2960*/  UISETP.NE.AND UP0, UPT, UR4, 0x2, UPT ;  /* 0x000000020400788c */ /* 0x000fc8000bf05270 */
[----:B------:R-:W-:Y:S02]  /*2970*/  USEL UR6, URZ, 0x1, UP0 ;  /* 0x00000001ff067887 */ /* 0x000fe40008000000 */
[----:B------:R-:W-:-:S04]  /*2980*/  USEL UR4, UR4, URZ, UP0 ;  /* 0x000000ff04047287 */ /* 0x000fc80008000000 */
[----:B------:R-:W-:Y:S01]  /*2990*/  ULEA UR4, UR4, UR5, 0x3 ;  /* 0x0000000504047291 */ /* 0x000fe2000f8e18ff */
[----:B-1----:R-:W-:-:S04]  /*29a0*/  LOP3.LUT R3, R12, UR6, RZ, 0x3c, !PT ;  /* 0x000000060c037c12 */ /* 0x002fc8000f8e3cff */
[----:B------:R-:W-:Y:S01]  /*29b0*/  SHF.L.U32 R3, R3, 0x1f, RZ ;  /* 0x0000001f03037819 */ /* 0x000fe200000006ff */
[----:B------:R-:W-:-:S07]  /*29c0*/  IMAD.U32 R0, RZ, RZ, UR4 ;  /* 0x00000004ff007e24 */ /* 0x000fce000f8e00ff */
.L_x_44:
[----:B-1----:R1:W2:Y:S02]  /*29d0*/  SYNCS.PHASECHK.TRANS64.TRYWAIT P0, [R0+URZ], R3 ;  /* 0x00000003000075a7 */ /* 0x0022a400080011ff */
[----:B--2---:R-:W-:Y:S05]  /*29e0*/  @!P0 NANOSLEEP.SYNCS 0x989680 ;  /* 0x009896800000895d */ /* 0x004fea0003900000 */
[----:B------:R-:W2:Y:S02]  /*29f0*/  @!P0 SYNCS.PHASECHK.TRANS64 P0, [R0+URZ], R3 ;  /* 0x00000003000085a7 */ /* 0x000ea400080010ff */
[----:B--2---:R-:W-:Y:S05]  /*2a00*/  @P0 EXIT ;  /* 0x000000000000094d */ /* 0x004fea0003800000 */
[----:B------:R-:W-:Y:S05]  /*2a10*/  BRA `(.L_x_44) ;  /* 0xfffffffc00ec7947 */ /* 0x000fea000383ffff */
.L_x_22:
[----:B------:R-:W-:-:S04]  /*2a20*/  UISETP.NE.AND UP0, UPT, UR5, URZ, UPT ;  /* 0x000000ff0500728c */ /* 0x000fc8000bf05270 */
[----:B------:R-:W-:-:S09]  /*2a30*/  UISETP.NE.OR UP0, UPT, UR14, 0x1, UP0 ;  /* 0x000000010e00788c */ /* 0x000fd20008705670 */
[----:B------:R-:W-:Y:S05]  /*2a40*/  BRA.U UP0, `(.L_x_45) ;  /* 0x0000000500487547 */ /* 0x000fea000b800000 */
[----:B------:R-:W-:Y:S01]  /*2a50*/  UMOV UR6, 0x400 ;  /* 0x0000040000067882 */ /* 0x000fe20000000000 */
[----:B------:R-:W-:Y:S01]  /*2a60*/  ISETP.GE.U32.AND P2, PT, R0, 0x2, PT ;  /* 0x000000020000780c */ /* 0x000fe20003f46070 */
[----:B------:R-:W-:Y:S01]  /*2a70*/  IMAD.MOV.U32 R12, RZ, RZ, 0x1 ;  /* 0x00000001ff0c7424 */ /* 0x000fe200078e00ff */
[----:B------:R-:W-:Y:S02]  /*2a80*/  CS2R R10, SRZ ;  /* 0x00000000000a7805 */ /* 0x000fe4000001ff00 */
[----:B------:R-:W-:Y:S01]  /*2a90*/  CS2R R8, SRZ ;  /* 0x0000000000087805 */ /* 0x000fe2000001ff00 */
[----:B------:R-:W-:-:S03]  /*2aa0*/  ULEA UR6, UR5, UR6, 0x18 ;  /* 0x0000000605067291 */ /* 0x000fc6000f8ec0ff */
[----:B------:R-:W-:-:S09]  /*2ab0*/  UMOV UR5, URZ ;  /* 0x000000ff00057c82 */ /* 0x000fd20008000000 */
.L_x_49:
[----:B------:R-:W-:Y:S02]  /*2ac0*/  LEA R2, R8, UR6, 0x3 ;  /* 0x0000000608027c11 */ /* 0x000fe4000f8e18ff */
[----:B--2---:R-:W-:-:S03]  /*2ad0*/  SHF.L.U32 R5, R9, 0x1f, RZ ;  /* 0x0000001f09057819 */ /* 0x004fc600000006ff */
[----:B------:R-:W-:Y:S01]  /*2ae0*/  VIADD R4, R2, 0x90 ;  /* 0x0000009002047836 */ /* 0x000fe20000000000 */
[----:B------:R-:W1:Y:S02]  /*2af0*/  SYNCS.PHASECHK.TRANS64.TRYWAIT P0, [R2+URZ+0x80], R5 ;  /* 0x00008005020075a7 */ /* 0x000e6400080011ff */
[----:B-1----:R-:W-:Y:S05]  /*2b00*/  @!P0 BRA `(.L_x_46) ;  /* 0x000000c000f88947 */ /* 0x002fea0003800000 */
.L_x_124:
[----:B------:R-:W-:Y:S01]  /*2b10*/  ULEA UR4, UR5, UR6, 0x3 ;  /* 0x0000000605047291 */ /* 0x000fe2000f8e18ff */
[----:B------:R-:W-:Y:S02]  /*2b20*/  PRMT R4, RZ, 0x654, R4 ;  /* 0x00000654ff047816 */ /* 0x000fe40000000004 */
[----:B-1----:R-:W-:Y:S01]  /*2b30*/  SHF.L.U32 R5, R12, 0x1f, RZ ;  /* 0x0000001f0c057819 */ /* 0x002fe200000006ff */
[----:B------:R-:W-:Y:S01]  /*2b40*/  UIADD3 UR7, UPT, UPT, UR4, 0x40, URZ ;  /* 0x0000004004077890 */ /* 0x000fe2000fffe0ff */
[----:B------:R1:W-:Y:S05]  /*2b50*/  SYNCS.ARRIVE.TRANS64.RED.A1T0 RZ, [R4+URZ], RZ ;  /* 0x000000ff04ff79a7 */ /* 0x0003ea00081004ff */
[----:B------:R-:W-:Y:S01]  /*2b60*/  IMAD.U32 R7, RZ, RZ, UR7 ;  /* 0x00000007ff077e24 */ /* 0x000fe2000f8e00ff */
[----:B------:R-:W2:Y:S04]  /*2b70*/  SYNCS.PHASECHK.TRANS64.TRYWAIT P0, [UR4+0x50], R5 ;  /* 0x00005005ff0075a7 */ /* 0x000ea80008001104 */
[----:B------:R-:W-:Y:S01]  /*2b80*/  PRMT R6, R0, 0x654, R7 ;  /* 0x0000065400067816 */ /* 0x000fe20000000007 */
[----:B-1----:R-:W-:Y:S01]  /*2b90*/  @!P2 IMAD.MOV.U32 R4, RZ, RZ, 0x10 ;  /* 0x00000010ff04a424 */ /* 0x002fe200078e00ff */
[----:B--2---:R-:W-:Y:S06]  /*2ba0*/  @!P0 BRA `(.L_x_47) ;  /* 0x000000c000e48947 */ /* 0x004fec0003800000 */
.L_x_126:
[----:B------:R-:W-:Y:S01]  /*2bb0*/  ULEA UR8, UR5, UR6, 0x4 ;  /* 0x0000000605087291 */ /* 0x000fe2000f8e20ff */
[----:B------:R-:W-:Y:S01]  /*2bc0*/  SEL R3, R6, R3, !P2 ;  /* 0x0000000306037207 */ /* 0x000fe20005000000 */
[----:B------:R-:W-:Y:S01]  /*2bd0*/  UIADD3 UR9, UPT, UPT, UR4, 0x40, URZ ;  /* 0x0000004004097890 */ /* 0x000fe2000fffe0ff */
[----:B-1----:R-:W-:Y:S01]  /*2be0*/  LEA R2, R11, UR6, 0x3 ;  /* 0x000000060b027c11 */ /* 0x002fe2000f8e18ff */
[----:B------:R-:W-:Y:S01]  /*2bf0*/  UIADD3 UR8, UPT, UPT, UR8, 0xb0, URZ ;  /* 0x000000b008087890 */ /* 0x000fe2000fffe0ff */
[----:B------:R-:W-:Y:S01]  /*2c00*/  SHF.L.U32 R5, R10, 0x1f, RZ ;  /* 0x0000001f0a057819 */ /* 0x000fe200000006ff */
[----:B------:R1:W-:Y:S01]  /*2c10*/  @!P2 SYNCS.ARRIVE.TRANS64.RED RZ, [R3+URZ], R4 ;  /* 0x0000000403ffa9a7 */ /* 0x0003e200080004ff */
[----:B------:R-:W-:Y:S01]  /*2c20*/  UIADD3 UR4, UPT, UPT, UR5, 0x1, URZ ;  /* 0x0000000105047890 */ /* 0x000fe2000fffe0ff */
[----:B------:R-:W-:-:S03]  /*2c30*/  VIADD R8, R8, 0x1 ;  /* 0x0000000108087836 */ /* 0x000fc60000000000 */
[----:B------:R-:W-:Y:S02]  /*2c40*/  UISETP.NE.AND UP0, UPT, UR4, 0x2, UPT ;  /* 0x000000020400788c */ /* 0x000fe4000bf05270 */
[----:B------:R-:W-:Y:S06]  /*2c50*/  UGETNEXTWORKID.BROADCAST [UR8], [UR9] ;  /* 0x00000000080073ca */ /* 0x000fec0008000100 */
[----:B------:R-:W-:Y:S01]  /*2c60*/  USEL UR7, URZ, 0x1, UP0 ;  /* 0x00000001ff077887 */ /* 0x000fe20008000000 */
[----:B------:R-:W-:Y:S01]  /*2c70*/  ISETP.NE.AND P0, PT, R8, 0x2, PT ;  /* 0x000000020800780c */ /* 0x000fe20003f05270 */
[----:B------:R-:W-:Y:S01]  /*2c80*/  USEL UR5, UR4, URZ, UP0 ;  /* 0x000000ff04057287 */ /* 0x000fe20008000000 */
[----:B------:R-:W2:Y:S03]  /*2c90*/  SYNCS.PHASECHK.TRANS64.TRYWAIT P1, [R2+URZ+0x40], R5 ;  /* 0x00004005020075a7 */ /* 0x000ea600080211ff */
[----:B------:R-:W-:Y:S01]  /*2ca0*/  LOP3.LUT R12, R12, UR7, RZ, 0x3c, !PT ;  /* 0x000000070c0c7c12 */ /* 0x000fe2000f8e3cff */
[----:B-12---:R-:W-:Y:S07]  /*2cb0*/  @!P1 BRA `(.L_x_48) ;  /* 0x000000c000b89947 */ /* 0x006fee0003800000 */
.L_x_127:
[C---:B------:R-:W-:Y:S01]  /*2cc0*/  LEA R4, R11.reuse, UR6, 0x4 ;  /* 0x000000060b047c11 */ /* 0x040fe2000f8e20ff */
[----:B-1----:R-:W-:Y:S01]  /*2cd0*/  VIADD R2, R2, 0x50 ;  /* 0x0000005002027836 */ /* 0x002fe20000000000 */
[----:B------:R-:W-:Y:S01]  /*2ce0*/  SEL R8, R8, RZ, P0 ;  /* 0x000000ff08087207 */ /* 0x000fe20000000000 */
[----:B------:R-:W-:-:S03]  /*2cf0*/  VIADD R11, R11, 0x1 ;  /* 0x000000010b0b7836 */ /* 0x000fc60000000000 */
[----:B------:R-:W1:Y:S01]  /*2d00*/  LDS.128 R4, [R4+0xb0] ;  /* 0x0000b00004047984 */ /* 0x000e620000000c00 */
[----:B------:R-:W-:Y:S02]  /*2d10*/  PRMT R2, RZ, 0x654, R2 ;  /* 0x00000654ff027816 */ /* 0x000fe40000000002 */
[C---:B------:R-:W-:Y:S01]  /*2d20*/  ISETP.NE.AND P1, PT, R11.reuse, 0x2, PT ;  /* 0x000000020b00780c */ /* 0x040fe20003f25270 */
[----:B------:R-:W-:Y:S01]  /*2d30*/  @!PT LDS RZ, [RZ] ;  /* 0x00000000fffff984 */ /* 0x000fe20000000800 */
[----:B------:R-:W-:Y:S01]  /*2d40*/  @!PT LDS RZ, [RZ] ;  /* 0x00000000fffff984 */ /* 0x000fe20000000800 */
[----:B------:R-:W-:Y:S01]  /*2d50*/  @!PT LDS RZ, [RZ] ;  /* 0x00000000fffff984 */ /* 0x000fe20000000800 */
[----:B------:R-:W-:Y:S01]  /*2d60*/  @!PT LDS RZ, [RZ] ;  /* 0x00000000fffff984 */ /* 0x000fe20000000800 */
[----:B------:R2:W-:Y:S06]  /*2d70*/  MEMBAR.ALL.CTA ;  /* 0x0000000000007992 */ /* 0x0005ec0000008000 */
[----:B--2---:R-:W2:Y:S01]  /*2d80*/  FENCE.VIEW.ASYNC.S ;  /* 0x00000000000073c6 */ /* 0x004ea20000000000 */
[----:B------:R-:W-:Y:S01]  /*2d90*/  SEL R11, R11, RZ, P1 ;  /* 0x000000ff0b0b7207 */ /* 0x000fe20000800000 */
[----:B--2---:R2:W-:Y:S01]  /*2da0*/  SYNCS.ARRIVE.TRANS64.RED.A1T0 RZ, [R2+URZ], RZ ;  /* 0x000000ff02ff79a7 */ /* 0x0045e200081004ff */
[----:B-1----:R-:W-:-:S02]  /*2db0*/  LOP3.LUT P3, RZ, R6, 0x1, RZ, 0xc0, !PT ;  /* 0x0000000106ff7812 */ /* 0x002fc4000786c0ff */
[----:B------:R-:W-:-:S04]  /*2dc0*/  SEL R5, RZ, 0x1, P1 ;  /* 0x00000001ff057807 */ /* 0x000fc80000800000 */
[----:B------:R-:W-:Y:S02]  /*2dd0*/  LOP3.LUT R10, R10, R5, RZ, 0x3c, !PT ;  /* 0x000000050a0a7212 */ /* 0x000fe400078e3cff */
[----:B--2---:R-:W-:-:S04]  /*2de0*/  SEL R2, RZ, 0x1, P0 ;  /* 0x00000001ff027807 */ /* 0x004fc80000000000 */
[----:B------:R-:W-:Y:S01]  /*2df0*/  LOP3.LUT R9, R9, R2, RZ, 0x3c, !PT ;  /* 0x0000000209097212 */ /* 0x000fe200078e3cff */
[----:B------:R-:W-:Y:S06]  /*2e00*/  @P3 BRA `(.L_x_49) ;  /* 0xfffffffc002c3947 */ /* 0x000fec000383ffff */
[----:B------:R-:W-:Y:S01]  /*2e10*/  ULEA UR4, UR5, UR6, 0x3 ;  /* 0x0000000605047291 */ /* 0x000fe2000f8e18ff */
[----:B------:R-:W-:-:S08]  /*2e20*/  SHF.L.U32 R3, R12, 0x1f, RZ ;  /* 0x0000001f0c037819 */ /* 0x000fd000000006ff */
[----:B------:R-:W1:Y:S02]  /*2e30*/  SYNCS.PHASECHK.TRANS64 P0, [UR4+0x50], R3 ;  /* 0x00005003ff0075a7 */ /* 0x000e640008001004 */
[----:B-1----:R-:W-:Y:S05]  /*2e40*/  @P0 BRA `(.L_x_50) ;  /* 0x0000000000080947 */ /* 0x002fea0003800000 */
[----:B------:R-:W1:Y:S02]  /*2e50*/  SYNCS.PHASECHK.TRANS64.TRYWAIT P0, [UR4+0x50], R3 ;  /* 0x00005003ff0075a7 */ /* 0x000e640008001104 */
[----:B-1----:R-:W-:Y:S05]  /*2e60*/  @!P0 BRA `(.L_x_51) ;  /* 0x000000c000608947 */ /* 0x002fea0003800000 */
.L_x_50:
[----:B------:R-:W-:-:S04]  /*2e70*/  UIADD3 UR7, UPT, UPT, UR5, 0x1, URZ ;  /* 0x0000000105077890 */ /* 0x000fc8000fffe0ff */
[----:B------:R-:W-:-:S04]  /*2e80*/  UISETP.NE.AND UP0, UPT, UR7, 0x2, UPT ;  /* 0x000000020700788c */ /* 0x000fc8000bf05270 */
[----:B------:R-:W-:Y:S02]  /*2e90*/  USEL UR8, URZ, 0x1, UP0 ;  /* 0x00000001ff087887 */ /* 0x000fe40008000000 */
[----:B------:R-:W-:-:S04]  /*2ea0*/  USEL UR7, UR7, URZ, UP0 ;  /* 0x000000ff07077287 */ /* 0x000fc80008000000 */
[----:B------:R-:W-:Y:S01]  /*2eb0*/  ULEA UR7, UR7, UR6, 0x3 ;  /* 0x0000000607077291 */ /* 0x000fe2000f8e18ff */
[----:B-1----:R-:W-:-:S04]  /*2ec0*/  LOP3.LUT R3, R12, UR8, RZ, 0x3c, !PT ;  /* 0x000000080c037c12 */ /* 0x002fc8000f8e3cff */
[----:B------:R-:W-:-:S04]  /*2ed0*/  SHF.L.U32 R0, R3, 0x1f, RZ ;  /* 0x0000001f03007819 */ /* 0x000fc800000006ff */
[----:B------:R-:W1:Y:S02]  /*2ee0*/  SYNCS.PHASECHK.TRANS64 P0, [UR7+0x50], R0 ;  /* 0x00005000ff0075a7 */ /* 0x000e640008001007 */
[----:B-1----:R-:W-:Y:S05]  /*2ef0*/  @P0 EXIT ;  /* 0x000000000000094d */ /* 0x002fea0003800000 */
[----:B------:R-:W-:Y:S02]  /*2f00*/  SHF.L.U32 R3, R3, 0x1f, RZ ;  /* 0x0000001f03037819 */ /* 0x000fe400000006ff */
[----:B------:R-:W-:-:S07]  /*2f10*/  MOV R0, UR7 ;  /* 0x0000000700007c02 */ /* 0x000fce0008000f00 */
.L_x_52:
[----:B-1----:R1:W2:Y:S02]  /*2f20*/  SYNCS.PHASECHK.TRANS64.TRYWAIT P0, [R0+URZ+0x50], R3 ;  /* 0x00005003000075a7 */ /* 0x0022a400080011ff */
[----:B--2---:R-:W-:Y:S05]  /*2f30*/  @!P0 NANOSLEEP.SYNCS 0x989680 ;  /* 0x009896800000895d */ /* 0x004fea0003900000 */
[----:B------:R-:W2:Y:S02]  /*2f40*/  @!P0 SYNCS.PHASECHK.TRANS64 P0, [R0+URZ+0x50], R3 ;  /* 0x00005003000085a7 */ /* 0x000ea400080010ff */
[----:B--2---:R-:W-:Y:S05]  /*2f50*/  @P0 EXIT ;  /* 0x000000000000094d */ /* 0x004fea0003800000 */
[----:B------:R-:W-:Y:S05]  /*2f60*/  BRA `(.L_x_52) ;  /* 0xfffffffc00ec7947 */ /* 0x000fea000383ffff */
.L_x_45:
[----:B------:R-:W-:Y:S05]  /*2f70*/  BRA.U UP5, `(.L_x_53) ;  /* 0x0000001505007547 */ /* 0x000fea000b800000 */
[----:B------:R-:W-:Y:S01]  /*2f80*/  UMOV UR6, 0x40 ;  /* 0x0000004000067882 */ /* 0x000fe20000000000 */
[----:B------:R-:W-:Y:S01]  /*2f90*/  NOP ;  /* 0x0000000000007918 */ /* 0x000fe20000000000 */
[----:B------:R-:W-:Y:S01]  /*2fa0*/  ULEA UR6, UR5, UR6, 0x18 ;  /* 0x0000000605067291 */ /* 0x000fe2000f8ec0ff */
[----:B------:R-:W-:Y:S02]  /*2fb0*/  UMOV UR4, 0x400 ;  /* 0x0000040000047882 */ /* 0x000fe40000000000 */
[----:B------:R-:W-:-:S06]  /*2fc0*/  ULEA UR5, UR5, UR4, 0x18 ;  /* 0x0000000405057291 */ /* 0x000fcc000f8ec0ff */
[----:B------:R-:W1:Y:S02]  /*2fd0*/  LDS.U8 R0, [UR6+0x1c] ;  /* 0x00001c06ff007984 */ /* 0x000e640008000000 */
[----:B-1----:R-:W-:-:S13]  /*2fe0*/  ISETP.NE.AND P0, PT, R0, RZ, PT ;  /* 0x000000ff0000720c */ /* 0x002fda0003f05270 */
[----:B------:R-:W-:Y:S05]  /*2ff0*/  @P0 BRA `(.L_x_54) ;  /* 0x0000000400080947 */ /* 0x000fea0003800000 */
[----:B------:R-:W-:Y:S02]  /*3000*/  UISETP.NE.U32.AND UP1, UPT, UR70, 0x1, UPT ;  /* 0x000000014600788c */ /* 0x000fe4000bf25070 */
[----:B------:R-:W-:-:S07]  /*3010*/  UIADD3 UR7, UPT, UPT, UR6, 0x8, URZ ;  /* 0x0000000806077890 */ /* 0x000fce000fffe0ff */
[----:B------:R-:W-:Y:S05]  /*3020*/  BRA.U !UP1, `(.L_x_55) ;  /* 0x00000001099c7547 */ /* 0x000fea000b800000 */
[----:B------:R-:W-:Y:S01]  /*3030*/  ELECT P0, URZ, PT ;  /* 0x0000000000ff782f */ /* 0x000fe20003800000 */
[----:B------:R-:W-:-:S12]  /*3040*/  BSSY B0, `(.L_x_55) ;  /* 0x0000025000007945 */ /* 0x000fd80003800000 */
[----:B------:R-:W-:Y:S05]  /*3050*/  @!P0 BRA `(.L_x_56) ;  /* 0x00000000008c8947 */ /* 0x000fea0003800000 */
[----:B------:R-:W-:-:S05]  /*3060*/  UMOV UR4, 0x10 ;  /* 0x0000001000047882 */ /* 0x000fca0000000000 */
[----:B------:R-:W-:Y:S04]  /*3070*/  DEPBAR.LE SB1, 0x36 ;  /* 0x00009d800000791a */ /* 0x000fe80000000000 */
[----:B------:R-:W1:Y:S02]  /*3080*/  UTCATOMSWS.2CTA.FIND_AND_SET.ALIGN UP0, UR4, UR4 ;  /* 0x00000004000475e3 */ /* 0x000e640008200800 */
[----:B-1----:R-:W-:Y:S01]  /*3090*/  MOV R11, UR4 ;  /* 0x00000004000b7c02 */ /* 0x002fe20008000f00 */
[----:B------:R-:W-:Y:S06]  /*30a0*/  BRA.U UP0, `(.L_x_57) ;  /* 0x0000000100187547 */ /* 0x000fec000b800000 */
.L_x_58:
[----:B------:R-:W-:Y:S05]  /*30b0*/  NANOSLEEP 0x64 ;  /* 0x000000640000795d */ /* 0x000fea0003800000 */
[----:B------:R-:W-:-:S05]  /*30c0*/  UMOV UR4, 0x10 ;  /* 0x0000001000047882 */ /* 0x000fca0000000000 */
[----:B------:R-:W-:Y:S04]  /*30d0*/  DEPBAR.LE SB1, 0x36 ;  /* 0x00009d800000791a */ /* 0x000fe80000000000 */
[----:B------:R-:W1:Y:S02]  /*30e0*/  UTCATOMSWS.2CTA.FIND_AND_SET.ALIGN UP0, UR4, UR4 ;  /* 0x00000004000475e3 */ /* 0x000e640008200800 */
[----:B-1----:R-:W-:Y:S01]  /*30f0*/  MOV R11, UR4 ;  /* 0x00000004000b7c02 */ /* 0x002fe20008000f00 */
[----:B------:R-:W-:Y:S05]  /*3100*/  BRA.U !UP0, `(.L_x_58) ;  /* 0xfffffffd08e87547 */ /* 0x000fea000b83ffff */
.L_x_57:
[----:B------:R-:W1:Y:S01]  /*3110*/  LDS R7, [UR6+0x10] ;  /* 0x00001006ff077984 */ /* 0x000e620008000800 */
[----:B--2---:R-:W-:Y:S01]  /*3120*/  IMAD.U32 R5, RZ, RZ, UR5 ;  /* 0x00000005ff057e24 */ /* 0x004fe2000f8e00ff */
[----:B------:R-:W-:-:S03]  /*3130*/  MOV R6, UR69 ;  /* 0x0000004500067c02 */ /* 0x000fc60008000f00 */
[----:B------:R-:W-:Y:S01]  /*3140*/  VIADD R5, R5, 0xd0 ;  /* 0x000000d005057836 */ /* 0x000fe20000000000 */
[----:B-1----:R-:W-:-:S04]  /*3150*/  SHF.L.U32 R7, R7, 0x1f, RZ ;  /* 0x0000001f07077819 */ /* 0x002fc800000006ff */
[----:B------:R-:W1:Y:S02]  /*3160*/  SYNCS.PHASECHK.TRANS64.TRYWAIT P0, [UR6+0x8], R7 ;  /* 0x00000807ff0075a7 */ /* 0x000e640008001106 */
[----:B-1----:R-:W-:Y:S05]  /*3170*/  @P0 BRA `(.L_x_59) ;  /* 0x0000000000080947 */ /* 0x002fea0003800000 */
[----:B------:R-:W1:Y:S02]  /*3180*/  SYNCS.PHASECHK.TRANS64.TRYWAIT P0, [UR6+0x8], R7 ;  /* 0x00000807ff0075a7 */ /* 0x000e640008001106 */
[----:B-1----:R-:W-:Y:S05]  /*3190*/  @!P0 BRA `(.L_x_60) ;  /* 0x000000bc00ac8947 */ /* 0x002fea0003800000 */
.L_x_59:
[----:B-1----:R-:W-:Y:S01]  /*31a0*/  HFMA2 R0, -RZ, RZ, 0, 5.9604644775390625e-08 ;  /* 0x00000001ff007431 */ /* 0x002fe200000001ff */
[----:B------:R-:W-:Y:S01]  /*31b0*/  UPRMT UR4, UR69, 0x654, UR7 ;  /* 0x0000065445047896 */ /* 0x000fe20008000007 */
[----:B------:R-:W-:Y:S01]  /*31c0*/  IMAD.MOV.U32 R8, RZ, RZ, 0xffff ;  /* 0x0000ffffff087424 */ /* 0x000fe200078e00ff */
[----:B------:R-:W-:Y:S01]  /*31d0*/  PRMT R6, R6, 0x654, R5 ;  /* 0x0000065406067816 */ /* 0x000fe20000000005 */
[----:B------:R-:W-:Y:S02]  /*31e0*/  IMAD.MOV.U32 R2, RZ, RZ, 0x4 ;  /* 0x00000004ff027424 */ /* 0x000fe400078e00ff */
[----:B------:R-:W-:Y:S01]  /*31f0*/  IMAD.SHL.U32 R9, R11, 0x20, RZ ;  /* 0x000000200b097824 */ /* 0x000fe200078e00ff */
[----:B------:R-:W-:Y:S02]  /*3200*/  MOV R7, UR4 ;  /* 0x0000000400077c02 */ /* 0x000fe40008000f00 */
[-C--:B------:R-:W-:Y:S01]  /*3210*/  SHF.L.U32 R8, R8, R11.reuse, RZ ;  /* 0x0000000b08087219 */ /* 0x080fe200000006ff */
[----:B------:R1:W-:Y:S01]  /*3220*/  SYNCS.ARRIVE.TRANS64.RED RZ, [UR4], R2 ;  /* 0x00000002ffff79a7 */ /* 0x0003e20008000404 */
[----:B------:R-:W-:Y:S01]  /*3230*/  SHF.L.U32 R5, R0, R11, RZ ;  /* 0x0000000b00057219 */ /* 0x000fe200000006ff */
[----:B------:R1:W-:Y:S04]  /*3240*/  STS [UR5+0xd0], R9 ;  /* 0x0000d009ff007988 */ /* 0x0003e80008000805 */
[----:B------:R1:W-:Y:S04]  /*3250*/  STAS [R6.64], R11 ;  /* 0x0000000b06007dbd */ /* 0x0003e8000c0008ff */
[----:B------:R1:W-:Y:S04]  /*3260*/  ATOMS.OR RZ, [UR6+0x14], R8 ;  /* 0x00001408ffff798c */ /* 0x0003e8000b000006 */
[----:B------:R1:W-:Y:S04]  /*3270*/  ATOMS.OR RZ, [UR6+0x18], R5 ;  /* 0x00001805ffff798c */ /* 0x0003e8000b000006 */
[----:B------:R1:W-:Y:S02]  /*3280*/  ATOMS.XOR RZ, [UR6+0x10], R0 ;  /* 0x00001000ffff798c */ /* 0x0003e4000b800006 */
.L_x_56:
[----:B------:R-:W-:Y:S05]  /*3290*/  BSYNC B0 ;  /* 0x0000000000007941 */ /* 0x000fea0003800000 */
.L_x_55:
[----:B------:R-:W-:Y:S05]  /*32a0*/  BRA.U UP1, `(.L_x_61) ;  /* 0x00000001016c7547 */ /* 0x000fea000b800000 */
[----:B------:R-:W-:-:S03]  /*32b0*/  UMOV UR4, 0xffffffff ;  /* 0xffffffff00047882 */ /* 0x000fc60000000000 */
[----:B------:R-:W-:Y:S05]  /*32c0*/  BRA.DIV UR4, `(.L_x_62) ;  /* 0x000000be04787947 */ /* 0x000fea000b800000 */
[----:B------:R-:W-:-:S13]  /*32d0*/  ELECT P0, URZ, PT ;  /* 0x0000000000ff782f */ /* 0x000fda0003800000 */
.L_x_131:
[----:B------:R-:W-:Y:S05]  /*32e0*/  @!P0 BRA `(.L_x_61) ;  /* 0x00000000005c8947 */ /* 0x000fea0003800000 */
[----:B-12---:R-:W1:Y:S02]  /*32f0*/  LDS R5, [UR6+0x10] ;  /* 0x00001006ff057984 */ /* 0x006e640008000800 */
[----:B-1----:R-:W-:-:S04]  /*3300*/  SHF.L.U32 R5, R5, 0x1f, RZ ;  /* 0x0000001f05057819 */ /* 0x002fc800000006ff */
[----:B------:R-:W1:Y:S02]  /*3310*/  SYNCS.PHASECHK.TRANS64.TRYWAIT P0, [UR6+0x8], R5 ;  /* 0x00000805ff0075a7 */ /* 0x000e640008001106 */
[----:B-1----:R-:W-:Y:S05]  /*3320*/  @P0 BRA `(.L_x_63) ;  /* 0x0000000000080947 */ /* 0x002fea0003800000 */
[----:B------:R-:W1:Y:S02]  /*3330*/  SYNCS.PHASECHK.TRANS64.TRYWAIT P0, [UR6+0x8], R5 ;  /* 0x00000805ff0075a7 */ /* 0x000e640008001106 */
[----:B-1----:R-:W-:Y:S05]  /*3340*/  @!P0 BRA `(.L_x_64) ;  /* 0x000000bc007c8947 */ /* 0x002fea0003800000 */
.L_x_63:
[----:B------:R-:W2:Y:S01]  /*3350*/  LDS R7, [UR5+0xd0] ;  /* 0x0000d005ff077984 */ /* 0x000ea20008000800 */
[----:B-1----:R-:W-:Y:S02]  /*3360*/  HFMA2 R0, -RZ, RZ, 0, 5.9604644775390625e-08 ;  /* 0x00000001ff007431 */ /* 0x002fe400000001ff */
[----:B------:R-:W-:Y:S01]  /*3370*/  IMAD.MOV.U32 R2, RZ, RZ, 0xffff ;  /* 0x0000ffffff027424 */ /* 0x000fe200078e00ff */
[----:B------:R-:W-:Y:S01]  /*3380*/  UPRMT UR4, UR69, 0x654, UR7 ;  /* 0x0000065445047896 */ /* 0x000fe20008000007 */
[----:B--2---:R-:W-:-:S03]  /*3390*/  IMAD.SHL.U32 R5, R7, 0x20, RZ ;  /* 0x0000002007057824 */ /* 0x004fc600078e00ff */
[-C--:B------:R-:W-:Y:S02]  /*33a0*/  SHF.L.U32 R2, R2, R7.reuse, RZ ;  /* 0x0000000702027219 */ /* 0x080fe400000006ff */
[----:B------:R-:W-:Y:S01]  /*33b0*/  SHF.L.U32 R7, R0, R7, RZ ;  /* 0x0000000700077219 */ /* 0x000fe200000006ff */
[----:B------:R3:W-:Y:S04]  /*33c0*/  STS [UR5+0xd0], R5 ;  /* 0x0000d005ff007988 */ /* 0x0007e80008000805 */
[----:B------:R3:W-:Y:S04]  /*33d0*/  ATOMS.OR RZ, [UR6+0x14], R2 ;  /* 0x00001402ffff798c */ /* 0x0007e8000b000006 */
[----:B------:R3:W-:Y:S01]  /*33e0*/  ATOMS.OR RZ, [UR6+0x18], R7 ;  /* 0x00001807ffff798c */ /* 0x0007e2000b000006 */
[----:B------:R-:W-:Y:S03]  /*33f0*/  SYNCS.ARRIVE.TRANS64.RED.A1T0 RZ, [UR4], RZ ;  /* 0x000000ffffff79a7 */ /* 0x000fe60008100404 */
[----:B------:R3:W-:Y:S01]  /*3400*/  ATOMS.XOR RZ, [UR6+0x10], R0 ;  /* 0x00001000ffff798c */ /* 0x0007e2000b800006 */
[----:B------:R-:W-:Y:S05]  /*3410*/  BRA `(.L_x_61) ;  /* 0x0000000000107947 */ /* 0x000fea0003800000 */
.L_x_54:
[----:B------:R-:W-:Y:S02]  /*3420*/  MOV R0, 0xffffffff ;  /* 0xffffffff00007802 */ /* 0x000fe40000000f00 */
[----:B--2---:R-:W-:-:S03]  /*3430*/  MOV R6, 0x3460 ;  /* 0x0000346000067802 */ /* 0x004fc60000000f00 */
[----:B------:R1:W-:Y:S04]  /*3440*/  STS [UR5+0xd0], R0 ;  /* 0x0000d000ff007988 */ /* 0x0003e80008000805 */
[----:B-1----:R-:W-:Y:S05]  /*3450*/  CALL.REL.NOINC `($__internal_1_$__cuda_sm10x_tcgen05_guardrail_trap_phase_invalid_during_alloc) ;  /* 0x000000c0005c7944 */ /* 0x002fea0003c00000 */
.L_x_61:
[----:B------:R-:W-:Y:S05]  /*3460*/  WARPSYNC.ALL ;  /* 0x0000000000007948 */ /* 0x000fea0003800000 */
[----:B------:R-:W4:Y:S01]  /*3470*/  S2UR UR4, SR_CgaCtaId ;  /* 0x00000000000479c3 */ /* 0x000f220000008800 */
[----:B------:R-:W-:Y:S01]  /*3480*/  UMOV UR43, 0x400 ;  /* 0x00000400002b7882 */ /* 0x000fe20000000000 */
[----:B------:R-:W-:-:S06]  /*3490*/  NOP ;  /* 0x0000000000007918 */ /* 0x000fcc0000000000 */
[----:B------:R-:W-:Y:S06]  /*34a0*/  BAR.ARV 0x6, 0xa0 ;  /* 0x0182800000007b1d */ /* 0x000fec0000002000 */
[----:B------:R-:W5:Y:S01]  /*34b0*/  LDCU UR6, c[0x0][0x38c] ;  /* 0x00007180ff0677ac */ /* 0x000f620008000800 */
[----:B------:R-:W-:Y:S01]  /*34c0*/  LOP3.LUT R4, R4, 0xffff, RZ, 0xc0, !PT ;  /* 0x0000ffff04047812 */ /* 0x000fe200078ec0ff */
[----:B------:R-:W-:Y:S01]  /*34d0*/  IMAD.MOV.U32 R10, RZ, RZ, 0x1 ;  /* 0x00000001ff0a7424 */ /* 0x000fe200078e00ff */
[----:B------:R-:W-:Y:S01]  /*34e0*/  LOP3.LUT R3, R3, 0xffff, RZ, 0xc0, !PT ;  /* 0x0000ffff03037812 */ /* 0x000fe200078ec0ff */
[----:B-1-3--:R-:W-:Y:S01]  /*34f0*/  IMAD.MOV.U32 R2, RZ, RZ, RZ ;  /* 0x000000ffff027224 */ /* 0x00afe200078e00ff */
[----:B------:R-:W-:-:S02]  /*3500*/  R2UR UR45, R4 ;  /* 0x00000000042d72ca */ /* 0x000fc400000e0000 */
[----:B------:R-:W-:Y:S02]  /*3510*/  CS2R R8, SRZ ;  /* 0x0000000000087805 */ /* 0x000fe4000001ff00 */
[----:B------:R-:W-:Y:S01]  /*3520*/  R2UR UR67, R3 ;  /* 0x00000000034372ca */ /* 0x000fe200000e0000 */
[----:B------:R-:W-:Y:S01]  /*3530*/  UMOV UR48, URZ ;  /* 0x000000ff00307c82 */ /* 0x000fe20008000000 */
[----:B------:R-:W-:Y:S01]  /*3540*/  UMOV UR40, URZ ;  /* 0x000000ff00287c82 */ /* 0x000fe20008000000 */
[----:B----4-:R-:W-:Y:S01]  /*3550*/  ULEA UR43, UR4, UR43, 0x18 ;  /* 0x0000002b042b7291 */ /* 0x010fe2000f8ec0ff */
[----:B------:R-:W-:Y:S01]  /*3560*/  UMOV UR39, URZ ;  /* 0x000000ff00277c82 */ /* 0x000fe20008000000 */
[----:B------:R-:W-:Y:S02]  /*3570*/  UISETP.NE.AND UP3, UPT, UR70, URZ, UPT ;  /* 0x000000ff4600728c */ /* 0x000fe4000bf65270 */
[----:B------:R-:W-:Y:S02]  /*3580*/  UIADD3 UR5, UPT, UPT, UR43, 0xf180, URZ ;  /* 0x0000f1802b057890 */ /* 0x000fe4000fffe0ff */
[----:B------:R-:W-:-:S03]  /*3590*/  UIADD3 UR4, UPT, UPT, UR43, 0x1f180, URZ ;  /* 0x0001f1802b047890 */ /* 0x000fc6000fffe0ff */
[----:B------:R-:W1:Y:S01]  /*35a0*/  LDS R0, [UR43+0xd0] ;  /* 0x0000d02bff007984 */ /* 0x000e620008000800 */
[----:B-----5:R-:W-:Y:S02]  /*35b0*/  UIADD3 UR6, UPT, UPT, UR6, 0xff, URZ ;  /* 0x000000ff06067890 */ /* 0x020fe4000fffe0ff */
[----:B------:R-:W-:Y:S02]  /*35c0*/  USHF.R.U32.HI UR5, URZ, 0x4, UR5 ;  /* 0x00000004ff057899 */ /* 0x000fe40008011605 */
[----:B------:R-:W-:Y:S02]  /*35d0*/  USHF.R.S32.HI UR49, URZ, 0x1f, UR6 ;  /* 0x0000001fff317899 */ /* 0x000fe40008011406 */
[----:B------:R-:W-:Y:S02]  /*35e0*/  USHF.R.U32.HI UR4, URZ, 0x4, UR4 ;  /* 0x00000004ff047899 */ /* 0x000fe40008011604 */
[----:B------:R-:W-:Y:S02]  /*35f0*/  ULEA.HI UR49, UR49, UR6, URZ, 0x8 ;  /* 0x0000000631317291 */ /* 0x000fe4000f8f40ff */
[----:B------:R-:W-:-:S02]  /*3600*/  ULOP3.LUT UR5, UR5, 0x3fff, URZ, 0xc0, !UPT ;  /* 0x00003fff05057892 */ /* 0x000fc4000f8ec0ff */
[----:B------:R-:W-:Y:S02]  /*3610*/  USHF.R.S32.HI UR49, URZ, 0x8, UR49 ;  /* 0x00000008ff317899 */ /* 0x000fe40008011431 */
[----:B------:R-:W-:Y:S02]  /*3620*/  ULOP3.LUT UR4, UR4, 0x3fff, URZ, 0xc0, !UPT ;  /* 0x00003fff04047892 */ /* 0x000fe4000f8ec0ff */
[----:B------:R-:W-:Y:S01]  /*3630*/  UISETP.LT.AND UP0, UPT, UR49, 0x1, UPT ;  /* 0x000000013100788c */ /* 0x000fe2000bf01270 */
[----:B------:R-:W-:Y:S01]  /*3640*/  UMOV UR64, 0x0 ;  /* 0x0000000000407882 */ /* 0x000fe20000000000 */
        /* <DEDUP_REMOVED lines=9> */
[----:B------:R-:W-:-:S02]  /*36e0*/  ULOP3.LUT UR46, UR5, 0x10000, URZ, 0xfc, !UPT ;  /* 0x00010000052e7892 */ /* 0x000fc4000f8efcff */
[----:B------:R-:W-:Y:S02]  /*36f0*/  ULOP3.LUT UR4, UR4, 0x10000, URZ, 0xfc, !UPT ;  /* 0x0001000004047892 */ /* 0x000fe4000f8efcff */
[----:B------:R-:W-:Y:S01]  /*3700*/  USEL UR66, UR49, 0x1, !UP0 ;  /* 0x0000000131427887 */ /* 0x000fe2000c000000 */
[----:B------:R-:W-:Y:S01]  /*3710*/  UMOV UR54, 0x0 ;  /* 0x0000000000367882 */ /* 0x000fe20000000000 */
[----:B------:R-:W-:Y:S01]  /*3720*/  UMOV UR55, 0x103c0010 ;  /* 0x103c001000377882 */ /* 0x000fe20000000000 */
[----:B------:R-:W-:Y:S01]  /*3730*/  UMOV UR52, 0x0 ;  /* 0x0000000000347882 */ /* 0x000fe20000000000 */
[----:B------:R-:W-:Y:S01]  /*3740*/  UMOV UR53, 0x103c0010 ;  /* 0x103c001000357882 */ /* 0x000fe20000000000 */
[----:B------:R-:W-:Y:S01]  /*3750*/  UMOV UR50, 0x0 ;  /* 0x0000000000327882 */ /* 0x000fe20000000000 */
[----:B-1----:R-:W-:Y:S01]  /*3760*/  R2UR UR68, R0 ;  /* 0x00000000004472ca */ /* 0x002fe200000e0000 */
[----:B------:R-:W-:-:S14]  /*3770*/  UMOV UR51, 0x103c0010 ;  /* 0x103c001000337882 */ /* 0x000fdc0000000000 */
.L_x_72:
[C---:B------:R-:W-:Y:S02]  /*3780*/  LEA R0, R2.reuse, UR43, 0x3 ;  /* 0x0000002b02007c11 */ /* 0x040fe4000f8e18ff */
[----:B------:R-:W-:Y:S02]  /*3790*/  SHF.L.U32 R3, R9, 0x1f, RZ ;  /* 0x0000001f09037819 */ /* 0x000fe400000006ff */
[----:B------:R-:W-:Y:S02]  /*37a0*/  LEA R4, R2, UR43, 0x4 ;  /* 0x0000002b02047c11 */ /* 0x000fe4000f8e20ff */
[----:B------:R-:W1:Y:S02]  /*37b0*/  SYNCS.PHASECHK.TRANS64.TRYWAIT P0, [R0+URZ+0x40], R3 ;  /* 0x00004003000075a7 */ /* 0x000e6400080011ff */
[----:B-1----:R-:W-:Y:S05]  /*37c0*/  @!P0 BRA `(.L_x_65) ;  /* 0x000000b800748947 */ /* 0x002fea0003800000 */
.L_x_132:
[----:B--2---:R-:W2:Y:S01]  /*37d0*/  LDS.128 R4, [R4+0xb0] ;  /* 0x0000b00004047984 */ /* 0x004ea20000000c00 */
[----:B-1----:R-:W-:Y:S01]  /*37e0*/  VIADD R0, R0, 0x50 ;  /* 0x0000005000007836 */ /* 0x002fe20000000000 */
[----:B------:R-:W-:Y:S01]  /*37f0*/  IADD3 R2, PT, PT, R2, 0x1, RZ ;  /* 0x0000000102027810 */ /* 0x000fe20007ffe0ff */
[----:B------:R-:W-:Y:S01]  /*3800*/  @!PT LDS RZ, [RZ] ;  /* 0x00000000fffff984 */ /* 0x000fe20000000800 */
[----:B------:R-:W-:Y:S01]  /*3810*/  @!PT LDS RZ, [RZ] ;  /* 0x00000000fffff984 */ /* 0x000fe20000000800 */
[----:B------:R-:W-:Y:S01]  /*3820*/  @!PT LDS RZ, [RZ] ;  /* 0x00000000fffff984 */ /* 0x000fe20000000800 */
[----:B------:R-:W-:Y:S01]  /*3830*/  @!PT LDS RZ, [RZ] ;  /* 0x00000000fffff984 */ /* 0x000fe20000000800 */
[----:B------:R1:W-:Y:S06]  /*3840*/  MEMBAR.ALL.CTA ;  /* 0x0000000000007992 */ /* 0x0003ec0000008000 */
[----:B-1----:R-:W1:Y:S01]  /*3850*/  FENCE.VIEW.ASYNC.S ;  /* 0x00000000000073c6 */ /* 0x002e620000000000 */
[----:B------:R-:W-:-:S04]  /*3860*/  PRMT R0, RZ, 0x654, R0 ;  /* 0x00000654ff007816 */ /* 0x000fc80000000000 */
[----:B-1----:R1:W-:Y:S01]  /*3870*/  SYNCS.ARRIVE.TRANS64.RED.A1T0 RZ, [R0+URZ], RZ ;  /* 0x000000ff00ff79a7 */ /* 0x0023e200081004ff */
[----:B------:R-:W-:Y:S05]  /*3880*/  BRA.U UP3, `(.L_x_66) ;  /* 0x0000000503587547 */ /* 0x000fea000b800000 */
[----:B------:R-:W3:Y:S01]  /*3890*/  LDCU UR5, c[0x0][0x38c] ;  /* 0x00007180ff0577ac */ /* 0x000ee20008000800 */
[----:B------:R-:W-:Y:S02]  /*38a0*/  PLOP3.LUT P1, PT, PT, PT, PT, 0x80, 0x8 ;  /* 0x000000000008781c */ /* 0x000fe40003f2f070 */
[----:B------:R-:W-:Y:S01]  /*38b0*/  SHF.L.U32 R3, R10, 0x1f, RZ ;  /* 0x0000001f0a037819 */ /* 0x000fe200000006ff */
[----:B------:R-:W-:Y:S02]  /*38c0*/  ULEA UR47, UR48, UR43, 0x3 ;  /* 0x0000002b302f7291 */ /* 0x000fe4000f8e18ff */
[----:B------:R-:W-:Y:S02]  /*38d0*/  UIMAD UR38, UR48, 0xf0, UR68 ;  /* 0x000000f0302678a4 */ /* 0x000fe4000f8e0244 */
[----:B---3--:R-:W-:-:S06]  /*38e0*/  UISETP.GE.AND UP0, UPT, UR5, 0x1, UPT ;  /* 0x000000010500788c */ /* 0x008fcc000bf06270 */
[----:B------:R-:W-:-:S05]  /*38f0*/  PLOP3.LUT P0, PT, PT, PT, UP0, 0x80, 0x8 ;  /* 0x000000000008781c */ /* 0x000fca0003f0f008 */
[----:B------:R-:W-:-:S08]  /*3900*/  @UP0 ULEA UR5, UR40, UR43, 0x3 ;  /* 0x0000002b28050291 */ /* 0x000fd0000f8e18ff */
[----:B-1----:R-:W-:-:S04]  /*3910*/  @P0 SHF.L.U32 R0, R8, 0x1f, RZ ;  /* 0x0000001f08000819 */ /* 0x002fc800000006ff */
[----:B------:R1:W3:Y:S01]  /*3920*/  @P0 SYNCS.PHASECHK.TRANS64.TRYWAIT P1, [UR5], R0 ;  /* 0x00000000ff0005a7 */ /* 0x0002e20008021105 */
[----:B------:R-:W4:Y:S02]  /*3930*/  SYNCS.PHASECHK.TRANS64.TRYWAIT P0, [UR47+0x70], R3 ;  /* 0x00007003ff0075a7 */ /* 0x000f24000800112f */
[----:B-1-34-:R-:W-:Y:S05]  /*3940*/  @!P0 BRA `(.L_x_67) ;  /* 0x000000b800288947 */ /* 0x01afea0003800000 */
.L_x_134:
[----:B------:R-:W-:Y:S01]  /*3950*/  UMOV UR44, UR39 ;  /* 0x00000027002c7c82 */ /* 0x000fe20008000000 */
[----:B------:R-:W-:Y:S05]  /*3960*/  BRA.U !UP0, `(.L_x_68) ;  /* 0x0000000508107547 */ /* 0x000fea000b800000 */
[----:B------:R-:W-:Y:S02]  /*3970*/  UIADD3 UR44, UPT, UPT, UR66, UR39, URZ ;  /* 0x00000027422c7290 */ /* 0x000fe4000fffe0ff */
[----:B------:R-:W-:Y:S01]  /*3980*/  UPLOP3.LUT UP2, UPT, UPT, UPT, UPT, 0x40, 0x4 ;  /* 0x000000000004789c */ /* 0x000fe20003f4e870 */
[----:B------:R-:W-:Y:S01]  /*3990*/  UMOV UR41, UR49 ;  /* 0x0000003100297c82 */ /* 0x000fe20008000000 */
[----:B------:R-:W-:-:S09]  /*39a0*/  UMOV UR5, UR40 ;  /* 0x0000002800057c82 */ /* 0x000fd20008000000 */
.L_x_71:
[----:B---3--:R-:W-:Y:S01]  /*39b0*/  ULEA UR7, UR5, UR43, 0x3 ;  /* 0x0000002b05077291 */ /* 0x008fe2000f8e18ff */
[----:B----4-:R-:W-:Y:S11]  /*39c0*/  @P1 BRA `(.L_x_69) ;  /* 0x00000000000c1947 */ /* 0x010ff60003800000 */
[----:B-1----:R-:W-:Y:S04]  /*39d0*/  SHF.L.U32 R3, R8, 0x1f, RZ ;  /* 0x0000001f08037819 */ /* 0x002fe800000006ff */
[----:B------:R-:W1:Y:S02]  /*39e0*/  SYNCS.PHASECHK.TRANS64.TRYWAIT P0, [UR7], R3 ;  /* 0x00000003ff0075a7 */ /* 0x000e640008001107 */
[----:B-1----:R-:W-:Y:S05]  /*39f0*/  @!P0 BRA `(.L_x_70) ;  /* 0x000000b800148947 */ /* 0x002fea0003800000 */
.L_x_69:
[----:B------:R-:W-:Y:S01]  /*3a00*/  UISETP.NE.AND UP0, UPT, UR41, 0x1, UPT ;  /* 0x000000012900788c */ /* 0x000fe2000bf05270 */
[----:B------:R-:W-:Y:S01]  /*3a10*/  PLOP3.LUT P1, PT, PT, PT, PT, 0x80, 0x8 ;  /* 0x000000000008781c */ /* 0x000fe20003f2f070 */
[----:B------:R-:W-:Y:S02]  /*3a20*/  UIADD3 UR6, UPT, UPT, UR5, 0x1, URZ ;  /* 0x0000000105067890 */ /* 0x000fe4000fffe0ff */
[----:B------:R-:W-:Y:S02]  /*3a30*/  UIADD3 UR42, UPT, UPT, UR7, 0x10, URZ ;  /* 0x00000010072a7890 */ /* 0x000fe4000fffe0ff */
[----:B------:R-:W-:Y:S01]  /*3a40*/  UISETP.NE.AND UP1, UPT, UR6, 0x2, UPT ;  /* 0x000000020600788c */ /* 0x000fe2000bf25270 */
[----:B------:R-:W-:Y:S01]  /*3a50*/  PLOP3.LUT P0, PT, PT, PT, UP0, 0x80, 0x8 ;  /* 0x000000000008781c */ /* 0x000fe20003f0f008 */
[----:B------:R-:W-:Y:S02]  /*3a60*/  UIADD3 UR39, UPT, UPT, UR39, 0x1, URZ ;  /* 0x0000000127277890 */ /* 0x000fe4000fffe0ff */
[----:B------:R-:W-:Y:S02]  /*3a70*/  USEL UR8, URZ, 0x1, UP1 ;  /* 0x00000001ff087887 */ /* 0x000fe40008800000 */
[----:B------:R-:W-:Y:S02]  /*3a80*/  USEL UR40, UR6, URZ, UP1 ;  /* 0x000000ff06287287 */ /* 0x000fe40008800000 */
[----:B------:R-:W-:Y:S02]  /*3a90*/  UIADD3 UR41, UPT, UPT, UR41, -0x1, URZ ;  /* 0xffffffff29297890 */ /* 0x000fe4000fffe0ff */
[----:B------:R-:W-:Y:S01]  /*3aa0*/  @UP0 ULEA UR6, UR40, UR43, 0x3 ;  /* 0x0000002b28060291 */ /* 0x000fe2000f8e18ff */
[----:B------:R-:W-:Y:S01]  /*3ab0*/  LOP3.LUT R8, R8, UR8, RZ, 0x3c, !PT ;  /* 0x0000000808087c12 */ /* 0x000fe2000f8e3cff */
[----:B------:R-:W-:Y:S02]  /*3ac0*/  ULEA UR8, UR5, UR46, 0xb ;  /* 0x0000002e05087291 */ /* 0x000fe4000f8e58ff */
[----:B------:R-:W-:Y:S01]  /*3ad0*/  UISETP.NE.AND UP0, UPT, UR39, UR44, UPT ;  /* 0x0000002c2700728c */ /* 0x000fe2000bf05270 */
[----:B-1----:R-:W-:Y:S01]  /*3ae0*/  @P0 SHF.L.U32 R0, R8, 0x1f, RZ ;  /* 0x0000001f08000819 */ /* 0x002fe200000006ff */
[----:B------:R-:W-:Y:S02]  /*3af0*/  UIADD3 UR34, UPT, UPT, UR8, 0x2, URZ ;  /* 0x0000000208227890 */ /* 0x000fe4000fffe0ff */
[----:B------:R-:W-:Y:S01]  /*3b00*/  UIADD3 UR30, UPT, UPT, UR8, 0x4, URZ ;  /* 0x00000004081e7890 */ /* 0x000fe2000fffe0ff */
[----:B------:R3:W4:Y:S01]  /*3b10*/  @P0 SYNCS.PHASECHK.TRANS64.TRYWAIT P1, [UR6], R0 ;  /* 0x00000000ff0005a7 */ /* 0x0007220008021106 */
[----:B------:R-:W-:Y:S02]  /*3b20*/  UIMAD UR6, UR5, 0x780, UR4 ;  /* 0x00000780050678a4 */ /* 0x000fe4000f8e0204 */
[----:B------:R-:W-:Y:S02]  /*3b30*/  UIADD3 UR26, UPT, UPT, UR8, 0x6, URZ ;  /* 0x00000006081a7890 */ /* 0x000fe4000fffe0ff */
        /* <DEDUP_REMOVED lines=10> */
[----:B------:R-:W-:Y:S01]  /*3be0*/  UIADD3 UR10, UPT, UPT, UR8, 0x406, URZ ;  /* 0x00000406080a7890 */ /* 0x000fe2000fffe0ff */
[----:B------:R-:W-:Y:S01]  /*3bf0*/  UMOV UR7, 0x40004040 ;  /* 0x4000404000077882 */ /* 0x000fe20000000000 */
[----:B------:R-:W-:Y:S01]  /*3c00*/  UMOV UR9, 0x40004040 ;  /* 0x4000404000097882 */ /* 0x000fe20000000000 */
[----:B------:R-:W-:Y:S01]  /*3c10*/  UMOV UR37, 0x40004040 ;  /* 0x4000404000257882 */ /* 0x000fe20000000000 */
[----:B------:R3:W-:Y:S01]  /*3c20*/  UTCQMMA.2CTA gdesc[UR8], gdesc[UR6], tmem[UR38], tmem[UR64], idesc[UR65], UP2 ;  /* 0x00ff4006080075ea */ /* 0x0007e20009200326 */
[----:B------:R-:W-:Y:S01]  /*3c30*/  UPLOP3.LUT UP2, UPT, UPT, UPT, UPT, 0x80, 0x8 ;  /* 0x000000000008789c */ /* 0x000fe20003f4f070 */
[----:B------:R-:W-:Y:S01]  /*3c40*/  UMOV UR35, 0x40004040 ;  /* 0x4000404000237882 */ /* 0x000fe20000000000 */
[----:B------:R-:W-:Y:S01]  /*3c50*/  UMOV UR33, 0x40004040 ;  /* 0x4000404000217882 */ /* 0x000fe20000000000 */
[----:B------:R3:W-:Y:S01]  /*3c60*/  UTCQMMA.2CTA gdesc[UR34], gdesc[UR36], tmem[UR38], tmem[UR62], idesc[UR63], UPT ;  /* 0x00ff3e24220075ea */ /* 0x0007e2000ba00326 */
        /* <DEDUP_REMOVED lines=14> */
[----:B------:R-:W-:Y:S01]  /*3d50*/  UMOV UR11, 0x40004040 ;  /* 0x40004040000b7882 */ /* 0x000fe20000000000 */
[----:B------:R3:W-:Y:S01]  /*3d60*/  UTCQMMA.2CTA gdesc[UR14], gdesc[UR16], tmem[UR38], tmem[UR52], idesc[UR53], UPT ;  /* 0x00ff34100e0075ea */ /* 0x0007e2000ba00326 */
[----:B------:R3:W-:Y:S01]  /*3d70*/  UTCQMMA.2CTA gdesc[UR10], gdesc[UR12], tmem[UR38], tmem[UR50], idesc[UR51], UPT ;  /* 0x00ff320c0a0075ea */ /* 0x0007e2000ba00326 */
[----:B------:R3:W-:Y:S01]  /*3d80*/  UTCBAR.2CTA.MULTICAST [UR42], URZ, UR45 ;  /* 0x000000ff2a0073e9 */ /* 0x0007e2000820082d */
[----:B------:R-:W-:Y:S01]  /*3d90*/  UMOV UR5, UR40 ;  /* 0x0000002800057c82 */ /* 0x000fe20008000000 */
[----:B------:R-:W-:Y:S05]  /*3da0*/  BRA.U UP0, `(.L_x_71) ;  /* 0xfffffffd00007547 */ /* 0x000fea000b83ffff */
.L_x_68:
[----:B------:R-:W-:Y:S01]  /*3db0*/  UIADD3 UR5, UPT, UPT, UR47, 0x60, URZ ;  /* 0x000000602f057890 */ /* 0x000fe2000fffe0ff */
[----:B------:R-:W-:-:S08]  /*3dc0*/  UMOV UR39, UR44 ;  /* 0x0000002c00277c82 */ /* 0x000fd00008000000 */
[----:B------:R1:W-:Y:S01]  /*3dd0*/  UTCBAR.2CTA.MULTICAST [UR5], URZ, UR67 ;  /* 0x000000ff050073e9 */ /* 0x0003e20008200843 */
[----:B------:R-:W-:Y:S02]  /*3de0*/  NOP ;  /* 0x0000000000007918 */ /* 0x000fe40000000000 */
.L_x_66:
[----:B-1----:R-:W-:Y:S01]  /*3df0*/  UIADD3 UR5, UPT, UPT, UR48, 0x1, URZ ;  /* 0x0000000130057890 */ /* 0x002fe2000fffe0ff */
[----:B--2---:R-:W-:Y:S02]  /*3e00*/  LOP3.LUT P0, RZ, R6, 0x1, RZ, 0xc0, !PT ;  /* 0x0000000106ff7812 */ /* 0x004fe4000780c0ff */
[----:B----4-:R-:W-:Y:S01]  /*3e10*/  ISETP.NE.AND P1, PT, R2, 0x2, PT ;  /* 0x000000020200780c */ /* 0x010fe20003f25270 */
[----:B------:R-:W-:-:S03]  /*3e20*/  UISETP.NE.AND UP0, UPT, UR5, 0x2, UPT ;  /* 0x000000020500788c */ /* 0x000fc6000bf05270 */
[----:B---3--:R-:W-:Y:S01]  /*3e30*/  SEL R0, RZ, 0x1, P1 ;  /* 0x00000001ff007807 */ /* 0x008fe20000800000 */
[----:B------:R-:W-:Y:S01]  /*3e40*/  USEL UR6, URZ, 0x1, UP0 ;  /* 0x00000001ff067887 */ /* 0x000fe20008000000 */
[----:B------:R-:W-:Y:S01]  /*3e50*/  SEL R2, R2, RZ, P1 ;  /* 0x000000ff02027207 */ /* 0x000fe20000800000 */
[----:B------:R-:W-:Y:S01]  /*3e60*/  USEL UR48, UR5, URZ, UP0 ;  /* 0x000000ff05307287 */ /* 0x000fe20008000000 */
[----:B------:R-:W-:-:S03]  /*3e70*/  LOP3.LUT R9, R9, R0, RZ, 0x3c, !PT ;  /* 0x0000000009097212 */ /* 0x000fc600078e3cff */
[----:B------:R-:W-:Y:S01]  /*3e80*/  LOP3.LUT R10, R10, UR6, RZ, 0x3c, !PT ;  /* 0x000000060a0a7c12 */ /* 0x000fe2000f8e3cff */
[----:B------:R-:W-:Y:S07]  /*3e90*/  @P0 BRA `(.L_x_72) ;  /* 0xfffffff800380947 */ /* 0x000fee000383ffff */
[----:B------:R-:W1:Y:S01]  /*3ea0*/  S2UR UR8, SR_CgaCtaId ;  /* 0x00000000000879c3 */ /* 0x000e620000008800 */
[----:B------:R-:W-:Y:S01]  /*3eb0*/  ELECT P0, URZ, PT ;  /* 0x0000000000ff782f */ /* 0x000fe20003800000 */
[----:B------:R-:W-:Y:S01]  /*3ec0*/  HFMA2 R0, -RZ, RZ, 0, 5.9604644775390625e-08 ;  /* 0x00000001ff007431 */ /* 0x000fe200000001ff */
[----:B------:R-:W-:-:S05]  /*3ed0*/  UMOV UR4, 0x40 ;  /* 0x0000004000047882 */ /* 0x000fca0000000000 */
[----:B------:R-:W-:Y:S01]  /*3ee0*/  UVIRTCOUNT.DEALLOC.SMPOOL 0x80 ;  /* 0x000000800000784c */ /* 0x000fe20000000000 */
[----:B------:R-:W-:Y:S02]  /*3ef0*/  UISETP.NE.AND UP0, UPT, UR70, URZ, UPT ;  /* 0x000000ff4600728c */ /* 0x000fe4000bf05270 */
[----:B-1----:R-:W-:-:S09]  /*3f00*/  ULEA UR8, UR8, UR4, 0x18 ;  /* 0x0000000408087291 */ /* 0x002fd2000f8ec0ff */
[----:B------:R1:W-:Y:S01]  /*3f10*/  @P0 STS.U8 [UR8+0x1c], R0 ;  /* 0x00001c00ff000988 */ /* 0x0003e20008000008 */
[----:B------:R-:W-:Y:S05]  /*3f20*/  BRA.U UP0, `(.L_x_73) ;  /* 0x0000000100587547 */ /* 0x000fea000b800000 */
[----:B------:R-:W-:Y:S01]  /*3f30*/  UIADD3 UR5, UPT, UPT, UR43, 0x70, URZ ;  /* 0x000000702b057890 */ /* 0x000fe2000fffe0ff */
[----:B------:R-:W-:-:S03]  /*3f40*/  SHF.L.U32 R3, R10, 0x1f, RZ ;  /* 0x0000001f0a037819 */ /* 0x000fc600000006ff */
[----:B------:R-:W-:-:S09]  /*3f50*/  ULEA UR4, UR48, UR5, 0x3 ;  /* 0x0000000530047291 */ /* 0x000fd2000f8e18ff */
[----:B------:R-:W2:Y:S02]  /*3f60*/  SYNCS.PHASECHK.TRANS64.TRYWAIT P0, [UR4], R3 ;  /* 0x00000003ff0075a7 */ /* 0x000ea40008001104 */
[----:B--2---:R-:W-:Y:S05]  /*3f70*/  @!P0 BRA `(.L_x_74) ;  /* 0x000000b000cc8947 */ /* 0x004fea0003800000 */
.L_x_137:
[----:B------:R-:W-:-:S04]  /*3f80*/  UIADD3 UR4, UPT, UPT, UR48, 0x1, URZ ;  /* 0x0000000130047890 */ /* 0x000fc8000fffe0ff */
[----:B------:R-:W-:-:S04]  /*3f90*/  UISETP.NE.AND UP1, UPT, UR4, 0x2, UPT ;  /* 0x000000020400788c */ /* 0x000fc8000bf25270 */
[----:B------:R-:W-:Y:S02]  /*3fa0*/  USEL UR6, URZ, 0x1, UP1 ;  /* 0x00000001ff067887 */ /* 0x000fe40008800000 */
[----:B------:R-:W-:-:S04]  /*3fb0*/  USEL UR4, UR4, URZ, UP1 ;  /* 0x000000ff04047287 */ /* 0x000fc80008800000 */
[----:B------:R-:W-:Y:S01]  /*3fc0*/  ULEA UR4, UR4, UR5, 0x3 ;  /* 0x0000000504047291 */ /* 0x000fe2000f8e18ff */
[----:B-1----:R-:W-:-:S04]  /*3fd0*/  LOP3.LUT R3, R10, UR6, RZ, 0x3c, !PT ;  /* 0x000000060a037c12 */ /* 0x002fc8000f8e3cff */
[----:B------:R-:W-:Y:S01]  /*3fe0*/  SHF.L.U32 R3, R3, 0x1f, RZ ;  /* 0x0000001f03037819 */ /* 0x000fe200000006ff */
[----:B------:R-:W-:-:S04]  /*3ff0*/  IMAD.U32 R0, RZ, RZ, UR4 ;  /* 0x00000004ff007e24 */ /* 0x000fc8000f8e00ff */
[----:B------:R1:W2:Y:S03]  /*4000*/  SYNCS.PHASECHK.TRANS64.TRYWAIT P0, [R0+URZ], R3 ;  /* 0x00000003000075a7 */ /* 0x0002a600080011ff */
[----:B--2---:R-:W-:Y:S05]  /*4010*/  @!P0 NANOSLEEP.SYNCS 0x989680 ;  /* 0x009896800000895d */ /* 0x004fea0003900000 */
[----:B------:R-:W2:Y:S02]  /*4020*/  @!P0 SYNCS.PHASECHK.TRANS64 P0, [R0+URZ], R3 ;  /* 0x00000003000085a7 */ /* 0x000ea400080010ff */
[----:B--2---:R-:W-:Y:S05]  /*4030*/  @P0 BRA `(.L_x_75) ;  /* 0x0000000000200947 */ /* 0x004fea0003800000 */
.L_x_76:
[----:B--2---:R2:W3:Y:S02]  /*4040*/  SYNCS.PHASECHK.TRANS64.TRYWAIT P0, [R0+URZ], R3 ;  /* 0x00000003000075a7 */ /* 0x0044e400080011ff */
[----:B---3--:R-:W-:Y:S05]  /*4050*/  @!P0 NANOSLEEP.SYNCS 0x989680 ;  /* 0x009896800000895d */ /* 0x008fea0003900000 */
[----:B------:R-:W3:Y:S02]  /*4060*/  @!P0 SYNCS.PHASECHK.TRANS64 P0, [R0+URZ], R3 ;  /* 0x00000003000085a7 */ /* 0x000ee400080010ff */
[----:B---3--:R-:W-:Y:S05]  /*4070*/  @!P0 BRA `(.L_x_76) ;  /* 0xfffffffc00f08947 */ /* 0x008fea000383ffff */
[----:B------:R-:W-:Y:S05]  /*4080*/  BRA `(.L_x_75) ;  /* 0x00000000000c7947 */ /* 0x000fea0003800000 */
.L_x_73:
[----:B------:R-:W-:-:S04]  /*4090*/  UIADD3 UR4, UPT, UPT, UR43, 0xa0, URZ ;  /* 0x000000a02b047890 */ /* 0x000fc8000fffe0ff */
[----:B------:R-:W-:-:S09]  /*40a0*/  UPRMT UR4, UR69, 0x654, UR4 ;  /* 0x0000065445047896 */ /* 0x000fd20008000004 */
[----:B------:R-:W-:Y:S03]  /*40b0*/  SYNCS.ARRIVE.TRANS64.RED.A1T0 RZ, [UR4], RZ ;  /* 0x000000ffffff79a7 */ /* 0x000fe60008100404 */
.L_x_75:
[----:B-12---:R-:W-:Y:S01]  /*40c0*/  SHF.L.U32 R3, RZ, 0x1f, RZ ;  /* 0x0000001fff037819 */ /* 0x006fe200000006ff */
[----:B------:R-:W-:Y:S01]  /*40d0*/  UIADD3 UR4, UPT, UPT, UR43, 0xa0, URZ ;  /* 0x000000a02b047890 */ /* 0x000fe2000fffe0ff */
[----:B------:R-:W-:Y:S02]  /*40e0*/  PLOP3.LUT P0, PT, PT, PT, UP0, 0x80, 0x8 ;  /* 0x000000000008781c */ /* 0x000fe40003f0f008 */
[----:B------:R-:W1:Y:S02]  /*40f0*/  SYNCS.PHASECHK.TRANS64.TRYWAIT P1, [UR43+0xa0], R3 ;  /* 0x0000a003ff0075a7 */ /* 0x000e64000802112b */
[----:B-1----:R-:W-:Y:S09]  /*4100*/  @!P1 BRA `(.L_x_77) ;  /* 0x000000b000809947 */ /* 0x002ff20003800000 */
.L_x_139:
[----:B------:R-:W-:Y:S01]  /*4110*/  @!UP0 UPRMT UR4, UR69, 0x654, UR4 ;  /* 0x0000065445048896 */ /* 0x000fe20008000004 */
[----:B------:R-:W-:Y:S01]  /*4120*/  UMOV UR5, 0xffff ;  /* 0x0000ffff00057882 */ /* 0x000fe20000000000 */
[----:B------:R-:W-:-:S07]  /*4130*/  UMOV UR6, 0x1 ;  /* 0x0000000100067882 */ /* 0x000fce0000000000 */
[----:B------:R-:W-:Y:S01]  /*4140*/  @!P0 SYNCS.ARRIVE.TRANS64.RED.A1T0 RZ, [UR4], RZ ;  /* 0x000000ffffff89a7 */ /* 0x000fe20008100404 */
[----:B------:R-:W-:Y:S01]  /*4150*/  NOP ;  /* 0x0000000000007918 */ /* 0x000fe20000000000 */
[----:B-1----:R-:W1:Y:S01]  /*4160*/  LDS R0, [UR8+0x14] ;  /* 0x00001408ff007984 */ /* 0x002e620008000800 */
[----:B------:R-:W-:-:S04]  /*4170*/  ULOP3.LUT UR4, UR68, 0xffff, URZ, 0xc0, !UPT ;  /* 0x0000ffff44047892 */ /* 0x000fc8000f8ec0ff */
[----:B------:R-:W-:-:S04]  /*4180*/  USHF.R.U32.HI UR4, URZ, 0x5, UR4 ;  /* 0x00000005ff047899 */ /* 0x000fc80008011604 */
[----:B------:R-:W-:Y:S02]  /*4190*/  USHF.L.U32 UR5, UR5, UR4, URZ ;  /* 0x0000000405057299 */ /* 0x000fe400080006ff */
[----:B------:R-:W-:-:S04]  /*41a0*/  USHF.L.U32 UR4, UR6, UR4, URZ ;  /* 0x0000000406047299 */ /* 0x000fc800080006ff */
[----:B-1----:R-:W-:-:S04]  /*41b0*/  LOP3.LUT R0, R0, UR5, RZ, 0xc0, !PT ;  /* 0x0000000500007c12 */ /* 0x002fc8000f8ec0ff */
[----:B------:R-:W-:-:S13]  /*41c0*/  ISETP.NE.AND P0, PT, R0, UR5, PT ;  /* 0x0000000500007c0c */ /* 0x000fda000bf05270 */
[----:B------:R-:W-:Y:S05]  /*41d0*/  @P0 BRA `(.L_x_78) ;  /* 0x0000000000580947 */ /* 0x000fea0003800000 */
[----:B------:R-:W1:Y:S02]  /*41e0*/  LDS R0, [UR8+0x18] ;  /* 0x00001808ff007984 */ /* 0x000e640008000800 */
[----:B-1----:R-:W-:-:S04]  /*41f0*/  LOP3.LUT R0, R0, UR4, RZ, 0xc0, !PT ;  /* 0x0000000400007c12 */ /* 0x002fc8000f8ec0ff */
[----:B------:R-:W-:-:S13]  /*4200*/  ISETP.NE.AND P0, PT, R0, UR4, PT ;  /* 0x0000000400007c0c */ /* 0x000fda000bf05270 */
[----:B------:R-:W-:Y:S05]  /*4210*/  @P0 BRA `(.L_x_79) ;  /* 0x00000000003c0947 */ /* 0x000fea0003800000 */
[----:B------:R-:W1:Y:S01]  /*4220*/  S2R R2, SR_LANEID ;  /* 0x0000000000027919 */ /* 0x000e620000000000 */
[----:B------:R-:W-:Y:S01]  /*4230*/  ULOP3.LUT UR5, URZ, UR5, URZ, 0x33, !UPT ;  /* 0x00000005ff057292 */ /* 0x000fe2000f8e33ff */
[----:B------:R-:W-:Y:S01]  /*4240*/  LOP3.LUT R4, RZ, UR4, RZ, 0x33, !PT ;  /* 0x00000004ff047c12 */ /* 0x000fe2000f8e33ff */
[----:B------:R-:W-:Y:S02]  /*4250*/  VOTEU.ANY UR4, UPT, PT ;  /* 0x0000000000047886 */ /* 0x000fe400038e0100 */
[----:B------:R-:W-:Y:S01]  /*4260*/  UFLO.U32 UR4, UR4 ;  /* 0x00000004000472bd */ /* 0x000fe200080e0000 */
[----:B------:R-:W2:Y:S01]  /*4270*/  REDUX UR6, R4 ;  /* 0x00000000040673c4 */ /* 0x000ea20000000000 */
[----:B------:R-:W-:-:S06]  /*4280*/  IMAD.U32 R0, RZ, RZ, UR5 ;  /* 0x00000005ff007e24 */ /* 0x000fcc000f8e00ff */
[----:B------:R3:W-:Y:S01]  /*4290*/  UTCATOMSWS.AND URZ, UR5 ;  /* 0x0000000500ff79e3 */ /* 0x0007e20008000000 */
[----:B------:R-:W4:Y:S01]  /*42a0*/  REDUX UR7, R0 ;  /* 0x00000000000773c4 */ /* 0x000f220000000000 */
[----:B-1----:R-:W-:Y:S01]  /*42b0*/  ISETP.EQ.U32.AND P0, PT, R2, UR4, PT ;  /* 0x0000000402007c0c */ /* 0x002fe2000bf02070 */
[----:B--2---:R-:W-:Y:S01]  /*42c0*/  IMAD.U32 R2, RZ, RZ, UR6 ;  /* 0x00000006ff027e24 */ /* 0x004fe2000f8e00ff */
[----:B----4-:R-:W-:-:S11]  /*42d0*/  MOV R3, UR7 ;  /* 0x0000000700037c02 */ /* 0x010fd60008000f00 */
[----:B------:R3:W-:Y:S04]  /*42e0*/  @P0 ATOMS.AND RZ, [UR8+0x14], R3 ;  /* 0x00001403ffff098c */ /* 0x0007e8000a800008 */
[----:B------:R3:W-:Y:S01]  /*42f0*/  @P0 ATOMS.AND RZ, [UR8+0x18], R2 ;  /* 0x00001802ffff098c */ /* 0x0007e2000a800008 */
[----:B------:R-:W-:Y:S05]  /*4300*/  BRA `(.L_x_80) ;  /* 0x0000000000147947 */ /* 0x000fea0003800000 */
.L_x_79:
[----:B------:R-:W-:Y:S02]  /*4310*/  MOV R2, 0x4330 ;  /* 0x0000433000027802 */ /* 0x000fe40000000f00 */
[----:B------:R-:W-:Y:S05]  /*4320*/  CALL.REL.NOINC `($__internal_0_$__cuda_sm10x_tcgen05_guardrail_trap_col_being_dealloced_not_returned_by_alloc) ;  /* 0x000000b0009c7944 */ /* 0x000fea0003c00000 */
[----:B------:R-:W-:Y:S05]  /*4330*/  BRA `(.L_x_80) ;  /* 0x0000000000087947 */ /* 0x000fea0003800000 */
.L_x_78:
[----:B------:R-:W-:Y:S02]  /*4340*/  MOV R2, 0x4360 ;  /* 0x0000436000027802 */ /* 0x000fe40000000f00 */
[----:B------:R-:W-:Y:S05]  /*4350*/  CALL.REL.NOINC `($__internal_2_$__cuda_sm10x_tcgen05_guardrail_trap_unallocated_columns_being_dealloced) ;  /* 0x000000b000a87944 */ /* 0x000fea0003c00000 */
.L_x_80:
[----:B------:R-:W-:Y:S01]  /*4360*/  NOP ;  /* 0x0000000000007918 */ /* 0x000fe20000000000 */
[----:B---3--:R-:W-:Y:S05]  /*4370*/  EXIT ;  /* 0x000000000000794d */ /* 0x008fea0003800000 */
.L_x_53:
[----:B------:R-:W-:-:S09]  /*4380*/  UISETP.NE.OR UP0, UPT, UR14, 0x3, !UP4 ;  /* 0x000000030e00788c */ /* 0x000fd2000e705670 */
[----:B------:R-:W-:Y:S05]  /*4390*/  BRA.U UP0, `(.L_x_81) ;  /* 0x0000001100387547 */ /* 0x000fea000b800000 */
[----:B------:R-:W1:Y:S01]  /*43a0*/  LDCU.64 UR6, c[0x0][0x888] ;  /* 0x00011100ff0677ac */ /* 0x000e620008000a00 */
[----:B------:R-:W-:Y:S02]  /*43b0*/  HFMA2 R9, -RZ, RZ, 0, 0 ;  /* 0x00000000ff097431 */ /* 0x000fe400000001ff */
[----:B------:R-:W-:Y:S01]  /*43c0*/  IMAD.MOV.U32 R11, RZ, RZ, 0x1 ;  /* 0x00000001ff0b7424 */ /* 0x000fe200078e00ff */
[----:B------:R-:W-:Y:S01]  /*43d0*/  MOV R8, 0x7800 ;  /* 0x0000780000087802 */ /* 0x000fe20000000f00 */
[----:B------:R-:W3:Y:S01]  /*43e0*/  LDCU UR37, c[0x0][0x370] ;  /* 0x00006e00ff2577ac */ /* 0x000ee20008000800 */
[----:B------:R-:W-:Y:S01]  /*43f0*/  IMAD.MOV.U32 R10, RZ, RZ, RZ ;  /* 0x000000ffff0a7224 */ /* 0x000fe200078e00ff */
[----:B------:R-:W4:Y:S01]  /*4400*/  LDCU.128 UR40, c[0x0][0xb10] ;  /* 0x00016200ff2877ac */ /* 0x000f220008000c00 */
[----:B------:R-:W4:Y:S01]  /*4410*/  LDCU UR31, c[0x0][0x374] ;  /* 0x00006e80ff1f77ac */ /* 0x000f220008000800 */
[----:B------:R-:W5:Y:S01]  /*4420*/  LDCU.64 UR38, c[0x0][0x890] ;  /* 0x00011200ff2677ac */ /* 0x000f620008000a00 */
[----:B------:R-:W2:Y:S01]  /*4430*/  LDCU UR21, c[0x0][0xb0c] ;  /* 0x00016180ff1577ac */ /* 0x000ea20008000800 */
[----:B------:R-:W2:Y:S01]  /*4440*/  LDCU UR51, c[0x0][0xb20] ;  /* 0x00016400ff3377ac */ /* 0x000ea20008000800 */
[----:B------:R-:W2:Y:S01]  /*4450*/  LDCU UR4, c[0x0][0xb30] ;  /* 0x00016600ff0477ac */ /* 0x000ea20008000800 */
[----:B-1----:R-:W-:Y:S01]  /*4460*/  UISETP.NE.U32.AND UP0, UPT, UR6, URZ, UPT ;  /* 0x000000ff0600728c */ /* 0x002fe2000bf05070 */
[----:B------:R-:W-:Y:S01]  /*4470*/  UMOV UR29, 0x400 ;  /* 0x00000400001d7882 */ /* 0x000fe20000000000 */
[----:B----4-:R-:W-:-:S02]  /*4480*/  UIMAD.WIDE.U32 UR8, UR31, UR43, URZ ;  /* 0x0000002b1f0872a5 */ /* 0x010fc4000f8e00ff */
[----:B------:R-:W-:Y:S02]  /*4490*/  ULEA UR29, UR5, UR29, 0x18 ;  /* 0x0000001d051d7291 */ /* 0x000fe4000f8ec0ff */
[----:B------:R-:W-:Y:S02]  /*44a0*/  UISETP.NE.AND.EX UP6, UPT, UR7, URZ, UPT, UP0 ;  /* 0x000000ff0700728c */ /* 0x000fe4000bfc5300 */
[----:B---3--:R-:W-:Y:S02]  /*44b0*/  UIMAD.WIDE.U32 UR6, UR37, UR40, URZ ;  /* 0x00000028250672a5 */ /* 0x008fe4000f8e00ff */
[----:B------:R-:W-:Y:S02]  /*44c0*/  UIADD3 UR49, UPT, UPT, UR29, 0x20, URZ ;  /* 0x000000201d317890 */ /* 0x000fe4000fffe0ff */
[----:B------:R-:W-:Y:S02]  /*44d0*/  UISETP.NE.AND UP0, UPT, UR15, 0x1, UPT ;  /* 0x000000010f00788c */ /* 0x000fe4000bf05270 */
[----:B------:R-:W-:-:S02]  /*44e0*/  UPRMT UR49, UR5, 0x654, UR49 ;  /* 0x0000065405317896 */ /* 0x000fc40008000031 */
[----:B-----5:R-:W-:Y:S01]  /*44f0*/  UISETP.NE.U32.AND UP0, UPT, UR38, URZ, UPT ;  /* 0x000000ff2600728c */ /* 0x020fe2000bf05070 */
[----:B------:R-:W-:Y:S01]  /*4500*/  UMOV UR5, UR7 ;  /* 0x0000000700057c82 */ /* 0x000fe20008000000 */
[----:B------:R-:W-:Y:S02]  /*4510*/  UISETP.GE.AND UP3, UPT, UR15, 0x1, UPT ;  /* 0x000000010f00788c */ /* 0x000fe4000bf66270 */
[----:B------:R-:W-:Y:S02]  /*4520*/  USHF.R.U32.HI UR48, URZ, UR41, UR5 ;  /* 0x00000029ff307299 */ /* 0x000fe40008011605 */
[----:B------:R-:W-:Y:S01]  /*4530*/  UISETP.NE.AND.EX UP5, UPT, UR39, URZ, UPT, UP0 ;  /* 0x000000ff2700728c */ /* 0x000fe2000bfa5300 */
[----:B------:R-:W-:Y:S01]  /*4540*/  UMOV UR5, UR9 ;  /* 0x0000000900057c82 */ /* 0x000fe20008000000 */
[----:B------:R-:W1:Y:S01]  /*4550*/  LDCU.64 UR52, c[0x0][0x348] ;  /* 0x00006900ff3477ac */ /* 0x000e620008000a00 */
[----:B------:R-:W-:Y:S01]  /*4560*/  UPLOP3.LUT UP1, UPT, UPT, UPT, UPT, 0x40, 0x4 ;  /* 0x000000000004789c */ /* 0x000fe20003f2e870 */
[----:B------:R-:W3:Y:S01]  /*4570*/  LDCU.64 UR22, c[0x0][0xb28] ;  /* 0x00016500ff1677ac */ /* 0x000ee20008000a00 */
[----:B--2---:R-:W-:-:S02]  /*4580*/  UISETP.NE.AND UP3, UPT, UR21, 0x1, UPT ;  /* 0x000000011500788c */ /* 0x004fc4000bf65270 */
[----:B------:R-:W-:Y:S02]  /*4590*/  USHF.R.U32.HI UR45, URZ, UR51, UR5 ;  /* 0x00000033ff2d7299 */ /* 0x000fe40008011605 */
[----:B------:R-:W-:Y:S02]  /*45a0*/  UISETP.NE.AND UP0, UPT, UR42, 0x1, UPT ;  /* 0x000000012a00788c */ /* 0x000fe4000bf05270 */
[----:B------:R-:W-:-:S11]  /*45b0*/  UISETP.NE.AND UP4, UPT, UR4, 0x1, UPT ;  /* 0x000000010400788c */ /* 0x000fd6000bf85270 */
.L_x_89:
[C---:B------:R-:W-:Y:S02]  /*45c0*/  LEA R3, R10.reuse, UR29, 0x3 ;  /* 0x0000001d0a037c11 */ /* 0x040fe4000f8e18ff */
[----:B------:R-:W-:Y:S02]  /*45d0*/  SHF.L.U32 R0, R9, 0x1f, RZ ;  /* 0x0000001f09007819 */ /* 0x000fe400000006ff */
[----:B------:R-:W-:Y:S02]  /*45e0*/  LEA R5, R10, UR29, 0x4 ;  /* 0x0000001d0a057c11 */ /* 0x000fe4000f8e20ff */
[----:B------:R-:W2:Y:S02]  /*45f0*/  SYNCS.PHASECHK.TRANS64.TRYWAIT P0, [R3+URZ+0x40], R0 ;  /* 0x00004000030075a7 */ /* 0x000ea400080011ff */
[----:B--2---:R-:W-:Y:S05]  /*4600*/  @!P0 BRA `(.L_x_82) ;  /* 0x000000ac00588947 */ /* 0x004fea0003800000 */
.L_x_140:
[----:B------:R-:W4:Y:S01]  /*4610*/  LDS.128 R4, [R5+0xb0] ;  /* 0x0000b00005047984 */ /* 0x000f220000000c00 */
[----:B------:R-:W-:Y:S01]  /*4620*/  UISETP.GE.AND UP0, UPT, UR15, 0x1, UPT ;  /* 0x000000010f00788c */ /* 0x000fe2000bf06270 */
[----:B------:R-:W-:Y:S01]  /*4630*/  @!PT LDS RZ, [RZ] ;  /* 0x00000000fffff984 */ /* 0x000fe20000000800 */
[----:B------:R-:W-:Y:S01]  /*4640*/  @!PT LDS RZ, [RZ] ;  /* 0x00000000fffff984 */ /* 0x000fe20000000800 */
[----:B------:R-:W-:Y:S01]  /*4650*/  @!PT LDS RZ, [RZ] ;  /* 0x00000000fffff984 */ /* 0x000fe20000000800 */
[----:B------:R-:W-:Y:S01]  /*4660*/  @!PT LDS RZ, [RZ] ;  /* 0x00000000fffff984 */ /* 0x000fe20000000800 */
[----:B------:R5:W-:Y:S06]  /*4670*/  MEMBAR.ALL.CTA ;  /* 0x0000000000007992 */ /* 0x000bec0000008000 */
[----:B-----5:R-:W5:Y:S01]  /*4680*/  FENCE.VIEW.ASYNC.S ;  /* 0x00000000000073c6 */ /* 0x020f620000000000 */
[----:B----4-:R-:W-:Y:S11]  /*4690*/  LOP3.LUT P0, RZ, R6, 0x1, RZ, 0xc0, !PT ;  /* 0x0000000106ff7812 */ /* 0x010ff6000780c0ff */
[----:B------:R-:W-:Y:S02]  /*46a0*/  @!UPT UIADD3 URZ, UPT, UPT, URZ, URZ, URZ ;  /* 0x000000fffffff290 */ /* 0x000fe4000fffe0ff */
[----:B-----5:R-:W-:Y:S01]  /*46b0*/  VOTEU.ANY UP3, P0 ;  /* 0x0000000000ff7886 */ /* 0x020fe20000060100 */
[----:B------:R-:W-:Y:S11]  /*46c0*/  PLOP3.LUT P0, PT, PT, PT, UP3, 0x80, 0x8 ;  /* 0x000000000008781c */ /* 0x000ff60003f0f038 */
[----:B------:R-:W-:Y:S02]  /*46d0*/  @!UPT UIADD3 URZ, UPT, UPT, URZ, URZ, URZ ;  /* 0x000000fffffff290 */ /* 0x000fe4000fffe0ff */
[----:B--2---:R-:W-:Y:S02]  /*46e0*/  @P0 SHF.R.U32.HI R0, RZ, 0x10, R5 ;  /* 0x00000010ff000819 */ /* 0x004fe40000011605 */
[----:B------:R-:W-:Y:S02]  /*46f0*/  @P0 MOV R2, R4 ;  /* 0x0000000400020202 */ /* 0x000fe40000000f00 */
[----:B------:R-:W-:Y:S01]  /*4700*/  @P0 R2UR UR4, R0 ;  /* 0x00000000000402ca */ /* 0x000fe200000e0000 */
[----:B------:R-:W-:Y:S01]  /*4710*/  VIADD R0, R3, 0x50 ;  /* 0x0000005003007836 */ /* 0x000fe20000000000 */
[----:B------:R-:W-:Y:S02]  /*4720*/  @P0 LOP3.LUT R4, R5, 0xffff, RZ, 0xc0, !PT ;  /* 0x0000ffff05040812 */ /* 0x000fe400078ec0ff */
[----:B------:R-:W-:Y:S02]  /*4730*/  @P0 R2UR UR6, R2 ;  /* 0x00000000020602ca */ /* 0x000fe400000e0000 */
[----:B------:R-:W-:Y:S02]  /*4740*/  PRMT R0, RZ, 0x654, R0 ;  /* 0x00000654ff007816 */ /* 0x000fe40000000000 */
[----:B------:R-:W-:Y:S02]  /*4750*/  @P0 R2UR UR5, R4 ;  /* 0x00000000040502ca */ /* 0x000fe400000e0000 */
[----:B------:R2:W-:Y:S03]  /*4760*/  SYNCS.ARRIVE.TRANS64.RED.A1T0 RZ, [R0+URZ], RZ ;  /* 0x000000ff00ff79a7 */ /* 0x0005e600081004ff */
[----:B------:R-:W-:Y:S04]  /*4770*/  @UP3 UMOV UR30, UR4 ;  /* 0x00000004001e3c82 */ /* 0x000fe80008000000 */
[----:B------:R-:W-:Y:S04]  /*4780*/  @UP3 UMOV UR14, UR6 ;  /* 0x00000006000e3c82 */ /* 0x000fe80008000000 */
[----:B------:R-:W-:Y:S01]  /*4790*/  @UP3 UMOV UR13, UR5 ;  /* 0x00000005000d3c82 */ /* 0x000fe20008000000 */
[----:B------:R-:W-:Y:S05]  /*47a0*/  BRA.U !UP0, `(.L_x_83) ;  /* 0x0000000108c07547 */ /* 0x000fea000b800000 */
[----:B------:R-:W-:Y:S02]  /*47b0*/  UIMAD.WIDE.U32 UR8, UR13, UR43, URZ ;  /* 0x0000002b0d0872a5 */ /* 0x000fe4000f8e00ff */
[----:B------:R-:W-:Y:S02]  /*47c0*/  UP2UR UR12, UPR, URZ, 0x4 ;  /* 0x00000004ff0c7883 */ /* 0x000fe40008000000 */
[----:B------:R-:W-:Y:S02]  /*47d0*/  UISETP.NE.AND UP2, UPT, UR42, 0x1, UPT ;  /* 0x000000012a00788c */ /* 0x000fe4000bf45270 */
[----:B------:R-:W-:Y:S02]  /*47e0*/  UIMAD.WIDE.U32 UR10, UR14, UR40, URZ ;  /* 0x000000280e0a72a5 */ /* 0x000fe4000f8e00ff */
[----:B------:R-:W-:Y:S02]  /*47f0*/  USEL UR4, UR31, UR45, !UP2 ;  /* 0x0000002d1f047287 */ /* 0x000fe4000d000000 */
[----:B------:R-:W-:Y:S02]  /*4800*/  UISETP.NE.AND UP0, UPT, UR21, 0x1, UPT ;  /* 0x000000011500788c */ /* 0x000fe4000bf05270 */
[----:B------:R-:W-:Y:S02]  /*4810*/  UP2UR UR20, UPR, URZ, 0x2 ;  /* 0x00000002ff147883 */ /* 0x000fe40008000000 */
[----:B------:R-:W-:Y:S02]  /*4820*/  UISETP.NE.AND UP1, UPT, UR15, 0x1, UPT ;  /* 0x000000010f00788c */ /* 0x000fe4000bf25270 */
[----:B---3--:R-:W-:Y:S02]  /*4830*/  UIMAD.WIDE.U32 UR16, UR4, UR22, URZ ;  /* 0x00000016041072a5 */ /* 0x008fe4000f8e00ff */
[----:B------:R-:W-:Y:S01]  /*4840*/  USEL UR7, UR37, UR48, !UP0 ;  /* 0x0000003025077287 */ /* 0x000fe2000c000000 */
[----:B------:R-:W-:Y:S02]  /*4850*/  UMOV UR5, UR9 ;  /* 0x0000000900057c82 */ /* 0x000fe40008000000 */
[----:B------:R-:W-:Y:S02]  /*4860*/  USHF.R.U32.HI UR6, URZ, UR51, UR5 ;  /* 0x00000033ff067299 */ /* 0x000fe40008011605 */
[----:B------:R-:W-:Y:S02]  /*4870*/  UIMAD.WIDE.U32 UR18, UR7, UR22, URZ ;  /* 0x00000016071272a5 */ /* 0x000fe4000f8e00ff */
[----:B------:R-:W-:Y:S02]  /*4880*/  USEL UR6, UR13, UR6, !UP2 ;  /* 0x000000060d067287 */ /* 0x000fe4000d000000 */
[----:B------:R-:W-:Y:S01]  /*4890*/  UISETP.NE.AND UP2, UPT, UR12, URZ, UPT ;  /* 0x000000ff0c00728c */ /* 0x000fe2000bf45270 */
[----:B------:R-:W-:Y:S01]  /*48a0*/  UMOV UR5, UR11 ;  /* 0x0000000b00057c82 */ /* 0x000fe20008000000 */
[----:B------:R-:W-:Y:S02]  /*48b0*/  UIMAD.WIDE.U32 UR10, UR6, UR22, URZ ;  /* 0x00000016060a72a5 */ /* 0x000fe4000f8e00ff */
[----:B------:R-:W-:Y:S03]  /*48c0*/  USHF.R.U32.HI UR8, URZ, UR41, UR5 ;  /* 0x00000029ff087299 */ /* 0x000fe60008011605 */
[----:B------:R-:W-:Y:S02]  /*48d0*/  UMOV UR5, UR17 ;  /* 0x0000001100057c82 */ /* 0x000fe40008000000 */
[----:B------:R-:W-:Y:S03]  /*48e0*/  @UP1 USHF.R.U32.HI UR4, URZ, UR23, UR5 ;  /* 0x00000017ff041299 */ /* 0x000fe60008011605 */
[----:B------:R-:W-:Y:S01]  /*48f0*/  UMOV UR5, UR19 ;  /* 0x0000001300057c82 */ /* 0x000fe20008000000 */
[----:B------:R-:W-:Y:S02]  /*4900*/  UIMAD UR4, UR15, UR4, URZ ;  /* 0x000000040f0472a4 */ /* 0x000fe4000f8e02ff */
[----:B------:R-:W-:Y:S02]  /*4910*/  @UP1 USHF.R.U32.HI UR7, URZ, UR23, UR5 ;  /* 0x00000017ff071299 */ /* 0x000fe40008011605 */
[----:B------:R-:W-:Y:S02]  /*4920*/  USEL UR5, UR14, UR8, !UP0 ;  /* 0x000000080e057287 */ /* 0x000fe4000c000000 */
[----:B------:R-:W-:Y:S02]  /*4930*/  UIMAD UR8, UR15, UR7, URZ ;  /* 0x000000070f0872a4 */ /* 0x000fe4000f8e02ff */
[----:B------:R-:W-:Y:S03]  /*4940*/  UISETP.GE.AND UP0, UPT, UR6, UR4, UPT ;  /* 0x000000040600728c */ /* 0x000fe6000bf06270 */
[----:B------:R-:W-:Y:S01]  /*4950*/  UMOV UR4, UR11 ;  /* 0x0000000b00047c82 */ /* 0x000fe20008000000 */
[----:B------:R-:W-:Y:S02]  /*4960*/  UISETP.GE.OR UP0, UPT, UR5, UR8, UP0 ;  /* 0x000000080500728c */ /* 0x000fe40008706670 */
[----:B------:R-:W-:Y:S02]  /*4970*/  USHF.R.U32.HI UR4, URZ, UR23, UR4 ;  /* 0x00000017ff047299 */ /* 0x000fe40008011604 */
[----:B------:R-:W-:Y:S02]  /*4980*/  UIMAD.WIDE.U32 UR8, UR5, UR22, URZ ;  /* 0x00000016050872a5 */ /* 0x000fe4000f8e00ff */
[----:B------:R-:W-:Y:S04]  /*4990*/  USEL UR10, UR6, UR4, !UP1 ;  /* 0x00000004060a7287 */ /* 0x000fe8000c800000 */
[----:B------:R-:W-:Y:S01]  /*49a0*/  UIADD3 UR11, UPT, UPT, -UR10, URZ, URZ ;  /* 0x000000ff0a0b7290 */ /* 0x000fe2000fffe1ff */
[----:B------:R-:W-:Y:S02]  /*49b0*/  @!UP0 UMOV UR4, UR9 ;  /* 0x0000000900048c82 */ /* 0x000fe40008000000 */
[----:B------:R-:W-:Y:S02]  /*49c0*/  @!UP0 USHF.R.U32.HI UR4, URZ, UR23, UR4 ;  /* 0x00000017ff048299 */ /* 0x000fe40008011604 */
[----:B------:R-:W-:Y:S02]  /*49d0*/  UIMAD UR8, UR15, UR11, UR6 ;  /* 0x0000000b0f0872a4 */ /* 0x000fe4000f8e0206 */
[----:B------:R-:W-:Y:S02]  /*49e0*/  @!UP0 USEL UR4, UR5, UR4, !UP1 ;  /* 0x0000000405048287 */ /* 0x000fe4000c800000 */
[----:B------:R-:W-:Y:S02]  /*49f0*/  UISETP.NE.AND UP1, UPT, UR20, URZ, UPT ;  /* 0x000000ff1400728c */ /* 0x000fe4000bf25270 */
[----:B------:R-:W-:Y:S02]  /*4a00*/  @!UP0 UIMAD UR7, UR7, UR8, UR4 ;  /* 0x00000008070782a4 */ /* 0x000fe4000f8e0204 */
[----:B------:R-:W-:Y:S02]  /*4a10*/  @!UP0 UIADD3 UR9, UPT, UPT, UR10, -UR4, URZ ;  /* 0x800000040a098290 */ /* 0x000fe4000fffe0ff */
[----:B------:R-:W-:Y:S02]  /*4a20*/  UIADD3 UR8, UPT, UPT, -UR6, URZ, URZ ;  /* 0x000000ff06087290 */ /* 0x000fe4000fffe1ff */
[----:B------:R-:W-:Y:S02]  /*4a30*/  UIADD3 UR4, UPT, UPT, -UR5, URZ, URZ ;  /* 0x000000ff05047290 */ /* 0x000fe4000fffe1ff */
[----:B------:R-:W-:Y:S03]  /*4a40*/  @!UP0 UIMAD UR6, UR9, UR15, UR5 ;  /* 0x0000000f090682a4 */ /* 0x000fe6000f8e0205 */
[----:B------:R-:W-:Y:S01]  /*4a50*/  @!UP0 UMOV UR5, UR7 ;  /* 0x0000000700058c82 */ /* 0x000fe20008000000 */
[----:B------:R-:W-:Y:S02]  /*4a60*/  UIMAD UR7, UR21, UR4, UR14 ;  /* 0x00000004150772a4 */ /* 0x000fe4000f8e020e */
[----:B------:R-:W-:Y:S02]  /*4a70*/  UIMAD UR4, UR42, UR8, UR13 ;  /* 0x000000082a0472a4 */ /* 0x000fe4000f8e020d */
[----:B------:R-:W-:Y:S02]  /*4a80*/  UIMAD UR14, UR5, UR21, UR7 ;  /* 0x00000015050e72a4 */ /* 0x000fe4000f8e0207 */
[----:B------:R-:W-:Y:S11]  /*4a90*/  UIMAD UR13, UR6, UR42, UR4 ;  /* 0x0000002a060d72a4 */ /* 0x000ff6000f8e0204 */
[----:B------:R-:W-:Y:S01]  /*4aa0*/  @!UPT UIADD3 URZ, UPT, UPT, URZ, URZ, URZ ;  /* 0x000000fffffff290 */ /* 0x000fe2000fffe0ff */
.L_x_83:
[----:B------:R-:W4:Y:S01]  /*4ab0*/  @!UP4 LDCU.128 UR8, c[0x0][0xb10] ;  /* 0x00016200ff08c7ac */ /* 0x000f220008000c00 */
[----:B------:R-:W-:Y:S02]  /*4ac0*/  ISETP.NE.U32.AND P0, PT, RZ, UR38, PT ;  /* 0x00000026ff007c0c */ /* 0x000fe4000bf05070 */
[----:B------:R-:W-:Y:S02]  /*4ad0*/  SHF.L.U32 R2, R11, 0x1f, RZ ;  /* 0x0000001f0b027819 */ /* 0x000fe400000006ff */
[----:B------:R-:W-:Y:S01]  /*4ae0*/  ISETP.NE.AND.EX P0, PT, RZ, UR39, PT, P0 ;  /* 0x00000027ff007c0c */ /* 0x000fe2000bf05300 */
[----:B------:R-:W5:Y:S01]  /*4af0*/  @!UP4 LDCU UR5, c[0x0][0xb0c] ;  /* 0x00016180ff05c7ac */ /* 0x000f620008000800 */
[----:B----4-:R-:W-:Y:S07]  /*4b00*/  UIMAD.WIDE.U32 UR6, UR14, UR8, URZ ;  /* 0x000000080e0672a5 */ /* 0x010fee000f8e00ff */
[----:B------:R-:W-:Y:S01]  /*4b10*/  @!UP4 UMOV UR4, UR7 ;  /* 0x000000070004cc82 */ /* 0x000fe20008000000 */
[----:B-----5:R-:W-:Y:S02]  /*4b20*/  @!UP4 UISETP.NE.AND UP0, UPT, UR5, 0x1, UPT ;  /* 0x000000010500c88c */ /* 0x020fe4000bf05270 */
[----:B------:R-:W-:Y:S02]  /*4b30*/  @!UP4 USHF.R.U32.HI UR4, URZ, UR9, UR4 ;  /* 0x00000009ff04c299 */ /* 0x000fe40008011604 */
[----:B------:R-:W-:Y:S02]  /*4b40*/  UIMAD.WIDE.U32 UR6, UR13, UR11, URZ ;  /* 0x0000000b0d0672a5 */ /* 0x000fe4000f8e00ff */
[----:B------:R-:W-:Y:S02]  /*4b50*/  @!UP4 USEL UR8, UR14, UR4, !UP0 ;  /* 0x000000040e08c287 */ /* 0x000fe4000c000000 */
[----:B------:R-:W-:Y:S03]  /*4b60*/  @!UP4 UISETP.NE.AND UP0, UPT, UR10, 0x1, UPT ;  /* 0x000000010a00c88c */ /* 0x000fe6000bf05270 */
[----:B------:R-:W-:Y:S02]  /*4b70*/  @!UP4 UMOV UR6, UR7 ;  /* 0x000000070006cc82 */ /* 0x000fe40008000000 */
[----:B------:R-:W4:Y:S02]  /*4b80*/  @!UP4 LDCU UR4, c[0x0][0xb20] ;  /* 0x00016400ff04c7ac */ /* 0x000f240008000800 */
[----:B----4-:R-:W-:Y:S04]  /*4b90*/  @!UP4 USHF.R.U32.HI UR6, URZ, UR4, UR6 ;  /* 0x00000004ff06c299 */ /* 0x010fe80008011606 */
[----:B------:R-:W-:Y:S04]  /*4ba0*/  @!UP4 USEL UR6, UR13, UR6, !UP0 ;  /* 0x000000060d06c287 */ /* 0x000fe8000c000000 */
[----:B------:R-:W-:Y:S02]  /*4bb0*/  @!UP4 UIADD3 UR4, UPT, UPT, -UR8, UR6, URZ ;  /* 0x000000060804c290 */ /* 0x000fe4000fffe1ff */
[----:B------:R-:W-:Y:S02]  /*4bc0*/  @!UP4 UIADD3 UR6, UPT, UPT, UR8, -UR6, URZ ;  /* 0x800000060806c290 */ /* 0x000fe4000fffe0ff */
[----:B------:R-:W-:Y:S02]  /*4bd0*/  @!UP4 UIMAD UR14, UR4, UR5, UR14 ;  /* 0x00000005040ec2a4 */ /* 0x000fe4000f8e020e */
[----:B------:R-:W-:Y:S01]  /*4be0*/  @!UP4 UIMAD UR13, UR6, UR10, UR13 ;  /* 0x0000000a060dc2a4 */ /* 0x000fe2000f8e020d */
[----:B------:R-:W-:Y:S11]  /*4bf0*/  BRA.U UP1, `(.L_x_84) ;  /* 0x0000000101107547 */ /* 0x000ff6000b800000 */
[----:B--2---:R-:W-:Y:S04]  /*4c00*/  MOV R0, UR50 ;  /* 0x0000003200007c02 */ /* 0x004fe80008000f00 */
[----:B------:R-:W-:Y:S04]  /*4c10*/  SHF.L.U32 R3, R0, 0x1f, RZ ;  /* 0x0000001f00037819 */ /* 0x000fe800000006ff */
[----:B------:R-:W2:Y:S02]  /*4c20*/  SYNCS.PHASECHK.TRANS64.TRYWAIT P1, [UR29+0x38], R3 ;  /* 0x00003803ff0075a7 */ /* 0x000ea4000802111d */
[----:B--2---:R-:W-:Y:S05]  /*4c30*/  @!P1 BRA `(.L_x_85) ;  /* 0x000000a400e09947 */ /* 0x004fea0003800000 */
.L_x_84:
[----:B------:R-:W-:Y:S05]  /*4c40*/  BRA.U !UP5, `(.L_x_86) ;  /* 0x000000010d447547 */ /* 0x000fea000b800000 */
[----:B------:R-:W-:Y:S01]  /*4c50*/  UPLOP3.LUT UP2, UPT, UPT, UPT, UP6, 0x80, 0x8 ;  /* 0x000000000008789c */ /* 0x000fe20003f4f060 */
[----:B--2---:R-:W-:Y:S01]  /*4c60*/  IMAD.MOV.U32 R3, RZ, RZ, 0x1 ;  /* 0x00000001ff037424 */ /* 0x004fe200078e00ff */
[----:B------:R-:W2:Y:S01]  /*4c70*/  LDCU.64 UR8, c[0x0][0x358] ;  /* 0x00006b00ff0877ac */ /* 0x000ea20008000a00 */
[----:B------:R-:W-:Y:S03]  /*4c80*/  IMAD.MOV.U32 R0, RZ, RZ, 0x1 ;  /* 0x00000001ff007424 */ /* 0x000fe600078e00ff */
[----:B------:R-:W-:Y:S05]  /*4c90*/  PLOP3.LUT P1, PT, PT, PT, UP2, 0x80, 0x8 ;  /* 0x000000000008781c */ /* 0x000fea0003f2f028 */
[----:B------:R-:W4:Y:S01]  /*4ca0*/  @UP2 LDCU.64 UR4, c[0x0][0x888] ;  /* 0x00011100ff0427ac */ /* 0x000f220008000a00 */
[----:B------:R-:W-:Y:S07]  /*4cb0*/  @UP2 UIMAD UR6, UR36, UR38, URZ ;  /* 0x00000026240622a4 */ /* 0x000fee000f8e02ff */
[----:B------:R-:W-:Y:S04]  /*4cc0*/  @P1 PRMT R6, R3, 0x7610, R6 ;  /* 0x0000761003061816 */ /* 0x000fe80000000006 */
[----:B------:R-:W-:Y:S05]  /*4cd0*/  @!P1 PRMT R6, R0, 0x7610, R6 ;  /* 0x0000761000069816 */ /* 0x000fea0000000006 */
[----:B------:R1:W-:Y:S01]  /*4ce0*/  STL.S16 [R1+0xe0], R6 ;  /* 0x0000e00601007387 */ /* 0x0003e20000100600 */
[----:B----4-:R-:W-:Y:S06]  /*4cf0*/  @UP2 UIMAD.WIDE UR4, UR6, 0x4, UR4 ;  /* 0x00000004060428a5 */ /* 0x010fec000f8e0204 */
[----:B------:R-:W-:Y:S02]  /*4d00*/  IMAD.U32 R4, RZ, RZ, UR4 ;  /* 0x00000004ff047e24 */ /* 0x000fe4000f8e00ff */
[----:B------:R-:W-:Y:S05]  /*4d10*/  IMAD.U32 R5, RZ, RZ, UR5 ;  /* 0x00000005ff057e24 */ /* 0x000fea000f8e00ff */
[----:B--2---:R-:W2:Y:S02]  /*4d20*/  @P1 LDG.E R4, desc[UR8][R4.64] ;  /* 0x0000000804041981 */ /* 0x004ea4000c1e1900 */
[----:B--2---:R-:W-:Y:S11]  /*4d30*/  @P1 R2UR UR44, R4 ;  /* 0x00000000042c12ca */ /* 0x004ff600000e0000 */
[----:B------:R-:W-:Y:S03]  /*4d40*/  @!UPT UIADD3 URZ, UPT, UPT, URZ, URZ, URZ ;  /* 0x000000fffffff290 */ /* 0x000fe6000fffe0ff */
[----:B-1----:R-:W4:Y:S02]  /*4d50*/  @!UP2 LDCU UR44, c[0x0][0x880] ;  /* 0x00011000ff2ca7ac */ /* 0x002f240008000800 */
.L_x_86:
[----:B----4-:R-:W-:Y:S01]  /*4d60*/  @!P0 FSETP.EQ.AND P2, PT, RZ, UR44, PT ;  /* 0x0000002cff008c0b */ /* 0x010fe2000bf42000 */
[----:B------:R-:W-:Y:S01]  /*4d70*/  @!UPT UIADD3 URZ, UPT, UPT, URZ, URZ, URZ ;  /* 0x000000fffffff290 */ /* 0x000fe2000fffe0ff */
[----:B------:R-:W-:Y:S11]  /*4d80*/  @!P0 BRA `(.L_x_87) ;  /* 0x00000000001c8947 */ /* 0x000ff60003800000 */
[----:B------:R-:W-:Y:S01]  /*4d90*/  PLOP3.LUT P2, PT, PT, PT, UP2, 0x80, 0x8 ;  /* 0x000000000008781c */ /* 0x000fe20003f4f028 */
[----:B--2---:R-:W2:Y:S03]  /*4da0*/  LDL R0, [R1+0xe0] ;  /* 0x0000e00001007983 */ /* 0x004ea60000100800 */
[----:B------:R-:W-:Y:S02]  /*4db0*/  PLOP3.LUT P2, PT, P2, PT, PT, 0x8, 0x80 ;  /* 0x000000000080781c */ /* 0x000fe4000174e170 */
[----:B--2---:R-:W-:Y:S11]  /*4dc0*/  LOP3.LUT P0, RZ, R0, 0xff, RZ, 0xc0, !PT ;  /* 0x000000ff00ff7812 */ /* 0x004ff6000780c0ff */
[----:B------:R-:W-:Y:S02]  /*4dd0*/  @!UPT UIADD3 URZ, UPT, UPT, URZ, URZ, URZ ;  /* 0x000000fffffff290 */ /* 0x000fe4000fffe0ff */
[----:B------:R-:W-:Y:S11]  /*4de0*/  @P0 FSETP.EQ.AND P2, PT, RZ, UR44, PT ;  /* 0x0000002cff000c0b */ /* 0x000ff6000bf42000 */
[----:B------:R-:W-:Y:S02]  /*4df0*/  @!UPT UIADD3 URZ, UPT, UPT, URZ, URZ, URZ ;  /* 0x000000fffffff290 */ /* 0x000fe4000fffe0ff */
.L_x_87:
[----:B------:R-:W4:Y:S01]  /*4e00*/  SYNCS.PHASECHK.TRANS64.TRYWAIT P0, [UR29+0x28], R2 ;  /* 0x00002802ff0075a7 */ /* 0x000f22000800111d */
[----:B------:R-:W-:Y:S02]  /*4e10*/  ELECT P1, URZ, PT ;  /* 0x0000000000ff782f */ /* 0x000fe40003820000 */
[----:B------:R-:W-:Y:S01]  /*4e20*/  IADD3 R10, PT, PT, R10, 0x1, RZ ;  /* 0x000000010a0a7810 */ /* 0x000fe20007ffe0ff */
[----:B----4-:R-:W-:Y:S10]  /*4e30*/  @!P0 BRA `(.L_x_88) ;  /* 0x000000a400788947 */ /* 0x010ff40003800000 */
.L_x_143:
[----:B------:R-:W4:Y:S01]  /*4e40*/  LDL R4, [R1+0x104] ;  /* 0x0001040001047983 */ /* 0x000f220000100800 */
[----:B------:R-:W-:Y:S01]  /*4e50*/  PLOP3.LUT P1, PT, P2, P1, PT, 0xf2, 0x2f ;  /* 0x00000000002f781c */ /* 0x000fe20001723e72 */
[----:B------:R-:W-:Y:S01]  /*4e60*/  UMOV UR6, 0x0 ;  /* 0x0000000000067882 */ /* 0x000fe20000000000 */
[----:B------:R-:W-:Y:S01]  /*4e70*/  UMOV UR7, 0x10000000 ;  /* 0x1000000000077882 */ /* 0x000fe20000000000 */
[----:B--2---:R-:W2:Y:S01]  /*4e80*/  LDL R0, [R1+0x108] ;  /* 0x0001080001007983 */ /* 0x004ea20000100800 */
[----:B------:R-:W-:Y:S01]  /*4e90*/  UMOV UR20, UR36 ;  /* 0x0000002400147c82 */ /* 0x000fe20008000000 */
[----:B------:R-:W-:Y:S01]  /*4ea0*/  UMOV UR28, UR36 ;  /* 0x00000024001c7c82 */ /* 0x000fe20008000000 */
[----:B------:R-:W-:Y:S01]  /*4eb0*/  UMOV UR12, UR36 ;  /* 0x00000024000c7c82 */ /* 0x000fe20008000000 */
[C---:B------:R-:W-:Y:S02]  /*4ec0*/  ISETP.NE.AND P0, PT, R10.reuse, 0x2, PT ;  /* 0x000000020a00780c */ /* 0x040fe40003f05270 */
[----:B------:R-:W-:Y:S02]  /*4ed0*/  LOP3.LUT R11, R11, 0x1, RZ, 0x3c, !PT ;  /* 0x000000010b0b7812 */ /* 0x000fe400078e3cff */
[----:B------:R-:W-:Y:S02]  /*4ee0*/  SEL R10, R10, RZ, P0 ;  /* 0x000000ff0a0a7207 */ /* 0x000fe40000000000 */
[----:B------:R-:W-:Y:S05]  /*4ef0*/  VOTEU.ALL UP0, P1 ;  /* 0x0000000000ff7886 */ /* 0x000fea0000800000 */
[----:B-1----:R-:W-:Y:S02]  /*4f00*/  @!UP0 UIADD3 UR4, UP1, UPT, UR52, 0x580, URZ ;  /* 0x0000058034048890 */ /* 0x002fe4000ff3e0ff */
[----:B------:R-:W-:Y:S02]  /*4f10*/  @!UP0 USHF.L.U32 UR35, UR46, 0x7, URZ ;  /* 0x000000072e238899 */ /* 0x000fe400080006ff */
[----:B------:R-:W-:Y:S02]  /*4f20*/  @!UP0 UIADD3.X UR5, UPT, UPT, URZ, UR53, URZ, UP1, !UPT ;  /* 0x00000035ff058290 */ /* 0x000fe40008ffe4ff */
[----:B------:R-:W-:Y:S02]  /*4f30*/  @!UP0 UIMAD UR34, UR47, 0xf0, URZ ;  /* 0x000000f02f2288a4 */ /* 0x000fe4000f8e02ff */
[----:B------:R-:W-:Y:S02]  /*4f40*/  @!UP0 UIADD3 UR32, UPT, UPT, UR29, 0x100, URZ ;  /* 0x000001001d208890 */ /* 0x000fe4000fffe0ff */
[----:B------:R-:W-:Y:S01]  /*4f50*/  @!UP0 UIADD3 UR33, UPT, UPT, UR29, 0x20, URZ ;  /* 0x000000201d218890 */ /* 0x000fe2000fffe0ff */
[----:B------:R-:W-:Y:S01]  /*4f60*/  VOTEU.ALL UP1, P1 ;  /* 0x0000000000ff7886 */ /* 0x000fe20000820000 */
[----:B------:R-:W-:Y:S02]  /*4f70*/  @!UP0 UIADD3 UR16, UPT, UPT, UR29, 0x900, URZ ;  /* 0x000009001d108890 */ /* 0x000fe4000fffe0ff */
[----:B------:R-:W-:Y:S03]  /*4f80*/  @!UP0 UIADD3 UR18, UPT, UPT, UR34, 0x10, URZ ;  /* 0x0000001022128890 */ /* 0x000fe6000fffe0ff */
[----:B------:R-:W-:Y:S01]  /*4f90*/  UMOV UR17, UR33 ;  /* 0x0000002100117c82 */ /* 0x000fe20008000000 */
[----:B------:R-:W-:Y:S01]  /*4fa0*/  UMOV UR19, UR35 ;  /* 0x0000002300137c82 */ /* 0x000fe20008000000 */
[----:B------:R1:W-:Y:S01]  /*4fb0*/  @!UP1 UTMALDG.3D [UR32], [UR4], desc[UR6] ;  /* 0x00000620040095b4 */ /* 0x0003e20008011000 */
[----:B------:R-:W-:Y:S01]  /*4fc0*/  VOTEU.ALL UP1, P1 ;  /* 0x0000000000ff7886 */ /* 0x000fe20000820000 */
[----:B------:R-:W-:Y:S02]  /*4fd0*/  @!UP0 UIADD3 UR24, UPT, UPT, UR29, 0x1100, URZ ;  /* 0x000011001d188890 */ /* 0x000fe4000fffe0ff */
[----:B------:R-:W-:Y:S01]  /*4fe0*/  @!UP0 UIADD3 UR26, UPT, UPT, UR34, 0x20, URZ ;  /* 0x00000020221a8890 */ /* 0x000fe2000fffe0ff */
        /* <DEDUP_REMOVED lines=9> */
[----:B------:R-:W-:Y:S05]  /*5080*/  VOTEU.ALL UP1, P1 ;  /* 0x0000000000ff7886 */ /* 0x000fea0000820000 */
[----:B------:R3:W-:Y:S01]  /*5090*/  @!UP1 UTMALDG.3D [UR8], [UR4], desc[UR6] ;  /* 0x00000608040095b4 */ /* 0x0007e20008011000 */
[----:B------:R-:W-:Y:S01]  /*50a0*/  VOTEU.ALL UP1, P1 ;  /* 0x0000000000ff7886 */ /* 0x000fe20000820000 */
[----:B-1----:R-:W-:Y:S01]  /*50b0*/  UMOV UR36, UR30 ;  /* 0x0000001e00247c82 */ /* 0x002fe20008000000 */
[----:B-----5:R-:W-:Y:S02]  /*50c0*/  @!UP0 UIADD3 UR16, UPT, UPT, UR29, 0x2100, URZ ;  /* 0x000021001d108890 */ /* 0x020fe4000fffe0ff */
[----:B------:R-:W-:Y:S02]  /*50d0*/  @!UP0 UIADD3 UR18, UPT, UPT, UR34, 0x40, URZ ;  /* 0x0000004022128890 */ /* 0x000fe4000fffe0ff */
[----:B---3--:R-:W-:Y:S02]  /*50e0*/  @!UP0 UIADD3 UR24, UPT, UPT, UR29, 0x2900, URZ ;  /* 0x000029001d188890 */ /* 0x008fe4000fffe0ff */
[----:B------:R-:W-:Y:S05]  /*50f0*/  @!UP0 UIADD3 UR26, UPT, UPT, UR34, 0x50, URZ ;  /* 0x00000050221a8890 */ /* 0x000fea000fffe0ff */
[----:B------:R1:W-:Y:S01]  /*5100*/  @!UP1 UTMALDG.3D [UR16], [UR4], desc[UR6] ;  /* 0x00000610040095b4 */ /* 0x0003e20008011000 */
[----:B------:R-:W-:Y:S01]  /*5110*/  VOTEU.ALL UP1, P1 ;  /* 0x0000000000ff7886 */ /* 0x000fe20000820000 */
[----:B------:R-:W-:Y:S02]  /*5120*/  @!UP0 UIADD3 UR8, UPT, UPT, UR29, 0x3100, URZ ;  /* 0x000031001d088890 */ /* 0x000fe4000fffe0ff */
[----:B------:R-:W-:Y:S02]  /*5130*/  @!UP0 UIADD3 UR10, UPT, UPT, UR34, 0x60, URZ ;  /* 0x00000060220a8890 */ /* 0x000fe4000fffe0ff */
[----:B------:R3:W-:Y:S01]  /*5140*/  @!UP1 UTMALDG.3D [UR24], [UR4], desc[UR6] ;  /* 0x00000618040095b4 */ /* 0x0007e20008011000 */
[----:B------:R-:W-:Y:S06]  /*5150*/  VOTEU.ALL UP1, P1 ;  /* 0x0000000000ff7886 */ /* 0x000fec0000820000 */
[----:B------:R5:W-:Y:S01]  /*5160*/  @!UP1 UTMALDG.3D [UR8], [UR4], desc[UR6] ;  /* 0x00000608040095b4 */ /* 0x000be20008011000 */
[----:B------:R-:W-:Y:S01]  /*5170*/  VOTEU.ALL UP1, P1 ;  /* 0x0000000000ff7886 */ /* 0x000fe20000820000 */
[----:B-1----:R-:W-:Y:S02]  /*5180*/  @!UP0 UIADD3 UR16, UPT, UPT, UR29, 0x3900, URZ ;  /* 0x000039001d108890 */ /* 0x002fe4000fffe0ff */
[----:B------:R-:W-:Y:S02]  /*5190*/  @!UP0 UIADD3 UR18, UPT, UPT, UR34, 0x70, URZ ;  /* 0x0000007022128890 */ /* 0x000fe4000fffe0ff */
[----:B---3--:R-:W-:Y:S02]  /*51a0*/  @!UP0 UIADD3 UR24, UPT, UPT, UR29, 0x4100, URZ ;  /* 0x000041001d188890 */ /* 0x008fe4000fffe0ff */
[----:B------:R-:W-:Y:S05]  /*51b0*/  @!UP0 UIADD3 UR26, UPT, UPT, UR34, 0x80, URZ ;  /* 0x00000080221a8890 */ /* 0x000fea000fffe0ff */
[----:B------:R1:W-:Y:S01]  /*51c0*/  @!UP1 UTMALDG.3D [UR16], [UR4], desc[UR6] ;  /* 0x00000610040095b4 */ /* 0x0003e20008011000 */
[----:B------:R-:W-:Y:S01]  /*51d0*/  VOTEU.ALL UP1, P1 ;  /* 0x0000000000ff7886 */ /* 0x000fe20000820000 */
[----:B-----5:R-:W-:Y:S02]  /*51e0*/  @!UP0 UIADD3 UR8, UPT, UPT, UR29, 0x4900, URZ ;  /* 0x000049001d088890 */ /* 0x020fe4000fffe0ff */
        /* <DEDUP_REMOVED lines=13> */
[----:B------:R-:W-:Y:S01]  /*52c0*/  @!UP1 UTMALDG.3D [UR24], [UR4], desc[UR6] ;  /* 0x00000618040095b4 */ /* 0x000fe20008011000 */
[----:B------:R-:W-:Y:S06]  /*52d0*/  VOTEU.ALL UP1, P1 ;  /* 0x0000000000ff7886 */ /* 0x000fec0000820000 */
[----:B------:R3:W-:Y:S01]  /*52e0*/  @!UP1 UTMALDG.3D [UR8], [UR4], desc[UR6] ;  /* 0x00000608040095b4 */ /* 0x0007e20008011000 */
[----:B------:R-:W-:Y:S02]  /*52f0*/  UPLOP3.LUT UP1, UPT, UPT, UPT, UPT, 0x80, 0x8 ;  /* 0x000000000008789c */ /* 0x000fe40003f2f070 */
[----:B-1----:R-:W-:Y:S02]  /*5300*/  @!UP0 UIADD3 UR16, UPT, UPT, UR29, 0x6900, URZ ;  /* 0x000069001d108890 */ /* 0x002fe4000fffe0ff */
[----:B------:R-:W-:Y:S02]  /*5310*/  @!UP0 UIADD3 UR18, UPT, UPT, UR34, 0xd0, URZ ;  /* 0x000000d022128890 */ /* 0x000fe4000fffe0ff */
[----:B---3--:R-:W-:Y:S02]  /*5320*/  @!UP0 UIADD3 UR8, UPT, UPT, UR29, 0x7100, URZ ;  /* 0x000071001d088890 */ /* 0x008fe4000fffe0ff */
[----:B------:R-:W-:Y:S01]  /*5330*/  @!UP0 UIADD3 UR10, UPT, UPT, UR34, 0xe0, URZ ;  /* 0x000000e0220a8890 */ /* 0x000fe2000fffe0ff */
[----:B------:R-:W-:Y:S05]  /*5340*/  VOTEU.ALL UP0, P1 ;  /* 0x0000000000ff7886 */ /* 0x000fea0000800000 */
[----:B------:R1:W-:Y:S01]  /*5350*/  @!UP0 UTMALDG.3D [UR16], [UR4], desc[UR6] ;  /* 0x00000610040085b4 */ /* 0x0003e20008011000 */
[----:B------:R-:W-:Y:S05]  /*5360*/  VOTEU.ALL UP0, P1 ;  /* 0x0000000000ff7886 */ /* 0x000fea0000800000 */
[----:B------:R1:W-:Y:S01]  /*5370*/  @!UP0 UTMALDG.3D [UR8], [UR4], desc[UR6] ;  /* 0x00000608040085b4 */ /* 0x0003e20008011000 */
[----:B------:R1:W-:Y:S01]  /*5380*/  @!P1 SYNCS.ARRIVE.TRANS64.RED.A0TR RZ, [UR29+0x20], R8 ;  /* 0x00002008ffff99a7 */ /* 0x0003e2000830041d */
[----:B------:R-:W-:Y:S01]  /*5390*/  SYNCS.ARRIVE.TRANS64.RED.A1T0 RZ, [UR49], RZ ;  /* 0x000000ffffff79a7 */ /* 0x000fe20008100431 */
[----:B----4-:R-:W-:Y:S02]  /*53a0*/  R2UR UR55, R4 ;  /* 0x00000000043772ca */ /* 0x010fe400000e0000 */
[----:B--2---:R-:W-:Y:S02]  /*53b0*/  R2UR UR54, R0 ;  /* 0x00000000003672ca */ /* 0x004fe400000e0000 */
[----:B------:R-:W-:Y:S04]  /*53c0*/  SEL R0, RZ, 0x1, P0 ;  /* 0x00000001ff007807 */ /* 0x000fe80000000000 */
[----:B------:R-:W-:Y:S05]  /*53d0*/  LOP3.LUT R9, R9, R0, RZ, 0x3c, !PT ;  /* 0x0000000009097212 */ /* 0x000fea00078e3cff */
[----:B------:R-:W-:Y:S02]  /*53e0*/  UIADD3 UR47, UPT, UPT, UR13, UR55, URZ ;  /* 0x000000370d2f7290 */ /* 0x000fe4000fffe0ff */
[----:B------:R-:W-:Y:S01]  /*53f0*/  UIADD3 UR46, UPT, UPT, UR14, UR54, URZ ;  /* 0x000000360e2e7290 */ /* 0x000fe2000fffe0ff */
[----:B-1----:R-:W-:Y:S11]  /*5400*/  BRA.U UP3, `(.L_x_89) ;  /* 0xfffffff1036c7547 */ /* 0x002ff6000b83ffff */
[----:B------:R-:W-:Y:S07]  /*5410*/  MOV R0, UR29 ;  /* 0x0000001d00007c02 */ /* 0x000fee0008000f00 */
.L_x_90:
[----:B-1----:R-:W-:-:S04]  /*5420*/  SHF.L.U32 R3, R11, 0x1f, RZ ;  /* 0x0000001f0b037819 */ /* 0x002fc800000006ff */
[----:B------:R1:W2:Y:S03]  /*5430*/  SYNCS.PHASECHK.TRANS64.TRYWAIT P0, [R0+URZ+0x28], R3 ;  /* 0x00002803000075a7 */ /* 0x0002a600080011ff */
[----:B--2---:R-:W-:Y:S05]  /*5440*/  @!P0 NANOSLEEP.SYNCS 0x989680 ;  /* 0x009896800000895d */ /* 0x004fea0003900000 */
[----:B------:R-:W2:Y:S02]  /*5450*/  @!P0 SYNCS.PHASECHK.TRANS64 P0, [R0+URZ+0x28], R3 ;  /* 0x00002803000085a7 */ /* 0x000ea400080010ff */
[----:B--2---:R-:W-:Y:S05]  /*5460*/  @P0 EXIT ;  /* 0x000000000000094d */ /* 0x004fea0003800000 */
[----:B------:R-:W-:Y:S05]  /*5470*/  BRA `(.L_x_90) ;  /* 0xfffffffc00e87947 */ /* 0x000fea000383ffff */
.L_x_81:
[----:B------:R-:W-:-:S06]  /*5480*/  UISETP.GE.AND UP0, UPT, UR14, 0x4, UPT ;  /* 0x000000040e00788c */ /* 0x000fcc000bf06270 */
[----:B------:R-:W-:-:S13]  /*5490*/  PLOP3.LUT P0, PT, PT, PT, UP0, 0x80, 0x8 ;  /* 0x000000000008781c */ /* 0x000fda0003f0f008 */
[----:B------:R-:W-:Y:S05]  /*54a0*/  @!P0 EXIT ;  /* 0x000000000000894d */ /* 0x000fea0003800000 */
[----:B------:R-:W-:Y:S01]  /*54b0*/  BAR.SYNC.DEFER_BLOCKING 0x6, 0xa0 ;  /* 0x0182800000007b1d */ /* 0x000fe20000010000 */
[----:B------:R-:W-:-:S04]  /*54c0*/  SHF.L.U32 R2, R2, 0x10, RZ ;  /* 0x0000001002027819 */ /* 0x000fc800000006ff */
[----:B------:R-:W-:Y:S01]  /*54d0*/  LOP3.LUT R2, R2, 0x600000, RZ, 0xc0, !PT ;  /* 0x0060000002027812 */ /* 0x000fe200078ec0ff */
[----:B------:R-:W2:Y:S01]  /*54e0*/  LDCU.64 UR8, c[0x0][0x888] ;  /* 0x00011100ff0877ac */ /* 0x000ea20008000a00 */
[----:B------:R-:W-:Y:S01]  /*54f0*/  UMOV UR4, 0x400 ;  /* 0x0000040000047882 */ /* 0x000fe20000000000 */
[----:B------:R-:W1:Y:S01]  /*5500*/  LDCU.64 UR6, c[0x0][0x890] ;  /* 0x00011200ff0677ac */ /* 0x000e620008000a00 */
[----:B------:R-:W-:Y:S01]  /*5510*/  ULEA UR4, UR5, UR4, 0x18 ;  /* 0x0000000405047291 */ /* 0x000fe2000f8ec0ff */
[----:B------:R-:W3:Y:S02]  /*5520*/  LDCU UR41, c[0x0][0xb0c] ;  /* 0x00016180ff2977ac */ /* 0x000ee40008000800 */
[----:B------:R-:W-:Y:S01]  /*5530*/  UMOV UR5, URZ ;  /* 0x000000ff00057c82 */ /* 0x000fe20008000000 */
[----:B------:R-:W4:Y:S05]  /*5540*/  LDCU UR40, c[0x0][0xb30] ;  /* 0x00016600ff2877ac */ /* 0x000f2a0008000800 */
[----:B------:R-:W5:Y:S01]  /*5550*/  LDS R3, [UR4+0xd0] ;  /* 0x0000d004ff037984 */ /* 0x000f620008000800 */
[----:B--2---:R-:W-:Y:S01]  /*5560*/  IMAD.U32 R5, RZ, RZ, UR8 ;  /* 0x00000008ff057e24 */ /* 0x004fe2000f8e00ff */
[----:B------:R-:W-:Y:S01]  /*5570*/  UMOV UR4, URZ ;  /* 0x000000ff00047c82 */ /* 0x000fe20008000000 */
[----:B------:R-:W-:Y:S01]  /*5580*/  IMAD.U32 R4, RZ, RZ, UR9 ;  /* 0x00000009ff047e24 */ /* 0x000fe2000f8e00ff */
[----:B------:R-:W2:Y:S01]  /*5590*/  LDCU.64 UR8, c[0x0][0x8b0] ;  /* 0x00011600ff0877ac */ /* 0x000ea20008000a00 */
[----:B------:R-:W-:Y:S01]  /*55a0*/  MOV R0, UR4 ;  /* 0x0000000400007c02 */ /* 0x000fe20008000f00 */
[----:B------:R1:W-:Y:S01]  /*55b0*/  STL [R1+0xe8], R5 ;  /* 0x0000e80501007387 */ /* 0x0003e20000100800 */
[----:B------:R-:W1:Y:S03]  /*55c0*/  LDCU.64 UR42, c[0x0][0xb28] ;  /* 0x00016500ff2a77ac */ /* 0x000e660008000a00 */
[----:B------:R3:W-:Y:S01]  /*55d0*/  STL [R1+0xe4], R4 ;  /* 0x0000e40401007387 */ /* 0x0007e20000100800 */
[----:B------:R-:W-:Y:S01]  /*55e0*/  UMOV UR45, URZ ;  /* 0x000000ff002d7c82 */ /* 0x000fe20008000000 */
[----:B------:R-:W-:Y:S01]  /*55f0*/  UMOV UR17, URZ ;  /* 0x000000ff00117c82 */ /* 0x000fe20008000000 */
[----:B-1----:R-:W-:Y:S01]  /*5600*/  IMAD.U32 R5, RZ, RZ, UR6 ;  /* 0x00000006ff057e24 */ /* 0x002fe2000f8e00ff */
[----:B---3--:R-:W-:-:S04]  /*5610*/  MOV R4, UR7 ;  /* 0x0000000700047c02 */ /* 0x008fc80008000f00 */
[----:B------:R2:W-:Y:S01]  /*5620*/  STL [R1+0x100], R5 ;  /* 0x0001000501007387 */ /* 0x0005e20000100800 */
[----:B------:R-:W1:Y:S03]  /*5630*/  LDCU.64 UR6, c[0x0][0x8a8] ;  /* 0x00011500ff0677ac */ /* 0x000e660008000a00 */
[----:B------:R3:W-:Y:S01]  /*5640*/  STL [R1+0xfc], R4 ;  /* 0x0000fc0401007387 */ /* 0x0007e20000100800 */
[----:B-----5:R-:W-:Y:S02]  /*5650*/  IMAD.IADD R2, R3, 0x1, R2 ;  /* 0x0000000103027824 */ /* 0x020fe400078e0202 */
[----:B--2---:R-:W-:Y:S01]  /*5660*/  IMAD.U32 R5, RZ, RZ, UR8 ;  /* 0x00000008ff057e24 */ /* 0x004fe2000f8e00ff */
[----:B---3--:R-:W-:Y:S01]  /*5670*/  MOV R4, UR9 ;  /* 0x0000000900047c02 */ /* 0x008fe20008000f00 */
[----:B------:R-:W2:Y:S03]  /*5680*/  LDCU.128 UR8, c[0x0][0xb10] ;  /* 0x00016200ff0877ac */ /* 0x000ea60008000c00 */
[----:B------:R1:W-:Y:S04]  /*5690*/  STL [R1+0xf8], R5 ;  /* 0x0000f80501007387 */ /* 0x0003e80000100800 */
[----:B------:R3:W-:Y:S01]  /*56a0*/  STL [R1+0xf4], R4 ;  /* 0x0000f40401007387 */ /* 0x0007e20000100800 */
[----:B--2---:R-:W-:-:S02]  /*56b0*/  MOV R3, UR8 ;  /* 0x0000000800037c02 */ /* 0x004fc40008000f00 */
[----:B------:R-:W-:Y:S01]  /*56c0*/  MOV R248, UR10 ;  /* 0x0000000a00f87c02 */ /* 0x000fe20008000f00 */
[----:B-1----:R-:W-:Y:S01]  /*56d0*/  IMAD.U32 R5, RZ, RZ, UR6 ;  /* 0x00000006ff057e24 */ /* 0x002fe2000f8e00ff */
[----:B---3--:R-:W-:-:S04]  /*56e0*/  MOV R4, UR7 ;  /* 0x0000000700047c02 */ /* 0x008fc80008000f00 */
[----:B------:R-:W-:Y:S04]  /*56f0*/  STL [R1+0xf0], R5 ;  /* 0x0000f00501007387 */ /* 0x000fe80000100800 */
[----:B------:R1:W-:Y:S04]  /*5700*/  STL [R1+0xec], R4 ;  /* 0x0000ec0401007387 */ /* 0x0003e80000100800 */
[----:B------:R2:W-:Y:S01]  /*5710*/  STL [R1+0x118], R3 ;  /* 0x0001180301007387 */ /* 0x0005e20000100800 */
[----:B-1----:R-:W-:Y:S02]  /*5720*/  IMAD.U32 R4, RZ, RZ, UR9 ;  /* 0x00000009ff047e24 */ /* 0x002fe4000f8e00ff */
[----:B--2---:R-:W-:-:S03]  /*5730*/  IMAD.U32 R3, RZ, RZ, UR11 ;  /* 0x0000000bff037e24 */ /* 0x004fc6000f8e00ff */
[----:B------:R-:W-:Y:S04]  /*5740*/  STL [R1+0x114], R4 ;  /* 0x0001140401007387 */ /* 0x000fe80000100800 */
[----:B------:R1:W-:Y:S04]  /*5750*/  STL [R1+0x110], R3 ;  /* 0x0001100301007387 */ /* 0x0003e80000100800 */
[----:B------:R2:W-:Y:S01]  /*5760*/  STL [R1+0x12c], R0 ;  /* 0x00012c0001007387 */ /* 0x0005e20000100800 */
[----:B-1----:R-:W-:-:S05]  /*5770*/  MOV R3, UR5 ;  /* 0x0000000500037c02 */ /* 0x002fca0008000f00 */
[----:B------:R2:W-:Y:S04]  /*5780*/  STL [R1+0x128], R3 ;  /* 0x0001280301007387 */ /* 0x0005e80000100800 */
[----:B----4-:R2:W-:Y:S02]  /*5790*/  STL [R1+0x124], R0 ;  /* 0x0001240001007387 */ /* 0x0105e40000100800 */
.L_x_117:
[----:B-1----:R-:W1:Y:S01]  /*57a0*/  S2UR UR20, SR_CgaCtaId ;  /* 0x00000000001479c3 */ /* 0x002e620000008800 */
[----:B--2---:R-:W2:Y:S01]  /*57b0*/  LDL R0, [R1+0x128] ;  /* 0x0001280001007983 */ /* 0x004ea20000100800 */
[----:B------:R-:W-:Y:S01]  /*57c0*/  UMOV UR16, 0x400 ;  /* 0x0000040000107882 */ /* 0x000fe20000000000 */
[----:B--2---:R-:W-:Y:S01]  /*57d0*/  R2UR UR5, R0 ;  /* 0x00000000000572ca */ /* 0x004fe200000e0000 */
[----:B-1----:R-:W-:Y:S04]  /*57e0*/  ULEA UR16, UR20, UR16, 0x18 ;  /* 0x0000001014107291 */ /* 0x002fe8000f8ec0ff */
[----:B------:R-:W-:Y:S08]  /*57f0*/  ULEA UR4, UR17, UR16, 0x3 ;  /* 0x0000001011047291 */ /* 0x000ff0000f8e18ff */
[----:B------:R-:W-:Y:S05]  /*5800*/  IMAD.U32 R0, RZ, RZ, UR5 ;  /* 0x00000005ff007e24 */ /* 0x000fea000f8e00ff */
[----:B---3--:R-:W-:Y:S04]  /*5810*/  SHF.L.U32 R3, R0, 0x1f, RZ ;  /* 0x0000001f00037819 */ /* 0x008fe800000006ff */
[----:B------:R-:W1:Y:S02]  /*5820*/  SYNCS.PHASECHK.TRANS64.TRYWAIT P0, [UR4+0x40], R3 ;  /* 0x00004003ff0075a7 */ /* 0x000e640008001104 */
[----:B-1---5:R-:W-:Y:S05]  /*5830*/  @!P0 BRA `(.L_x_91) ;  /* 0x0000009c00108947 */ /* 0x022fea0003800000 */
.L_x_145:
[----:B------:R-:W-:Y:S02]  /*5840*/  ULEA UR5, UR17, UR16, 0x4 ;  /* 0x0000001011057291 */ /* 0x000fe4000f8e20ff */
[----:B------:R-:W-:Y:S01]  /*5850*/  UIADD3 UR4, UPT, UPT, UR4, 0x50, URZ ;  /* 0x0000005004047890 */ /* 0x000fe2000fffe0ff */
[----:B------:R-:W2:Y:S03]  /*5860*/  LDCU UR10, c[0x0][0xb24] ;  /* 0x00016480ff0a77ac */ /* 0x000ea60008000800 */
[----:B------:R-:W-:Y:S03]  /*5870*/  UPRMT UR4, URZ, 0x654, UR4 ;  /* 0x00000654ff047896 */ /* 0x000fe60008000004 */
[----:B------:R-:W3:Y:S01]  /*5880*/  LDS.128 R4, [UR5+0xb0] ;  /* 0x0000b005ff047984 */ /* 0x000ee20008000c00 */
[----:B------:R-:W-:Y:S01]  /*5890*/  @!PT LDS RZ, [RZ] ;  /* 0x00000000fffff984 */ /* 0x000fe20000000800 */
[----:B------:R-:W-:Y:S01]  /*58a0*/  @!PT LDS RZ, [RZ] ;  /* 0x00000000fffff984 */ /* 0x000fe20000000800 */
[----:B------:R-:W-:Y:S01]  /*58b0*/  @!PT LDS RZ, [RZ] ;  /* 0x00000000fffff984 */ /* 0x000fe20000000800 */
[----:B------:R-:W-:Y:S01]  /*58c0*/  @!PT LDS RZ, [RZ] ;  /* 0x00000000fffff984 */ /* 0x000fe20000000800 */
[----:B------:R4:W-:Y:S07]  /*58d0*/  MEMBAR.ALL.CTA ;  /* 0x0000000000007992 */ /* 0x0009ee0000008000 */
[----:B----4-:R-:W4:Y:S02]  /*58e0*/  FENCE.VIEW.ASYNC.S ;  /* 0x00000000000073c6 */ /* 0x010f240000000000 */
[----:B----4-:R-:W-:Y:S01]  /*58f0*/  SYNCS.ARRIVE.TRANS64.RED.A1T0 RZ, [UR4], RZ ;  /* 0x000000ffffff79a7 */ /* 0x010fe20008100404 */
[----:B---3--:R-:W-:Y:S11]  /*5900*/  LOP3.LUT P0, RZ, R6, 0x1, RZ, 0xc0, !PT ;  /* 0x0000000106ff7812 */ /* 0x008ff6000780c0ff */
[----:B------:R-:W-:Y:S02]  /*5910*/  @!UPT UIADD3 URZ, UPT, UPT, URZ, URZ, URZ ;  /* 0x000000fffffff290 */ /* 0x000fe4000fffe0ff */
[----:B------:R-:W-:Y:S01]  /*5920*/  VOTEU.ANY UP0, P0 ;  /* 0x0000000000ff7886 */ /* 0x000fe20000000100 */
[----:B------:R-:W-:Y:S01]  /*5930*/  PLOP3.LUT P3, PT, PT, PT, UP0, 0x80, 0x8 ;  /* 0x000000000008781c */ /* 0x000fe20003f6f008 */
[----:B------:R-:W-:Y:S01]  /*5940*/  UP2UR UR5, UPR, URZ, 0x1 ;  /* 0x00000001ff057883 */ /* 0x000fe20008000000 */
[----:B------:R-:W-:Y:S02]  /*5950*/  PLOP3.LUT P1, PT, PT, PT, UP0, 0x80, 0x8 ;  /* 0x000000000008781c */ /* 0x000fe40003f2f008 */
[----:B------:R-:W-:Y:S02]  /*5960*/  PLOP3.LUT P2, PT, PT, PT, UP0, 0x80, 0x8 ;  /* 0x000000000008781c */ /* 0x000fe40003f4f008 */
[----:B------:R-:W-:Y:S01]  /*5970*/  PLOP3.LUT P0, PT, PT, PT, UP0, 0x80, 0x8 ;  /* 0x000000000008781c */ /* 0x000fe20003f0f008 */
[----:B------:R-:W-:Y:S01]  /*5980*/  IMAD.U32 R11, RZ, RZ, UR5 ;  /* 0x00000005ff0b7e24 */ /* 0x000fe2000f8e00ff */
[----:B--2---:R-:W-:Y:S04]  /*5990*/  UISETP.GE.AND UP0, UPT, UR10, 0x1, UPT ;  /* 0x000000010a00788c */ /* 0x004fe8000bf06270 */
[----:B------:R2:W-:Y:S01]  /*59a0*/  STL [R1+0x130], R11 ;  /* 0x0001300b01007387 */ /* 0x0005e20000100800 */
[----:B-1----:R-:W-:Y:S02]  /*59b0*/  @P3 MOV R3, R4 ;  /* 0x0000000400033202 */ /* 0x002fe40000000f00 */
[----:B------:R-:W-:Y:S02]  /*59c0*/  @P1 LOP3.LUT R0, R5, 0xffff, RZ, 0xc0, !PT ;  /* 0x0000ffff05001812 */ /* 0x000fe400078ec0ff */
[----:B------:R-:W-:Y:S02]  /*59d0*/  @P2 R2UR UR39, R3 ;  /* 0x00000000032722ca */ /* 0x000fe400000e0000 */
[----:B------:R-:W-:Y:S01]  /*59e0*/  @P0 R2UR UR38, R0 ;  /* 0x00000000002602ca */ /* 0x000fe200000e0000 */
[----:B------:R-:W-:Y:S03]  /*59f0*/  @!UPT UIADD3 URZ, UPT, UPT, URZ, URZ, URZ ;  /* 0x000000fffffff290 */ /* 0x000fe6000fffe0ff */
[----:B------:R-:W-:Y:S11]  /*5a00*/  BRA.U !UP0, `(.L_x_92) ;  /* 0x0000000108e87547 */ /* 0x000ff6000b800000 */
[----:B------:R-:W1:Y:S01]  /*5a10*/  LDCU UR7, c[0x0][0x370] ;  /* 0x00006e00ff0777ac */ /* 0x000e620008000800 */
[----:B------:R-:W3:Y:S01]  /*5a20*/  LDL R10, [R1+0x110] ;  /* 0x00011000010a7983 */ /* 0x000ee20000100800 */
[----:B------:R-:W-:Y:S01]  /*5a30*/  R2UR UR21, R248 ;  /* 0x00000000f81572ca */ /* 0x000fe200000e0000 */
[----:B------:R-:W4:Y:S02]  /*5a40*/  LDCU UR4, c[0x0][0x374] ;  /* 0x00006e80ff0477ac */ /* 0x000f240008000800 */
[----:B------:R-:W5:Y:S01]  /*5a50*/  LDL R9, [R1+0x118] ;  /* 0x0001180001097983 */ /* 0x000f620000100800 */
[----:B------:R-:W-:Y:S03]  /*5a60*/  UISETP.NE.AND UP1, UPT, UR41, 0x1, UPT ;  /* 0x000000012900788c */ /* 0x000fe6000bf25270 */
[----:B------:R-:W2:Y:S01]  /*5a70*/  LDL R8, [R1+0x114] ;  /* 0x0001140001087983 */ /* 0x000ea20000100800 */
[----:B------:R-:W-:Y:S05]  /*5a80*/  UISETP.NE.AND UP2, UPT, UR10, 0x1, UPT ;  /* 0x000000010a00788c */ /* 0x000fea000bf45270 */
[----:B------:R-:W-:Y:S01]  /*5a90*/  UISETP.NE.AND UP0, UPT, UR21, 0x1, UPT ;  /* 0x000000011500788c */ /* 0x000fe2000bf05270 */
[----:B--2---:R-:W-:Y:S02]  /*5aa0*/  R2UR UR11, R8 ;  /* 0x00000000080b72ca */ /* 0x004fe400000e0000 */
[----:B---3--:R-:W-:Y:S02]  /*5ab0*/  R2UR UR6, R10 ;  /* 0x000000000a0672ca */ /* 0x008fe400000e0000 */
[----:B-----5:R-:W-:Y:S11]  /*5ac0*/  R2UR UR5, R9 ;  /* 0x00000000090572ca */ /* 0x020ff600000e0000 */
[----:B----4-:R-:W-:Y:S02]  /*5ad0*/  UIMAD.WIDE.U32 UR8, UR4, UR6, URZ ;  /* 0x00000006040872a5 */ /* 0x010fe4000f8e00ff */
[----:B------:R-:W-:Y:S01]  /*5ae0*/  UIMAD.WIDE.U32 UR12, UR38, UR6, URZ ;  /* 0x00000006260c72a5 */ /* 0x000fe2000f8e00ff */
[----:B------:R-:W2:Y:S01]  /*5af0*/  LDCU UR6, c[0x0][0xb20] ;  /* 0x00016400ff0677ac */ /* 0x000ea20008000800 */
[----:B------:R-:W-:Y:S02]  /*5b00*/  UIMAD.WIDE.U32 UR18, UR39, UR5, URZ ;  /* 0x00000005271272a5 */ /* 0x000fe4000f8e00ff */
[----:B-1----:R-:W-:Y:S03]  /*5b10*/  UIMAD.WIDE.U32 UR14, UR7, UR5, URZ ;  /* 0x00000005070e72a5 */ /* 0x002fe6000f8e00ff */
[----:B------:R-:W-:Y:S02]  /*5b20*/  UMOV UR5, UR9 ;  /* 0x0000000900057c82 */ /* 0x000fe40008000000 */
[----:B--2---:R-:W-:Y:S03]  /*5b30*/  @UP0 USHF.R.U32.HI UR4, URZ, UR6, UR5 ;  /* 0x00000006ff040299 */ /* 0x004fe60008011605 */
[----:B------:R-:W-:Y:S01]  /*5b40*/  UMOV UR5, UR13 ;  /* 0x0000000d00057c82 */ /* 0x000fe20008000000 */
[----:B------:R-:W-:Y:S02]  /*5b50*/  UIMAD.WIDE.U32 UR8, UR4, UR42, URZ ;  /* 0x0000002a040872a5 */ /* 0x000fe4000f8e00ff */
[----:B------:R-:W-:Y:S03]  /*5b60*/  USHF.R.U32.HI UR6, URZ, UR6, UR5 ;  /* 0x00000006ff067299 */ /* 0x000fe60008011605 */
[----:B------:R-:W-:Y:S01]  /*5b70*/  UMOV UR5, UR15 ;  /* 0x0000000f00057c82 */ /* 0x000fe20008000000 */
[----:B------:R-:W-:Y:S02]  /*5b80*/  USEL UR6, UR38, UR6, !UP0 ;  /* 0x0000000626067287 */ /* 0x000fe4000c000000 */
[----:B------:R-:W-:Y:S01]  /*5b90*/  @UP1 USHF.R.U32.HI UR7, URZ, UR11, UR5 ;  /* 0x0000000bff071299 */ /* 0x000fe20008011605 */
[----:B------:R-:W-:Y:S02]  /*5ba0*/  UMOV UR8, UR9 ;  /* 0x0000000900087c82 */ /* 0x000fe40008000000 */
[----:B------:R-:W-:Y:S01]  /*5bb0*/  UMOV UR5, UR19 ;  /* 0x0000001300057c82 */ /* 0x000fe20008000000 */
[----:B------:R-:W-:Y:S02]  /*5bc0*/  UIMAD.WIDE.U32 UR12, UR7, UR42, URZ ;  /* 0x0000002a070c72a5 */ /* 0x000fe4000f8e00ff */
[----:B------:R-:W-:Y:S02]  /*5bd0*/  @UP2 USHF.R.U32.HI UR4, URZ, UR43, UR8 ;  /* 0x0000002bff042299 */ /* 0x000fe40008011608 */
[----:B------:R-:W-:Y:S02]  /*5be0*/  USHF.R.U32.HI UR5, URZ, UR11, UR5 ;  /* 0x0000000bff057299 */ /* 0x000fe40008011605 */
[----:B------:R-:W-:Y:S02]  /*5bf0*/  UIMAD UR4, UR10, UR4, URZ ;  /* 0x000000040a0472a4 */ /* 0x000fe4000f8e02ff */
[----:B------:R-:W-:Y:S02]  /*5c00*/  USEL UR5, UR39, UR5, !UP1 ;  /* 0x0000000527057287 */ /* 0x000fe4000c800000 */
[----:B------:R-:W-:Y:S01]  /*5c10*/  UISETP.GE.AND UP0, UPT, UR6, UR4, UPT ;  /* 0x000000040600728c */ /* 0x000fe2000bf06270 */
[----:B------:R-:W-:Y:S01]  /*5c20*/  UMOV UR8, UR13 ;  /* 0x0000000d00087c82 */ /* 0x000fe20008000000 */
[----:B------:R-:W-:Y:S02]  /*5c30*/  UIMAD.WIDE.U32 UR12, UR6, UR42, URZ ;  /* 0x0000002a060c72a5 */ /* 0x000fe4000f8e00ff */
[----:B------:R-:W-:Y:S04]  /*5c40*/  @UP2 USHF.R.U32.HI UR7, URZ, UR43, UR8 ;  /* 0x0000002bff072299 */ /* 0x000fe80008011608 */
[----:B------:R-:W-:Y:S01]  /*5c50*/  UIMAD UR8, UR10, UR7, URZ ;  /* 0x000000070a0872a4 */ /* 0x000fe2000f8e02ff */
[----:B------:R-:W-:Y:S03]  /*5c60*/  UMOV UR4, UR13 ;  /* 0x0000000d00047c82 */ /* 0x000fe60008000000 */
[----:B------:R-:W-:Y:S02]  /*5c70*/  UISETP.GE.OR UP0, UPT, UR5, UR8, UP0 ;  /* 0x000000080500728c */ /* 0x000fe40008706670 */
[----:B------:R-:W-:Y:S02]  /*5c80*/  USHF.R.U32.HI UR4, URZ, UR43, UR4 ;  /* 0x0000002bff047299 */ /* 0x000fe40008011604 */
[----:B------:R-:W-:Y:S02]  /*5c90*/  UIMAD.WIDE.U32 UR8, UR5, UR42, URZ ;  /* 0x0000002a050872a5 */ /* 0x000fe4000f8e00ff */
[----:B------:R-:W-:Y:S02]  /*5ca0*/  USEL UR12, UR6, UR4, !UP2 ;  /* 0x00000004060c7287 */ /* 0x000fe4000d000000 */
[----:B------:R-:W-:Y:S02]  /*5cb0*/  UIADD3 UR8, UPT, UPT, -UR5, URZ, URZ ;  /* 0x000000ff05087290 */ /* 0x000fe4000fffe1ff */
[----:B------:R-:W-:Y:S01]  /*5cc0*/  UIADD3 UR11, UPT, UPT, -UR12, URZ, URZ ;  /* 0x000000ff0c0b7290 */ /* 0x000fe2000fffe1ff */
[----:B------:R-:W-:Y:S01]  /*5cd0*/  @!UP0 UMOV UR4, UR9 ;  /* 0x0000000900048c82 */ /* 0x000fe20008000000 */
[----:B------:R-:W-:Y:S02]  /*5ce0*/  UIADD3 UR9, UPT, UPT, -UR6, URZ, URZ ;  /* 0x000000ff06097290 */ /* 0x000fe4000fffe1ff */
[----:B------:R-:W-:Y:S02]  /*5cf0*/  @!UP0 USHF.R.U32.HI UR4, URZ, UR43, UR4 ;  /* 0x0000002bff048299 */ /* 0x000fe40008011604 */
[----:B------:R-:W-:Y:S02]  /*5d00*/  UIMAD UR11, UR10, UR11, UR6 ;  /* 0x0000000b0a0b72a4 */ /* 0x000fe4000f8e0206 */
[----:B------:R-:W-:Y:S04]  /*5d10*/  @!UP0 USEL UR4, UR5, UR4, !UP2 ;  /* 0x0000000405048287 */ /* 0x000fe8000d000000 */
[----:B------:R-:W-:Y:S02]  /*5d20*/  @!UP0 UIMAD UR11, UR7, UR11, UR4 ;  /* 0x0000000b070b82a4 */ /* 0x000fe4000f8e0204 */
[----:B------:R-:W-:Y:S02]  /*5d30*/  @!UP0 UIADD3 UR12, UPT, UPT, UR12, -UR4, URZ ;  /* 0x800000040c0c8290 */ /* 0x000fe4000fffe0ff */
[----:B------:R-:W-:Y:S02]  /*5d40*/  UIMAD UR7, UR41, UR8, UR39 ;  /* 0x00000008290772a4 */ /* 0x000fe4000f8e0227 */
[----:B------:R-:W-:Y:S02]  /*5d50*/  @!UP0 UIMAD UR6, UR12, UR10, UR5 ;  /* 0x0000000a0c0682a4 */ /* 0x000fe4000f8e0205 */
[----:B------:R-:W-:Y:S01]  /*5d60*/  UIMAD UR4, UR21, UR9, UR38 ;  /* 0x00000009150472a4 */ /* 0x000fe2000f8e0226 */
[----:B------:R-:W-:Y:S02]  /*5d70*/  @!UP0 UMOV UR5, UR11 ;  /* 0x0000000b00058c82 */ /* 0x000fe40008000000 */
[----:B------:R-:W-:Y:S02]  /*5d80*/  UIMAD UR39, UR5, UR41, UR7 ;  /* 0x00000029052772a4 */ /* 0x000fe4000f8e0207 */
[----:B------:R-:W-:Y:S11]  /*5d90*/  UIMAD UR38, UR6, UR21, UR4 ;  /* 0x00000015062672a4 */ /* 0x000ff6000f8e0204 */
[----:B------:R-:W-:Y:S01]  /*5da0*/  @!UPT UIADD3 URZ, UPT, UPT, URZ, URZ, URZ ;  /* 0x000000fffffff290 */ /* 0x000fe2000fffe0ff */
.L_x_92:
[----:B------:R-:W-:Y:S01]  /*5db0*/  UISETP.NE.AND UP0, UPT, UR40, 0x1, UPT ;  /* 0x000000012800788c */ /* 0x000fe2000bf05270 */
[----:B------:R-:W3:Y:S04]  /*5dc0*/  LDL R0, [R1+0x100] ;  /* 0x0001000001007983 */ /* 0x000ee80000100800 */
[----:B------:R-:W4:Y:S04]  /*5dd0*/  LDL R3, [R1+0xfc] ;  /* 0x0000fc0001037983 */ /* 0x000f280000100800 */
[----:B------:R1:W5:Y:S02]  /*5de0*/  LDL R10, [R1+0xe0] ;  /* 0x0000e000010a7983 */ /* 0x0003640000100800 */
[----:B------:R-:W2:Y:S01]  /*5df0*/  @!UP0 LDCU.128 UR12, c[0x0][0xb10] ;  /* 0x00016200ff0c87ac */ /* 0x000ea20008000c00 */
[----:B------:R-:W1:Y:S01]  /*5e00*/  @!UP0 LDCU UR5, c[0x0][0xb0c] ;  /* 0x00016180ff0587ac */ /* 0x000e620008000800 */
[----:B------:R-:W1:Y:S01]  /*5e10*/  @!UP0 LDCU UR10, c[0x0][0xb20] ;  /* 0x00016400ff0a87ac */ /* 0x000e620008000800 */
[----:B--2---:R-:W-:Y:S02]  /*5e20*/  UIMAD.WIDE.U32 UR8, UR39, UR12, URZ ;  /* 0x0000000c270872a5 */ /* 0x004fe4000f8e00ff */
[----:B------:R-:W-:Y:S02]  /*5e30*/  UIMAD.WIDE.U32 UR6, UR38, UR15, URZ ;  /* 0x0000000f260672a5 */ /* 0x000fe4000f8e00ff */
[----:B------:R-:W-:Y:S03]  /*5e40*/  @!UP0 UISETP.NE.AND UP1, UPT, UR14, 0x1, UPT ;  /* 0x000000010e00888c */ /* 0x000fe6000bf25270 */
[----:B------:R-:W-:Y:S01]  /*5e50*/  @!UP0 UMOV UR4, UR9 ;  /* 0x0000000900048c82 */ /* 0x000fe20008000000 */
[----:B-1----:R-:W-:Y:S02]  /*5e60*/  @!UP0 UISETP.NE.AND UP2, UPT, UR5, 0x1, UPT ;  /* 0x000000010500888c */ /* 0x002fe4000bf45270 */
[----:B------:R-:W-:Y:S01]  /*5e70*/  @!UP0 USHF.R.U32.HI UR4, URZ, UR13, UR4 ;  /* 0x0000000dff048299 */ /* 0x000fe20008011604 */
[----:B------:R-:W-:Y:S02]  /*5e80*/  @!UP0 UMOV UR6, UR7 ;  /* 0x0000000700068c82 */ /* 0x000fe40008000000 */
[----:B------:R-:W-:Y:S02]  /*5e90*/  @!UP0 USHF.R.U32.HI UR6, URZ, UR10, UR6 ;  /* 0x0000000aff068299 */ /* 0x000fe40008011606 */
[----:B------:R-:W-:Y:S02]  /*5ea0*/  @!UP0 USEL UR7, UR39, UR4, !UP2 ;  /* 0x0000000427078287 */ /* 0x000fe4000d000000 */
[----:B------:R-:W-:Y:S04]  /*5eb0*/  @!UP0 USEL UR6, UR38, UR6, !UP1 ;  /* 0x0000000626068287 */ /* 0x000fe8000c800000 */
[----:B------:R-:W-:Y:S02]  /*5ec0*/  @!UP0 UIADD3 UR4, UPT, UPT, -UR7, UR6, URZ ;  /* 0x0000000607048290 */ /* 0x000fe4000fffe1ff */
[----:B------:R-:W-:Y:S02]  /*5ed0*/  @!UP0 UIADD3 UR6, UPT, UPT, UR7, -UR6, URZ ;  /* 0x8000000607068290 */ /* 0x000fe4000fffe0ff */
[----:B------:R-:W-:Y:S02]  /*5ee0*/  UIADD3 UR7, UPT, UPT, UR17, 0x1, URZ ;  /* 0x0000000111077890 */ /* 0x000fe4000fffe0ff */
[----:B------:R-:W-:Y:S02]  /*5ef0*/  @!UP0 UIMAD UR39, UR4, UR5, UR39 ;  /* 0x00000005042782a4 */ /* 0x000fe4000f8e0227 */
[----:B------:R-:W-:Y:S01]  /*5f00*/  @!UP0 UIMAD UR38, UR6, UR14, UR38 ;  /* 0x0000000e062682a4 */ /* 0x000fe2000f8e0226 */
[----:B---3--:R-:W-:Y:S02]  /*5f10*/  R2UR UR18, R0 ;  /* 0x00000000001272ca */ /* 0x008fe400000e0000 */
[----:B----4-:R-:W-:Y:S01]  /*5f20*/  R2UR UR11, R3 ;  /* 0x00000000030b72ca */ /* 0x010fe200000e0000 */
[----:B------:R-:W-:Y:S05]  /*5f30*/  IMAD.U32 R3, RZ, RZ, UR7 ;  /* 0x00000007ff037e24 */ /* 0x000fea000f8e00ff */
[----:B------:R1:W-:Y:S05]  /*5f40*/  STL [R1+0x11c], R3 ;  /* 0x00011c0301007387 */ /* 0x0003ea0000100800 */
[----:B------:R-:W-:Y:S04]  /*5f50*/  UISETP.NE.U32.AND UP3, UPT, UR18, URZ, UPT ;  /* 0x000000ff1200728c */ /* 0x000fe8000bf65070 */
[----:B------:R-:W-:Y:S09]  /*5f60*/  UISETP.NE.AND.EX UP3, UPT, UR11, URZ, UPT, UP3 ;  /* 0x000000ff0b00728c */ /* 0x000ff2000bf65330 */
[----:B------:R-:W-:Y:S05]  /*5f70*/  BRA.U !UP3, `(.L_x_93) ;  /* 0x000000010b5c7547 */ /* 0x000fea000b800000 */
[----:B------:R-:W2:Y:S01]  /*5f80*/  LDCU.64 UR8, c[0x0][0x358] ;  /* 0x00006b00ff0877ac */ /* 0x000ea20008000a00 */
[----:B------:R-:W3:Y:S01]  /*5f90*/  LDL R8, [R1+0xe8] ;  /* 0x0000e80001087983 */ /* 0x000ee20000100800 */
[----:B------:R-:W-:Y:S03]  /*5fa0*/  R2UR UR6, R0 ;  /* 0x00000000000672ca */ /* 0x000fe600000e0000 */
[----:B-1----:R-:W4:Y:S02]  /*5fb0*/  LDL R3, [R1+0xe4] ;  /* 0x0000e40001037983 */ /* 0x002f240000100800 */
[----:B----4-:R-:W-:Y:S01]  /*5fc0*/  R2UR UR4, R3 ;  /* 0x00000000030472ca */ /* 0x010fe200000e0000 */
[----:B------:R-:W-:Y:S01]  /*5fd0*/  IMAD.MOV.U32 R3, RZ, RZ, 0x1 ;  /* 0x00000001ff037424 */ /* 0x000fe200078e00ff */
[----:B---3--:R-:W-:Y:S11]  /*5fe0*/  R2UR UR5, R8 ;  /* 0x00000000080572ca */ /* 0x008ff600000e0000 */
[----:B------:R-:W-:Y:S02]  /*5ff0*/  @!UPT UIADD3 URZ, UPT, UPT, URZ, URZ, URZ ;  /* 0x000000fffffff290 */ /* 0x000fe4000fffe0ff */
[----:B------:R-:W-:Y:S04]  /*6000*/  UISETP.NE.U32.AND UP0, UPT, UR5, URZ, UPT ;  /* 0x000000ff0500728c */ /* 0x000fe8000bf05070 */
[----:B------:R-:W-:Y:S06]  /*6010*/  UISETP.NE.AND.EX UP0, UPT, UR4, URZ, UPT, UP0 ;  /* 0x000000ff0400728c */ /* 0x000fec000bf05300 */
[----:B------:R-:W-:Y:S05]  /*6020*/  PLOP3.LUT P0, PT, PT, PT, UP0, 0x80, 0x8 ;  /* 0x000000000008781c */ /* 0x000fea0003f0f008 */
[----:B------:R-:W1:Y:S01]  /*6030*/  @UP0 LDCU.64 UR4, c[0x0][0x888] ;  /* 0x00011100ff0407ac */ /* 0x000e620008000a00 */
[----:B------:R-:W-:Y:S07]  /*6040*/  @UP0 UIMAD UR6, UR36, UR6, URZ ;  /* 0x00000006240602a4 */ /* 0x000fee000f8e02ff */
[----:B-----5:R-:W-:Y:S01]  /*6050*/  @P0 PRMT R10, R3, 0x7610, R10 ;  /* 0x00007610030a0816 */ /* 0x020fe2000000000a */
[----:B-1----:R-:W-:Y:S06]  /*6060*/  @UP0 UIMAD.WIDE UR4, UR6, 0x4, UR4 ;  /* 0x00000004060408a5 */ /* 0x002fec000f8e0204 */
[----:B------:R-:W-:Y:S02]  /*6070*/  IMAD.U32 R8, RZ, RZ, UR4 ;  /* 0x00000004ff087e24 */ /* 0x000fe4000f8e00ff */
[----:B------:R-:W-:Y:S05]  /*6080*/  IMAD.U32 R9, RZ, RZ, UR5 ;  /* 0x00000005ff097e24 */ /* 0x000fea000f8e00ff */
[----:B--2---:R-:W2:Y:S02]  /*6090*/  @P0 LDG.E R0, desc[UR8][R8.64] ;  /* 0x0000000808000981 */ /* 0x004ea4000c1e1900 */
[----:B--2---:R-:W-:Y:S01]  /*60a0*/  @P0 R2UR UR44, R0 ;  /* 0x00000000002c02ca */ /* 0x004fe200000e0000 */
[----:B------:R-:W-:Y:S05]  /*60b0*/  IMAD.MOV.U32 R0, RZ, RZ, 0x1 ;  /* 0x00000001ff007424 */ /* 0x000fea00078e00ff */
[----:B------:R-:W-:Y:S05]  /*60c0*/  @!P0 PRMT R10, R0, 0x7610, R10 ;  /* 0x00007610000a8816 */ /* 0x000fea000000000a */
[----:B------:R2:W-:Y:S03]  /*60d0*/  STL.S16 [R1+0xe0], R10 ;  /* 0x0000e00a01007387 */ /* 0x0005e60000100600 */
[----:B------:R-:W3:Y:S02]  /*60e0*/  @!UP0 LDCU UR44, c[0x0][0x880] ;  /* 0x00011000ff2c87ac */ /* 0x000ee40008000800 */
.L_x_93:
[----:B------:R-:W4:Y:S04]  /*60f0*/  LDL R0, [R1+0xf8] ;  /* 0x0000f80001007983 */ /* 0x000f280000100800 */
[----:B-1----:R-:W3:Y:S04]  /*6100*/  LDL R3, [R1+0xf4] ;  /* 0x0000f40001037983 */ /* 0x002ee80000100800 */
[----:B------:R-:W2:Y:S01]  /*6110*/  LDL R12, [R1+0x10c] ;  /* 0x00010c00010c7983 */ /* 0x000ea20000100800 */
[----:B----4-:R-:W-:Y:S02]  /*6120*/  R2UR UR5, R0 ;  /* 0x00000000000572ca */ /* 0x010fe400000e0000 */
[----:B---3--:R-:W-:Y:S02]  /*6130*/  R2UR UR4, R3 ;  /* 0x00000000030472ca */ /* 0x008fe400000e0000 */
[----:B--2---:R-:W-:Y:S09]  /*6140*/  R2UR UR6, R12 ;  /* 0x000000000c0672ca */ /* 0x004ff200000e0000 */
[----:B------:R-:W-:Y:S04]  /*6150*/  UISETP.NE.U32.AND UP0, UPT, UR5, URZ, UPT ;  /* 0x000000ff0500728c */ /* 0x000fe8000bf05070 */
[----:B------:R-:W-:Y:S02]  /*6160*/  UISETP.NE.AND.EX UP0, UPT, UR4, URZ, UPT, UP0 ;  /* 0x000000ff0400728c */ /* 0x000fe4000bf05300 */
[----:B------:R-:W-:Y:S06]  /*6170*/  UISETP.NE.AND UP1, UPT, UR6, URZ, UPT ;  /* 0x000000ff0600728c */ /* 0x000fec000bf25270 */
[----:B------:R-:W-:Y:S01]  /*6180*/  PLOP3.LUT P2, PT, PT, PT, UP1, 0x80, 0x8 ;  /* 0x000000000008781c */ /* 0x000fe20003f4f018 */
[----:B------:R-:W-:Y:S01]  /*6190*/  @!UPT UIADD3 URZ, UPT, UPT, URZ, URZ, URZ ;  /* 0x000000fffffff290 */ /* 0x000fe2000fffe0ff */
[----:B------:R-:W-:Y:S11]  /*61a0*/  BRA.U !UP0, `(.L_x_94) ;  /* 0x00000001084c7547 */ /* 0x000ff6000b800000 */
[----:B------:R-:W1:Y:S01]  /*61b0*/  LDCU.64 UR8, c[0x0][0x358] ;  /* 0x00006b00ff0877ac */ /* 0x000e620008000a00 */
[----:B------:R-:W2:Y:S01]  /*61c0*/  LDL R8, [R1+0xf0] ;  /* 0x0000f00001087983 */ /* 0x000ea20000100800 */
[----:B------:R-:W-:Y:S03]  /*61d0*/  R2UR UR6, R0 ;  /* 0x00000000000672ca */ /* 0x000fe600000e0000 */
[----:B------:R-:W3:Y:S02]  /*61e0*/  LDL R3, [R1+0xec] ;  /* 0x0000ec0001037983 */ /* 0x000ee40000100800 */
[----:B---3--:R-:W-:Y:S02]  /*61f0*/  R2UR UR4, R3 ;  /* 0x00000000030472ca */ /* 0x008fe400000e0000 */
[----:B--2---:R-:W-:Y:S11]  /*6200*/  R2UR UR5, R8 ;  /* 0x00000000080572ca */ /* 0x004ff600000e0000 */
[----:B------:R-:W-:Y:S02]  /*6210*/  @!UPT UIADD3 URZ, UPT, UPT, URZ, URZ, URZ ;  /* 0x000000fffffff290 */ /* 0x000fe4000fffe0ff */
[----:B------:R-:W-:Y:S04]  /*6220*/  UISETP.NE.U32.AND UP0, UPT, UR5, URZ, UPT ;  /* 0x000000ff0500728c */ /* 0x000fe8000bf05070 */
[----:B------:R-:W-:Y:S06]  /*6230*/  UISETP.NE.AND.EX UP0, UPT, UR4, URZ, UPT, UP0 ;  /* 0x000000ff0400728c */ /* 0x000fec000bf05300 */
[----:B------:R-:W-:Y:S05]  /*6240*/  PLOP3.LUT P0, PT, PT, PT, UP0, 0x80, 0x8 ;  /* 0x000000000008781c */ /* 0x000fea0003f0f008 */
[----:B------:R-:W2:Y:S01]  /*6250*/  @UP0 LDCU.64 UR4, c[0x0][0x8a8] ;  /* 0x00011500ff0407ac */ /* 0x000ea20008000a00 */
[----:B------:R-:W-:Y:S04]  /*6260*/  @UP0 UIMAD UR6, UR36, UR6, URZ ;  /* 0x00000006240602a4 */ /* 0x000fe8000f8e02ff */
[----:B--2---:R-:W-:Y:S06]  /*6270*/  @UP0 UIMAD.WIDE UR4, UR6, 0x4, UR4 ;  /* 0x00000004060408a5 */ /* 0x004fec000f8e0204 */
[----:B------:R-:W-:Y:S02]  /*6280*/  IMAD.U32 R8, RZ, RZ, UR4 ;  /* 0x00000004ff087e24 */ /* 0x000fe4000f8e00ff */
[----:B------:R-:W-:Y:S05]  /*6290*/  IMAD.U32 R9, RZ, RZ, UR5 ;  /* 0x00000005ff097e24 */ /* 0x000fea000f8e00ff */
[----:B-1----:R-:W2:Y:S02]  /*62a0*/  @P0 LDG.E R0, desc[UR8][R8.64] ;  /* 0x0000000808000981 */ /* 0x002ea4000c1e1900 */
[----:B--2---:R-:W-:Y:S11]  /*62b0*/  @P0 R2UR UR37, R0 ;  /* 0x00000000002502ca */ /* 0x004ff600000e0000 */
[----:B------:R-:W-:Y:S03]  /*62c0*/  @!UPT UIADD3 URZ, UPT, UPT, URZ, URZ, URZ ;  /* 0x000000fffffff290 */ /* 0x000fe6000fffe0ff */
[----:B------:R-:W1:Y:S02]  /*62d0*/  @!UP0 LDCU UR37, c[0x0][0x8a0] ;  /* 0x00011400ff2587ac */ /* 0x000e640008000800 */
.L_x_94:
[----:B------:R-:W2:Y:S01]  /*62e0*/  LDL R3, [R1+0x12c] ;  /* 0x00012c0001037983 */ /* 0x000ea20000100800 */
[----:B------:R-:W-:Y:S01]  /*62f0*/  R2UR UR5, R12 ;  /* 0x000000000c0572ca */ /* 0x000fe200000e0000 */
[----:B------:R-:W-:Y:S01]  /*6300*/  UPLOP3.LUT UP2, UPT, UPT, UPT, UPT, 0x40, 0x4 ;  /* 0x000000000004789c */ /* 0x000fe20003f4e870 */
[----:B------:R-:W-:Y:S01]  /*6310*/  R2UR UR4, R11 ;  /* 0x000000000b0472ca */ /* 0x000fe200000e0000 */
[----:B------:R-:W3:Y:S01]  /*6320*/  LDL.LU R0, [R1+0x120] ;  /* 0x0001200001007983 */ /* 0x000ee20000300800 */
[----:B------:R-:W-:Y:S02]  /*6330*/  @P2 FSETP.NEU.AND P1, PT, RZ, UR44, PT ;  /* 0x0000002cff002c0b */ /* 0x000fe4000bf2d000 */
[----:B------:R-:W-:Y:S02]  /*6340*/  CS2R R18, SRZ ;  /* 0x0000000000127805 */ /* 0x000fe4000001ff00 */
[----:B-----5:R-:W-:Y:S01]  /*6350*/  @P2 LOP3.LUT P0, RZ, R10, 0xff, RZ, 0xc0, !PT ;  /* 0x000000ff0aff2812 */ /* 0x020fe2000780c0ff */
[----:B------:R-:W4:Y:S01]  /*6360*/  LDL R9, [R1+0x124] ;  /* 0x0001240001097983 */ /* 0x000f220000100800 */
[----:B------:R-:W-:Y:S03]  /*6370*/  CS2R R16, SRZ ;  /* 0x0000000000107805 */ /* 0x000fe6000001ff00 */
[----:B------:R1:W-:Y:S01]  /*6380*/  STL [R1+0x18], RZ ;  /* 0x000018ff01007387 */ /* 0x0003e20000100800 */
[----:B------:R-:W-:Y:S03]  /*6390*/  UISETP.NE.AND UP5, UPT, UR5, URZ, UPT ;  /* 0x000000ff0500728c */ /* 0x000fe6000bfa5270 */
[----:B------:R1:W-:Y:S01]  /*63a0*/  STL [R1+0x1c], RZ ;  /* 0x00001cff01007387 */ /* 0x0003e20000100800 */
[----:B------:R-:W-:Y:S03]  /*63b0*/  UISETP.NE.AND UP4, UPT, UR4, URZ, UPT ;  /* 0x000000ff0400728c */ /* 0x000fe6000bf85270 */
[----:B------:R1:W-:Y:S04]  /*63c0*/  STL [R1+0x10], RZ ;  /* 0x000010ff01007387 */ /* 0x0003e80000100800 */
[----:B------:R1:W-:Y:S01]  /*63d0*/  STL [R1+0x14], RZ ;  /* 0x000014ff01007387 */ /* 0x0003e20000100800 */
[----:B------:R-:W4:Y:S01]  /*63e0*/  @UP5 LDCU.64 UR4, c[0x0][0x888] ;  /* 0x00011100ff0457ac */ /* 0x000f220008000a00 */
[----:B------:R-:W-:Y:S01]  /*63f0*/  @UP5 UPLOP3.LUT UP2, UPT, UPT, UPT, UP3, 0x80, 0x8 ;  /* 0x000000000008589c */ /* 0x000fe20003f4f030 */
[----:B----4-:R-:W-:Y:S01]  /*6400*/  R2UR UR8, R9 ;  /* 0x00000000090872ca */ /* 0x010fe200000e0000 */
[----:B------:R-:W-:Y:S01]  /*6410*/  @UP5 UISETP.NE.U32.AND UP0, UPT, UR4, URZ, UPT ;  /* 0x000000ff0400528c */ /* 0x000fe2000bf05070 */
[----:B--2---:R-:W-:Y:S02]  /*6420*/  R2UR UR7, R3 ;  /* 0x00000000030772ca */ /* 0x004fe400000e0000 */
[----:B---3--:R-:W-:Y:S01]  /*6430*/  R2UR UR6, R0 ;  /* 0x00000000000672ca */ /* 0x008fe200000e0000 */
[----:B------:R-:W-:Y:S03]  /*6440*/  @UP5 UISETP.NE.AND.EX UP1, UPT, UR5, URZ, UPT, UP0 ;  /* 0x000000ff0500528c */ /* 0x000fe6000bf25300 */
[----:B------:R-:W-:Y:S01]  /*6450*/  @P2 VOTEU.ANY UP0, P1 ;  /* 0x0000000000ff2886 */ /* 0x000fe20000800100 */
[----:B------:R-:W-:Y:S01]  /*6460*/  @UP5 USEL UR5, URZ, 0xffffffff, UP1 ;  /* 0xffffffffff055887 */ /* 0x000fe20008800000 */
[----:B------:R-:W-:Y:S01]  /*6470*/  PLOP3.LUT P1, PT, PT, PT, UP4, 0x80, 0x8 ;  /* 0x000000000008781c */ /* 0x000fe20003f2f048 */
[----:B------:R-:W-:Y:S02]  /*6480*/  @UP5 USEL UR4, URZ, 0xffffffff, UP0 ;  /* 0xffffffffff045887 */ /* 0x000fe40008000000 */
[----:B------:R-:W-:Y:S01]  /*6490*/  @P2 VOTEU.ANY UP0, P0 ;  /* 0x0000000000ff2886 */ /* 0x000fe20000000100 */
[----:B------:R-:W-:Y:S01]  /*64a0*/  PLOP3.LUT P0, PT, PT, PT, UP4, 0x80, 0x8 ;  /* 0x000000000008781c */ /* 0x000fe20003f0f048 */
[----:B------:R-:W-:Y:S01]  /*64b0*/  @UP2 USEL UR4, UR5, UR4, !UP0 ;  /* 0x0000000405042287 */ /* 0x000fe2000c000000 */
[----:B------:R-:W-:Y:S01]  /*64c0*/  IMAD.U32 R3, RZ, RZ, UR8 ;  /* 0x00000008ff037e24 */ /* 0x000fe2000f8e00ff */
[----:B------:R-:W-:Y:S02]  /*64d0*/  ULEA UR5, UR45, UR16, 0x3 ;  /* 0x000000102d057291 */ /* 0x000fe4000f8e18ff */
[----:B------:R-:W-:Y:S04]  /*64e0*/  @UP5 ULOP3.LUT UR4, UR4, 0x1, URZ, 0xc0, !UPT ;  /* 0x0000000104045892 */ /* 0x000fe8000f8ec0ff */
[----:B------:R-:W-:Y:S01]  /*64f0*/  UISETP.NE.U32.OR UP0, UPT, UR4, 0x1, !UP5 ;  /* 0x000000010400788c */ /* 0x000fe2000ef05470 */
[----:B------:R-:W-:Y:S02]  /*6500*/  @P1 SHF.R.U32.HI R4, RZ, 0x10, R5 ;  /* 0x00000010ff041819 */ /* 0x000fe40000011605 */
[----:B------:R-:W-:Y:S02]  /*6510*/  PLOP3.LUT P1, PT, PT, PT, PT, 0x8, 0x80 ;  /* 0x000000000080781c */ /* 0x000fe40003f2e170 */
[----:B------:R-:W-:Y:S02]  /*6520*/  @P0 R2UR UR6, R4 ;  /* 0x00000000040602ca */ /* 0x000fe400000e0000 */
[----:B------:R-:W-:Y:S11]  /*6530*/  PLOP3.LUT P2, PT, PT, PT, UP0, 0x80, 0x8 ;  /* 0x000000000008781c */ /* 0x000ff60003f4f008 */
[----:B------:R-:W-:Y:S02]  /*6540*/  @!UPT UIADD3 URZ, UPT, UPT, URZ, URZ, URZ ;  /* 0x000000fffffff290 */ /* 0x000fe4000fffe0ff */
[----:B------:R-:W-:Y:S01]  /*6550*/  @P2 SHF.L.U32 R8, R3, 0x1f, RZ ;  /* 0x0000001f03082819 */ /* 0x000fe200000006ff */
[----:B------:R-:W-:Y:S03]  /*6560*/  IMAD.U32 R3, RZ, RZ, UR7 ;  /* 0x00000007ff037e24 */ /* 0x000fe6000f8e00ff */
[----:B------:R-:W2:Y:S02]  /*6570*/  @P2 SYNCS.PHASECHK.TRANS64.TRYWAIT P4, [UR16+0x20], R8 ;  /* 0x00002008ff0025a7 */ /* 0x000ea40008081110 */
[----:B------:R-:W-:Y:S01]  /*6580*/  SHF.L.U32 R0, R3, 0x1f, RZ ;  /* 0x0000001f03007819 */ /* 0x000fe200000006ff */
[----:B------:R-:W-:Y:S05]  /*6590*/  IMAD.U32 R3, RZ, RZ, UR6 ;  /* 0x00000006ff037e24 */ /* 0x000fea000f8e00ff */
[----:B------:R3:W-:Y:S04]  /*65a0*/  STL [R1+0x120], R3 ;  /* 0x0001200301007387 */ /* 0x0007e80000100800 */
[----:B------:R3:W-:Y:S04]  /*65b0*/  STL [R1+0x8], RZ ;  /* 0x000008ff01007387 */ /* 0x0007e80000100800 */
[----:B------:R3:W-:Y:S01]  /*65c0*/  STL [R1+0xc], RZ ;  /* 0x00000cff01007387 */ /* 0x0007e20000100800 */
[----:B------:R3:W4:Y:S03]  /*65d0*/  SYNCS.PHASECHK.TRANS64.TRYWAIT P3, [UR5+0x60], R0 ;  /* 0x00006000ff0075a7 */ /* 0x0007260008061105 */
[----:B------:R3:W-:Y:S04]  /*65e0*/  STL [R1], RZ ;  /* 0x000000ff01007387 */ /* 0x0007e80000100800 */
[----:B------:R3:W-:Y:S04]  /*65f0*/  STL [R1+0x4], RZ ;  /* 0x000004ff01007387 */ /* 0x0007e80000100800 */
        /* <DEDUP_REMOVED lines=15> */
[----:B------:R3:W-:Y:S01]  /*66f0*/  STL [R1+0x54], RZ ;  /* 0x000054ff01007387 */ /* 0x0007e20000100800 */
[----:B--2---:R-:W-:Y:S03]  /*6700*/  @P2 PLOP3.LUT P1, PT, P4, PT, PT, 0x8, 0x80 ;  /* 0x000000000080281c */ /* 0x004fe6000272e170 */
        /* <DEDUP_REMOVED lines=32> */
[----:B-1--4-:R-:W-:Y:S05]  /*6910*/  BRA.U !UP0, `(.L_x_95) ;  /* 0x0000000508cc7547 */ /* 0x012fea000b800000 */
[----:B------:R-:W-:Y:S02]  /*6920*/  FSETP.NEU.AND P2, PT, RZ, UR44, PT ;  /* 0x0000002cff007c0b */ /* 0x000fe4000bf4d000 */
[----:B------:R-:W-:Y:S01]  /*6930*/  LOP3.LUT P0, RZ, R10, 0xff, RZ, 0xc0, !PT ;  /* 0x000000ff0aff7812 */ /* 0x000fe2000780c0ff */
[----:B------:R-:W-:Y:S01]  /*6940*/  @!UPT UIADD3 URZ, UPT, UPT, URZ, URZ, URZ ;  /* 0x000000fffffff290 */ /* 0x000fe2000fffe0ff */
[----:B------:R-:W-:Y:S11]  /*6950*/  @!P1 BRA `(.L_x_96) ;  /* 0x0000000000189947 */ /* 0x000ff60003800000 */
[----:B------:R-:W-:Y:S11]  /*6960*/  R2UR UR4, R9 ;  /* 0x00000000090472ca */ /* 0x000ff600000e0000 */
[----:B------:R-:W-:Y:S02]  /*6970*/  @!UPT UIADD3 URZ, UPT, UPT, URZ, URZ, URZ ;  /* 0x000000fffffff290 */ /* 0x000fe4000fffe0ff */
[----:B---3--:R-:W-:Y:S05]  /*6980*/  IMAD.U32 R3, RZ, RZ, UR4 ;  /* 0x00000004ff037e24 */ /* 0x008fea000f8e00ff */
[----:B------:R-:W-:Y:S04]  /*6990*/  SHF.L.U32 R4, R3, 0x1f, RZ ;  /* 0x0000001f03047819 */ /* 0x000fe800000006ff */
[----:B------:R-:W1:Y:S02]  /*69a0*/  SYNCS.PHASECHK.TRANS64.TRYWAIT P1, [UR16+0x20], R4 ;  /* 0x00002004ff0075a7 */ /* 0x000e640008021110 */
[----:B-1----:R-:W-:Y:S05]  /*69b0*/  @!P1 BRA `(.L_x_97) ;  /* 0x0000008800c89947 */ /* 0x002fea0003800000 */
.L_x_96:
[----:B------:R-:W2:Y:S01]  /*69c0*/  LDL R7, [R1+0xe8] ;  /* 0x0000e80001077983 */ /* 0x000ea20000100800 */
[----:B------:R-:W-:Y:S02]  /*69d0*/  CS2R R66, SRZ ;  /* 0x0000000000427805 */ /* 0x000fe4000001ff00 */
[----:B------:R-:W-:Y:S02]  /*69e0*/  CS2R R64, SRZ ;  /* 0x0000000000407805 */ /* 0x000fe4000001ff00 */
[----:B------:R-:W-:Y:S01]  /*69f0*/  CS2R R62, SRZ ;  /* 0x00000000003e7805 */ /* 0x000fe2000001ff00 */
[----:B------:R-:W4:Y:S01]  /*6a00*/  LDL R6, [R1+0xe4] ;  /* 0x0000e40001067983 */ /* 0x000f220000100800 */
[----:B------:R-:W-:Y:S02]  /*6a10*/  CS2R R60, SRZ ;  /* 0x00000000003c7805 */ /* 0x000fe4000001ff00 */
[----:B------:R-:W-:Y:S02]  /*6a20*/  CS2R R58, SRZ ;  /* 0x00000000003a7805 */ /* 0x000fe4000001ff00 */
[----:B------:R-:W-:Y:S01]  /*6a30*/  CS2R R56, SRZ ;  /* 0x0000000000387805 */ /* 0x000fe2000001ff00 */
[----:B------:R-:W5:Y:S01]  /*6a40*/  LDL.LU R5, [R1+0x124] ;  /* 0x0001240001057983 */ /* 0x000f620000300800 */
[----:B------:R-:W-:Y:S01]  /*6a50*/  VOTEU.ANY UP1, P2 ;  /* 0x0000000000ff7886 */ /* 0x000fe20001020100 */
[----:B------:R-:W-:Y:S02]  /*6a60*/  CS2R R54, SRZ ;  /* 0x0000000000367805 */ /* 0x000fe4000001ff00 */
        /* <DEDUP_REMOVED lines=23> */
[----:B-----5:R-:W-:Y:S02]  /*6be0*/  R2UR UR7, R5 ;  /* 0x00000000050772ca */ /* 0x020fe400000e0000 */
[----:B--2---:R-:W-:Y:S02]  /*6bf0*/  R2UR UR6, R7 ;  /* 0x00000000070672ca */ /* 0x004fe400000e0000 */
[----:B----4-:R-:W-:Y:S09]  /*6c00*/  R2UR UR4, R6 ;  /* 0x00000000060472ca */ /* 0x010ff200000e0000 */
[----:B------:R-:W-:Y:S02]  /*6c10*/  ULOP3.LUT UR7, UR7, 0x1, URZ, 0x3c, !UPT ;  /* 0x0000000107077892 */ /* 0x000fe4000f8e3cff */
[----:B------:R-:W-:Y:S04]  /*6c20*/  UISETP.NE.U32.AND UP0, UPT, UR6, URZ, UPT ;  /* 0x000000ff0600728c */ /* 0x000fe8000bf05070 */
[----:B------:R-:W-:Y:S02]  /*6c30*/  UISETP.NE.AND.EX UP0, UPT, UR4, URZ, UPT, UP0 ;  /* 0x000000ff0400728c */ /* 0x000fe4000bf05300 */
[----:B------:R-:W-:Y:S02]  /*6c40*/  USEL UR4, URZ, 0xffffffff, UP1 ;  /* 0xffffffffff047887 */ /* 0x000fe40008800000 */
[----:B------:R-:W-:Y:S03]  /*6c50*/  USEL UR6, URZ, 0xffffffff, UP0 ;  /* 0xffffffffff067887 */ /* 0x000fe60008000000 */
[----:B------:R-:W-:Y:S01]  /*6c60*/  VOTEU.ANY UP0, P0 ;  /* 0x0000000000ff7886 */ /* 0x000fe20000000100 */
[----:B------:R-:W-:Y:S04]  /*6c70*/  @UP3 USEL UR4, UR6, UR4, !UP0 ;  /* 0x0000000406043287 */ /* 0x000fe8000c000000 */
[----:B------:R-:W-:Y:S04]  /*6c80*/  ULOP3.LUT UR4, UR4, 0x1, URZ, 0xc0, !UPT ;  /* 0x0000000104047892 */ /* 0x000fe8000f8ec0ff */
[----:B------:R-:W-:Y:S02]  /*6c90*/  UISETP.NE.U32.AND UP0, UPT, UR4, 0x1, UPT ;  /* 0x000000010400788c */ /* 0x000fe4000bf05070 */
[----:B------:R-:W-:Y:S04]  /*6ca0*/  UIADD3 UR4, UPT, UPT, UR16, 0x28, URZ ;  /* 0x0000002810047890 */ /* 0x000fe8000fffe0ff */
[----:B------:R-:W-:Y:S01]  /*6cb0*/  PLOP3.LUT P0, PT, PT, PT, UP0, 0x80, 0x8 ;  /* 0x000000000008781c */ /* 0x000fe20003f0f008 */
[----:B------:R-:W-:Y:S11]  /*6cc0*/  UPRMT UR4, UR20, 0x654, UR4 ;  /* 0x0000065414047896 */ /* 0x000ff60008000004 */
[----:B------:R-:W-:Y:S01]  /*6cd0*/  @!UPT UIADD3 URZ, UPT, UPT, URZ, URZ, URZ ;  /* 0x000000fffffff290 */ /* 0x000fe2000fffe0ff */
[----:B-1----:R-:W1:Y:S02]  /*6ce0*/  @P0 S2R R4, SR_TID.X ;  /* 0x0000000000040919 */ /* 0x002e640000002100 */
[----:B-1----:R-:W-:Y:S05]  /*6cf0*/  @P0 IMAD.SHL.U32 R4, R4, 0x10, RZ ;  /* 0x0000001004040824 */ /* 0x002fea00078e00ff */
[----:B---3--:R-:W-:Y:S05]  /*6d00*/  @P0 LOP3.LUT R3, R4, 0x7f0, RZ, 0xc0, !PT ;  /* 0x000007f004030812 */ /* 0x008fea00078ec0ff */
[----:B------:R-:W1:Y:S04]  /*6d10*/  @P0 LDS.128 R64, [R3+UR16+0x900] ;  /* 0x0009001003400984 */ /* 0x000e680008000c00 */
[----:B------:R-:W2:Y:S04]  /*6d20*/  @P0 LDS.128 R60, [R3+UR16+0x1100] ;  /* 0x00110010033c0984 */ /* 0x000ea80008000c00 */
[----:B------:R-:W3:Y:S04]  /*6d30*/  @P0 LDS.128 R56, [R3+UR16+0x1900] ;  /* 0x0019001003380984 */ /* 0x000ee80008000c00 */
[----:B------:R-:W4:Y:S04]  /*6d40*/  @P0 LDS.128 R52, [R3+UR16+0x2100] ;  /* 0x0021001003340984 */ /* 0x000f280008000c00 */
[----:B------:R-:W5:Y:S04]  /*6d50*/  @P0 LDS.128 R48, [R3+UR16+0x2900] ;  /* 0x0029001003300984 */ /* 0x000f680008000c00 */
        /* <DEDUP_REMOVED lines=9> */
[----:B-1----:R-:W-:Y:S04]  /*6df0*/  STL.64 [R1+0xd0], R64 ;  /* 0x0000d04001007387 */ /* 0x002fe80000100a00 */
[----:B------:R1:W5:Y:S04]  /*6e00*/  @P0 LDS.128 R16, [R3+UR16+0x100] ;  /* 0x0001001003100984 */ /* 0x0003680008000c00 */
[----:B------:R5:W-:Y:S04]  /*6e10*/  STL.64 [R1+0xd8], R66 ;  /* 0x0000d84201007387 */ /* 0x000be80000100a00 */
[----:B--2---:R2:W-:Y:S04]  /*6e20*/  STL.64 [R1+0xc0], R60 ;  /* 0x0000c03c01007387 */ /* 0x0045e80000100a00 */
[----:B------:R2:W-:Y:S04]  /*6e30*/  STL.64 [R1+0xc8], R62 ;  /* 0x0000c83e01007387 */ /* 0x0005e80000100a00 */
[----:B---3--:R2:W-:Y:S04]  /*6e40*/  STL.64 [R1+0xb0], R56 ;  /* 0x0000b03801007387 */ /* 0x0085e80000100a00 */
[----:B------:R2:W-:Y:S01]  /*6e50*/  STL.64 [R1+0xb8], R58 ;  /* 0x0000b83a01007387 */ /* 0x0005e20000100a00 */
[----:B-1----:R-:W-:Y:S03]  /*6e60*/  IMAD.U32 R3, RZ, RZ, UR7 ;  /* 0x00000007ff037e24 */ /* 0x002fe6000f8e00ff */
[----:B----4-:R2:W-:Y:S04]  /*6e70*/  STL.64 [R1+0xa0], R52 ;  /* 0x0000a03401007387 */ /* 0x0105e80000100a00 */
[----:B------:R2:W-:Y:S04]  /*6e80*/  STL.64 [R1+0xa8], R54 ;  /* 0x0000a83601007387 */ /* 0x0005e80000100a00 */
[----:B-----5:R2:W-:Y:S04]  /*6e90*/  STL.64 [R1+0x90], R48 ;  /* 0x0000903001007387 */ /* 0x0205e80000100a00 */
[----:B------:R2:W-:Y:S04]  /*6ea0*/  STL.64 [R1+0x98], R50 ;  /* 0x0000983201007387 */ /* 0x0005e80000100a00 */
        /* <DEDUP_REMOVED lines=12> */
[----:B------:R2:W-:Y:S01]  /*6f70*/  STL.64 [R1+0x20], R20 ;  /* 0x0000201401007387 */ /* 0x0005e20000100a00 */
[----:B------:R-:W-:Y:S01]  /*6f80*/  @!PT LDS RZ, [RZ] ;  /* 0x00000000fffff984 */ /* 0x000fe20000000800 */
[----:B------:R-:W-:Y:S01]  /*6f90*/  @!PT LDS RZ, [RZ] ;  /* 0x00000000fffff984 */ /* 0x000fe20000000800 */
[----:B------:R-:W-:Y:S01]  /*6fa0*/  @!PT LDS RZ, [RZ] ;  /* 0x00000000fffff984 */ /* 0x000fe20000000800 */
[----:B------:R-:W-:Y:S01]  /*6fb0*/  @!PT LDS RZ, [RZ] ;  /* 0x00000000fffff984 */ /* 0x000fe20000000800 */
[----:B------:R1:W-:Y:S06]  /*6fc0*/  MEMBAR.ALL.CTA ;  /* 0x0000000000007992 */ /* 0x0003ec0000008000 */
[----:B-1----:R-:W1:Y:S04]  /*6fd0*/  FENCE.VIEW.ASYNC.S ;  /* 0x00000000000073c6 */ /* 0x002e680000000000 */
[----:B------:R2:W-:Y:S04]  /*6fe0*/  STL.64 [R1+0x28], R22 ;  /* 0x0000281601007387 */ /* 0x0005e80000100a00 */
[----:B------:R2:W-:Y:S04]  /*6ff0*/  STL.64 [R1], R12 ;  /* 0x0000000c01007387 */ /* 0x0005e80000100a00 */
[----:B------:R2:W-:Y:S04]  /*7000*/  STL.64 [R1+0x8], R14 ;  /* 0x0000080e01007387 */ /* 0x0005e80000100a00 */
[----:B------:R2:W-:Y:S04]  /*7010*/  STL.64 [R1+0x10], R8 ;  /* 0x0000100801007387 */ /* 0x0005e80000100a00 */
[----:B------:R2:W-:Y:S01]  /*7020*/  STL.64 [R1+0x18], R10 ;  /* 0x0000180a01007387 */ /* 0x0005e20000100a00 */
[----:B-1----:R-:W-:Y:S03]  /*7030*/  SYNCS.ARRIVE.TRANS64.RED.A1T0 RZ, [UR4], RZ ;  /* 0x000000ffffff79a7 */ /* 0x002fe60008100404 */
[----:B------:R2:W-:Y:S02]  /*7040*/  STL [R1+0x124], R3 ;  /* 0x0001240301007387 */ /* 0x0005e40000100800 */
.L_x_95:
[----:B--2---:R-:W1:Y:S01]  /*7050*/  S2R R22, SR_TID.X ;  /* 0x0000000000167919 */ /* 0x004e620000002100 */
[----:B---3--:R-:W-:Y:S04]  /*7060*/  IMAD.U32 R3, RZ, RZ, UR45 ;  /* 0x0000002dff037e24 */ /* 0x008fe8000f8e00ff */
[----:B------:R-:W-:Y:S05]  /*7070*/  IMAD R249, R3, 0xf0, R2 ;  /* 0x000000f003f97824 */ /* 0x000fea00078e0202 */
[----:B------:R-:W-:Y:S02]  /*7080*/  SHF.R.U32.HI R5, RZ, 0x15, R249 ;  /* 0x00000015ff057819 */ /* 0x000fe400000116f9 */
[----:B-1----:R-:W-:Y:S04]  /*7090*/  SHF.R.U32.HI R22, RZ, 0x5, R22 ;  /* 0x00000005ff167819 */ /* 0x002fe80000011616 */
[----:B------:R-:W-:Y:S01]  /*70a0*/  LOP3.LUT P0, RZ, R5, 0x3, R22, 0x48, !PT ;  /* 0x0000000305ff7812 */ /* 0x000fe20007804816 */
[----:B------:R-:W-:Y:S01]  /*70b0*/  @!UPT UIADD3 URZ, UPT, UPT, URZ, URZ, URZ ;  /* 0x000000fffffff290 */ /* 0x000fe2000fffe0ff */
[----:B------:R-:W-:Y:S11]  /*70c0*/  @P3 BRA `(.L_x_98) ;  /* 0x0000000000083947 */ /* 0x000ff60003800000 */
[----:B------:R-:W1:Y:S02]  /*70d0*/  SYNCS.PHASECHK.TRANS64.TRYWAIT P1, [UR5+0x60], R0 ;  /* 0x00006000ff0075a7 */ /* 0x000e640008021105 */
[----:B-1----:R-:W-:Y:S05]  /*70e0*/  @!P1 BRA `(.L_x_99) ;  /* 0x0000008400149947 */ /* 0x002fea0003800000 */
.L_x_98:
[----:B------:R-:W-:Y:S05]  /*70f0*/  @!P0 BRA `(.L_x_100) ;  /* 0x0000000000408947 */ /* 0x000fea0003800000 */
[----:B------:R-:W2:Y:S01]  /*7100*/  LDCU.64 UR8, c[0x4][0x68] ;  /* 0x01000d00ff0877ac */ /* 0x000ea20008000a00 */
[----:B------:R-:W-:Y:S01]  /*7110*/  MOV R15, 0x0 ;  /* 0x00000000000f7802 */ /* 0x000fe20000000f00 */
[----:B------:R-:W-:Y:S02]  /*7120*/  HFMA2 R12, -RZ, RZ, 0, 5.9604644775390625e-08 ;  /* 0x00000001ff0c7431 */ /* 0x000fe400000001ff */
[----:B------:R-:W-:Y:S02]  /*7130*/  IMAD.MOV.U32 R8, RZ, RZ, 0x192 ;  /* 0x00000192ff087424 */ /* 0x000fe400078e00ff */
[----:B------:R-:W-:Y:S01]  /*7140*/  IMAD.MOV.U32 R13, RZ, RZ, RZ ;  /* 0x000000ffff0d7224 */ /* 0x000fe200078e00ff */
[----:B------:R-:W3:Y:S01]  /*7150*/  LDCU.64 UR6, c[0x4][0x70] ;  /* 0x01000e00ff0677ac */ /* 0x000ee20008000a00 */
[----:B------:R-:W4:Y:S01]  /*7160*/  LDC.64 R14, c[0x4][R15] ;  /* 0x010000000f0e7b82 */ /* 0x000f220000000a00 */
[----:B------:R-:W5:Y:S01]  /*7170*/  LDCU.64 UR4, c[0x4][0x8] ;  /* 0x01000100ff0477ac */ /* 0x000f620008000a00 */
[----:B--2---:R-:W-:Y:S01]  /*7180*/  MOV R5, UR9 ;  /* 0x0000000900057c02 */ /* 0x004fe20008000f00 */
[----:B------:R-:W-:Y:S01]  /*7190*/  IMAD.U32 R4, RZ, RZ, UR8 ;  /* 0x00000008ff047e24 */ /* 0x000fe2000f8e00ff */
[----:B---3--:R-:W-:Y:S01]  /*71a0*/  MOV R7, UR7 ;  /* 0x0000000700077c02 */ /* 0x008fe20008000f00 */
[----:B------:R-:W-:Y:S01]  /*71b0*/  IMAD.U32 R6, RZ, RZ, UR6 ;  /* 0x00000006ff067e24 */ /* 0x000fe2000f8e00ff */
[----:B-----5:R-:W-:Y:S01]  /*71c0*/  MOV R11, UR5 ;  /* 0x00000005000b7c02 */ /* 0x020fe20008000f00 */
[----:B------:R-:W-:Y:S02]  /*71d0*/  IMAD.U32 R10, RZ, RZ, UR4 ;  /* 0x00000004ff0a7e24 */ /* 0x000fe4000f8e00ff */
[----:B------:R-:W-:Y:S07]  /*71e0*/  LEPC R20, `(.L_x_100) ;  /* 0x000000001014794e */ /* 0x000fee0000000000 */
[----:B-1--4-:R-:W-:Y:S05]  /*71f0*/  CALL.ABS.NOINC R14 ;  /* 0x000000000e007343 */ /* 0x012fea0003c00000 */
.L_x_100:
[----:B------:R-:W-:Y:S05]  /*7200*/  WARPSYNC.ALL ;  /* 0x0000000000007948 */ /* 0x000fea0003800000 */
[C---:B------:R-:W-:Y:S01]  /*7210*/  R2UR UR4, R249.reuse ;  /* 0x00000000f90472ca */ /* 0x040fe200000e0000 */
[----:B-1----:R-:W-:Y:S05]  /*7220*/  VIADD R3, R249, 0x10 ;  /* 0x00000010f9037836 */ /* 0x002fea0000000000 */
[----:B------:R-:W-:Y:S04]  /*7230*/  SHF.R.U32.HI R3, RZ, 0x15, R3 ;  /* 0x00000015ff037819 */ /* 0x000fe80000011603 */
[----:B------:R-:W-:Y:S03]  /*7240*/  LOP3.LUT P0, RZ, R3, 0x3, R22, 0x48, !PT ;  /* 0x0000000303ff7812 */ /* 0x000fe60007804816 */
[----:B------:R-:W1:Y:S10]  /*7250*/  LDTM.x16 R232, tmem[UR4] ;  /* 0x0000000400e879ee */ /* 0x000e740008240000 */
[----:B-1----:R-:W-:Y:S05]  /*7260*/  @!P0 BRA `(.L_x_101) ;  /* 0x0000000000408947 */ /* 0x002fea0003800000 */
[----:B------:R-:W1:Y:S01]  /*7270*/  LDCU.64 UR8, c[0x4][0x68] ;  /* 0x01000d00ff0877ac */ /* 0x000e620008000a00 */
[----:B------:R-:W-:Y:S01]  /*7280*/  MOV R15, 0x0 ;  /* 0x00000000000f7802 */ /* 0x000fe20000000f00 */
[----:B------:R-:W-:Y:S02]  /*7290*/  HFMA2 R12, -RZ, RZ, 0, 5.9604644775390625e-08 ;  /* 0x00000001ff0c7431 */ /* 0x000fe400000001ff */
[----:B------:R-:W-:Y:S02]  /*72a0*/  IMAD.MOV.U32 R8, RZ, RZ, 0x192 ;  /* 0x00000192ff087424 */ /* 0x000fe400078e00ff */
[----:B------:R-:W-:Y:S01]  /*72b0*/  IMAD.MOV.U32 R13, RZ, RZ, RZ ;  /* 0x000000ffff0d7224 */ /* 0x000fe200078e00ff */
[----:B------:R-:W2:Y:S01]  /*72c0*/  LDCU.64 UR6, c[0x4][0x70] ;  /* 0x01000e00ff0677ac */ /* 0x000ea20008000a00 */
[----:B------:R-:W3:Y:S01]  /*72d0*/  LDC.64 R14, c[0x4][R15] ;  /* 0x010000000f0e7b82 */ /* 0x000ee20000000a00 */
[----:B------:R-:W4:Y:S01]  /*72e0*/  LDCU.64 UR4, c[0x4][0x8] ;  /* 0x01000100ff0477ac */ /* 0x000f220008000a00 */
[----:B-1----:R-:W-:Y:S01]  /*72f0*/  MOV R5, UR9 ;  /* 0x0000000900057c02 */ /* 0x002fe20008000f00 */
[----:B------:R-:W-:Y:S01]  /*7300*/  IMAD.U32 R4, RZ, RZ, UR8 ;  /* 0x00000008ff047e24 */ /* 0x000fe2000f8e00ff */
[----:B--2---:R-:W-:Y:S01]  /*7310*/  MOV R7, UR7 ;  /* 0x0000000700077c02 */ /* 0x004fe20008000f00 */
[----:B------:R-:W-:Y:S01]  /*7320*/  IMAD.U32 R6, RZ, RZ, UR6 ;  /* 0x00000006ff067e24 */ /* 0x000fe2000f8e00ff */
[----:B----4-:R-:W-:Y:S01]  /*7330*/  MOV R11, UR5 ;  /* 0x00000005000b7c02 */ /* 0x010fe20008000f00 */
[----:B------:R-:W-:Y:S02]  /*7340*/  IMAD.U32 R10, RZ, RZ, UR4 ;  /* 0x00000004ff0a7e24 */ /* 0x000fe4000f8e00ff */
[----:B------:R-:W-:Y:S07]  /*7350*/  LEPC R20, `(.L_x_101) ;  /* 0x000000001014794e */ /* 0x000fee0000000000 */
[----:B---3--:R-:W-:Y:S05]  /*7360*/  CALL.ABS.NOINC R14 ;  /* 0x000000000e007343 */ /* 0x008fea0003c00000 */
.L_x_101:
[----:B------:R-:W-:Y:S05]  /*7370*/  WARPSYNC.ALL ;  /* 0x0000000000007948 */ /* 0x000fea0003800000 */
[C---:B------:R-:W-:Y:S01]  /*7380*/  R2UR UR4, R249.reuse ;  /* 0x00000000f90472ca */ /* 0x040fe200000e0000 */
[----:B------:R-:W-:Y:S05]  /*7390*/  VIADD R3, R249, 0x20 ;  /* 0x00000020f9037836 */ /* 0x000fea0000000000 */
[----:B------:R-:W-:Y:S04]  /*73a0*/  SHF.R.U32.HI R3, RZ, 0x15, R3 ;  /* 0x00000015ff037819 */ /* 0x000fe80000011603 */
[----:B------:R-:W-:Y:S03]  /*73b0*/  LOP3.LUT P0, RZ, R3, 0x3, R22, 0x48, !PT ;  /* 0x0000000303ff7812 */ /* 0x000fe60007804816 */
[----:B------:R-:W1:Y:S10]  /*73c0*/  LDTM.x16 R216, tmem[UR4+0x10] ;  /* 0x0000100400d879ee */ /* 0x000e740008240000 */
        /* <DEDUP_REMOVED lines=17> */
.L_x_102:
        /* <DEDUP_REMOVED lines=23> */
.L_x_103:
        /* <DEDUP_REMOVED lines=23> */
.L_x_104:
        /* <DEDUP_REMOVED lines=23> */
.L_x_105:
        /* <DEDUP_REMOVED lines=23> */
.L_x_106:
        /* <DEDUP_REMOVED lines=23> */
.L_x_107:
        /* <DEDUP_REMOVED lines=23> */
.L_x_108:
        /* <DEDUP_REMOVED lines=23> */
.L_x_109:
        /* <DEDUP_REMOVED lines=23> */
.L_x_110:
        /* <DEDUP_REMOVED lines=23> */
.L_x_111:
[----:B------:R-:W1:Y:S01]  /*81d0*/  S2R R0, SR_TID.X ;  /* 0x0000000000007919 */ /* 0x000e620000002100 */
[----:B------:R-:W-:Y:S05]  /*81e0*/  WARPSYNC.ALL ;  /* 0x0000000000007948 */ /* 0x000fea0003800000 */
[C---:B------:R-:W-:Y:S01]  /*81f0*/  R2UR UR4, R249.reuse ;  /* 0x00000000f90472ca */ /* 0x040fe200000e0000 */
[----:B------:R-:W-:Y:S05]  /*8200*/  VIADD R3, R249, 0xc0 ;  /* 0x000000c0f9037836 */ /* 0x000fea0000000000 */
[----:B------:R-:W-:Y:S07]  /*8210*/  SHF.R.U32.HI R3, RZ, 0x15, R3 ;  /* 0x00000015ff037819 */ /* 0x000fee0000011603 */
[----:B------:R-:W2:Y:S01]  /*8220*/  LDTM.x16 R56, tmem[UR4+0xb0] ;  /* 0x0000b004003879ee */ /* 0x000ea20008240000 */
[----:B-1----:R-:W-:Y:S04]  /*8230*/  SHF.R.U32.HI R0, RZ, 0x5, R0 ;  /* 0x00000005ff007819 */ /* 0x002fe80000011600 */
[----:B------:R-:W-:Y:S11]  /*8240*/  LOP3.LUT P0, RZ, R3, 0x3, R0, 0x48, !PT ;  /* 0x0000000303ff7812 */ /* 0x000ff60007804800 */
[----:B------:R-:W-:Y:S02]  /*8250*/  @!UPT UIADD3 URZ, UPT, UPT, URZ, URZ, URZ ;  /* 0x000000fffffff290 */ /* 0x000fe4000fffe0ff */
[----:B--2---:R-:W-:Y:S05]  /*8260*/  @!P0 BRA `(.L_x_112) ;  /* 0x0000000000408947 */ /* 0x004fea0003800000 */
        /* <DEDUP_REMOVED lines=16> */
.L_x_112:
        /* <DEDUP_REMOVED lines=26> */
.L_x_113:
        /* <DEDUP_REMOVED lines=26> */
.L_x_114:
[----:B------:R-:W1:Y:S01]  /*86b0*/  S2R R0, SR_TID.X ;  /* 0x0000000000007919 */ /* 0x000e620000002100 */
[----:B------:R-:W-:Y:S05]  /*86c0*/  WARPSYNC.ALL ;  /* 0x0000000000007948 */ /* 0x000fea0003800000 */
[----:B-1----:R-:W-:Y:S01]  /*86d0*/  LOP3.LUT P0, RZ, R0, 0x60, RZ, 0xc0, !PT ;  /* 0x0000006000ff7812 */ /* 0x002fe2000780c0ff */
[----:B------:R-:W2:Y:S01]  /*86e0*/  LDL.LU R21, [R1+0xd0] ;  /* 0x0000d00001157983 */ /* 0x000ea20000300800 */
[----:B------:R-:W-:Y:S01]  /*86f0*/  FMUL R134, R134, UR37 ;  /* 0x0000002586867c20 */ /* 0x000fe20008400000 */
[----:B------:R-:W-:Y:S01]  /*8700*/  FMUL R135, R135, UR37 ;  /* 0x0000002587877c20 */ /* 0x000fe20008400000 */
[----:B------:R-:W-:Y:S01]  /*8710*/  R2UR UR4, R249 ;  /* 0x00000000f90472ca */ /* 0x000fe200000e0000 */
[----:B------:R1:W-:Y:S01]  /*8720*/  STL [R1+0x3c8], R103 ;  /* 0x0003c86701007387 */ /* 0x0003e20000100800 */
[----:B------:R-:W-:Y:S01]  /*8730*/  FMUL R0, R232, UR37 ;  /* 0x00000025e8007c20 */ /* 0x000fe20008400000 */
        /* <DEDUP_REMOVED lines=23> */
[----:B-1----:R-:W3:Y:S01]  /*88b0*/  LDL.LU R103, [R1+0xdc] ;  /* 0x0000dc0001677983 */ /* 0x002ee20000300800 */
[----:B------:R-:W-:Y:S01]  /*88c0*/  FMUL R213, R213, UR37 ;  /* 0x00000025d5d57c20 */ /* 0x000fe20008400000 */
[----:B------:R-:W-:Y:S01]  /*88d0*/  FMUL R214, R214, UR37 ;  /* 0x00000025d6d67c20 */ /* 0x000fe20008400000 */
[----:B------:R-:W-:Y:S01]  /*88e0*/  FMUL R215, R215, UR37 ;  /* 0x00000025d7d77c20 */ /* 0x000fe20008400000 */
[----:B------:R-:W-:Y:S01]  /*88f0*/  STL [R1+0x3c4], R72 ;  /* 0x0003c44801007387 */ /* 0x000fe20000100800 */
[----:B------:R-:W-:Y:S01]  /*8900*/  FMUL R184, R184, UR37 ;  /* 0x00000025b8b87c20 */ /* 0x000fe20008400000 */
[----:B------:R-:W-:Y:S01]  /*8910*/  FMUL R185, R185, UR37 ;  /* 0x00000025b9b97c20 */ /* 0x000fe20008400000 */
[----:B------:R-:W-:Y:S01]  /*8920*/  FMUL R186, R186, UR37 ;  /* 0x00000025baba7c20 */ /* 0x000fe20008400000 */
        /* <DEDUP_REMOVED lines=25> */
[----:B-1----:R-:W4:Y:S01]  /*8ac0*/  LDL.LU R73, [R1+0xd8] ;  /* 0x0000d80001497983 */ /* 0x002f220000300800 */
[----:B------:R-:W-:Y:S01]  /*8ad0*/  FMUL R179, R179, UR37 ;  /* 0x00000025b3b37c20 */ /* 0x000fe20008400000 */
[----:B------:R-:W-:Y:S01]  /*8ae0*/  FMUL R180, R180, UR37 ;  /* 0x00000025b4b47c20 */ /* 0x000fe20008400000 */
[----:B------:R-:W-:Y:S01]  /*8af0*/  FMUL R181, R181, UR37 ;  /* 0x00000025b5b57c20 */ /* 0x000fe20008400000 */
[----:B------:R-:W-:Y:S01]  /*8b00*/  STL [R1+0x3bc], R74 ;  /* 0x0003bc4a01007387 */ /* 0x000fe20000100800 */
        /* <DEDUP_REMOVED lines=10> */
[----:B------:R-:W-:Y:S01]  /*8bb0*/  UMOV UR5, 0x400 ;  /* 0x0000040000057882 */ /* 0x000fe20000000000 */
[----:B------:R1:W-:Y:S01]  /*8bc0*/  STL [R1+0x3b0], R77 ;  /* 0x0003b04d01007387 */ /* 0x0003e20000100800 */
[-C--:B------:R-:W-:Y:S01]  /*8bd0*/  F2FP.F16.E4M3.UNPACK_B R250, R16.reuse ;  /* 0x00000010fffa723e */ /* 0x080fe200020006ff */
[----:B------:R-:W-:Y:S01]  /*8be0*/  FMUL R9, R239, UR37 ;  /* 0x00000025ef097c20 */ /* 0x000fe20008400000 */
[----:B------:R-:W-:Y:S01]  /*8bf0*/  F2FP.F16.E4M3.UNPACK_B R252, R16.H1 ;  /* 0x00000010fffc723e */ /* 0x000fe200030006ff */
[----:B------:R-:W-:Y:S01]  /*8c00*/  FMUL R154, R154, UR37 ;  /* 0x000000259a9a7c20 */ /* 0x000fe20008400000 */
[----:B------:R-:W-:Y:S01]  /*8c10*/  F2FP.F16.E4M3.UNPACK_B R15, R19 ;  /* 0x00000013ff0f723e */ /* 0x000fe200020006ff */
[--C-:B------:R-:W-:Y:S02]  /*8c20*/  HADD2.F32 R251, -RZ, R250.reuse.H0_H0 ;  /* 0x200000fafffb7230 */ /* 0x100fe40000004100 */
[----:B------:R-:W-:Y:S01]  /*8c30*/  FMUL R155, R155, UR37 ;  /* 0x000000259b9b7c20 */ /* 0x000fe20008400000 */
[----:B------:R-:W-:Y:S02]  /*8c40*/  HADD2.F32 R250, -RZ, R250.H1_H1 ;  /* 0x300000fafffa7230 */ /* 0x000fe40000004100 */
[----:B------:R-:W-:Y:S01]  /*8c50*/  FMUL R156, R156, UR37 ;  /* 0x000000259c9c7c20 */ /* 0x000fe20008400000 */
[--C-:B------:R-:W-:Y:S02]  /*8c60*/  HADD2.F32 R16, -RZ, R15.reuse.H1_H1 ;  /* 0x3000000fff107230 */ /* 0x100fe40000004100 */
[----:B------:R-:W-:Y:S01]  /*8c70*/  FFMA R0, R251, UR44, R0 ;  /* 0x0000002cfb007c23 */ /* 0x000fe20008000000 */
[--C-:B------:R-:W-:Y:S02]  /*8c80*/  HADD2.F32 R251, -RZ, R252.reuse.H0_H0 ;  /* 0x200000fcfffb7230 */ /* 0x100fe40000004100 */
[----:B------:R-:W-:Y:S01]  /*8c90*/  FFMA R3, R250, UR44, R3 ;  /* 0x0000002cfa037c23 */ /* 0x000fe20008000003 */
[----:B------:R-:W-:Y:S01]  /*8ca0*/  HADD2.F32 R250, -RZ, R252.H1_H1 ;  /* 0x300000fcfffa7230 */ /* 0x000fe20000004100 */
[-C--:B------:R-:W-:Y:S01]  /*8cb0*/  F2FP.F16.E4M3.UNPACK_B R252, R17.reuse.H1 ;  /* 0x00000011fffc723e */ /* 0x080fe200030006ff */
[----:B------:R-:W-:Y:S01]  /*8cc0*/  FMUL R157, R157, UR37 ;  /* 0x000000259d9d7c20 */ /* 0x000fe20008400000 */
[----:B------:R-:W-:Y:S01]  /*8cd0*/  FFMA R4, R251, UR44, R4 ;  /* 0x0000002cfb047c23 */ /* 0x000fe20008000004 */
[----:B------:R-:W-:Y:S01]  /*8ce0*/  FMUL R158, R158, UR37 ;  /* 0x000000259e9e7c20 */ /* 0x000fe20008400000 */
[----:B------:R-:W-:Y:S01]  /*8cf0*/  FFMA R5, R250, UR44, R5 ;  /* 0x0000002cfa057c23 */ /* 0x000fe20008000005 */
[----:B------:R-:W-:Y:S01]  /*8d00*/  F2FP.F16.E4M3.UNPACK_B R250, R17 ;  /* 0x00000011fffa723e */ /* 0x000fe200020006ff */
[----:B------:R-:W-:Y:S02]  /*8d10*/  HADD2.F32 R17, -RZ, R15.H0_H0 ;  /* 0x2000000fff117230 */ /* 0x000fe40000004100 */
[----:B------:R-:W-:Y:S01]  /*8d20*/  FMUL R15, R245, UR37 ;  /* 0x00000025f50f7c20 */ /* 0x000fe20008400000 */
[----:B------:R-:W-:Y:S01]  /*8d30*/  FMUL R159, R159, UR37 ;  /* 0x000000259f9f7c20 */ /* 0x000fe20008400000 */
[----:B------:R-:W-:Y:S01]  /*8d40*/  FMUL R161, R161, UR37 ;  /* 0x00000025a1a17c20 */ /* 0x000fe20008400000 */
[----:B-1----:R-:W2:Y:S01]  /*8d50*/  LDL.LU R77, [R1+0xd4] ;  /* 0x0000d400014d7983 */ /* 0x002ea20000300800 */
[--C-:B------:R-:W-:Y:S02]  /*8d60*/  HADD2.F32 R251, -RZ, R250.reuse.H0_H0 ;  /* 0x200000fafffb7230 */ /* 0x100fe40000004100 */
[----:B------:R-:W-:Y:S01]  /*8d70*/  FMUL R163, R163, UR37 ;  /* 0x00000025a3a37c20 */ /* 0x000fe20008400000 */
[----:B------:R-:W-:Y:S01]  /*8d80*/  HADD2.F32 R250, -RZ, R250.H1_H1 ;  /* 0x300000fafffa7230 */ /* 0x000fe20000004100 */
[----:B------:R-:W-:Y:S01]  /*8d90*/  STL [R1+0x3ac], R78 ;  /* 0x0003ac4e01007387 */ /* 0x000fe20000100800 */
[----:B------:R-:W-:Y:S01]  /*8da0*/  FMUL R165, R165, UR37 ;  /* 0x00000025a5a57c20 */ /* 0x000fe20008400000 */
[----:B------:R-:W-:Y:S01]  /*8db0*/  FFMA R6, R251, UR44, R6 ;  /* 0x0000002cfb067c23 */ /* 0x000fe20008000006 */
[--C-:B------:R-:W-:Y:S01]  /*8dc0*/  HADD2.F32 R251, -RZ, R252.reuse.H0_H0 ;  /* 0x200000fcfffb7230 */ /* 0x100fe20000004100 */
[----:B------:R-:W-:Y:S01]  /*8dd0*/  STL [R1+0x3a8], R79 ;  /* 0x0003a84f01007387 */ /* 0x000fe20000100800 */
[----:B------:R-:W-:Y:S01]  /*8de0*/  FFMA R7, R250, UR44, R7 ;  /* 0x0000002cfa077c23 */ /* 0x000fe20008000007 */
[----:B------:R-:W-:Y:S01]  /*8df0*/  HADD2.F32 R250, -RZ, R252.H1_H1 ;  /* 0x300000fcfffa7230 */ /* 0x000fe20000004100 */
[-C--:B------:R-:W-:Y:S01]  /*8e00*/  F2FP.F16.E4M3.UNPACK_B R252, R18.reuse.H1 ;  /* 0x00000012fffc723e */ /* 0x080fe200030006ff */
[----:B------:R-:W-:Y:S01]  /*8e10*/  STL [R1+0x3a4], R80 ;  /* 0x0003a45001007387 */ /* 0x000fe20000100800 */
[----:B------:R-:W-:Y:S01]  /*8e20*/  FFMA R8, R251, UR44, R8 ;  /* 0x0000002cfb087c23 */ /* 0x000fe20008000008 */
[----:B------:R-:W-:Y:S01]  /*8e30*/  FMUL R166, R166, UR37 ;  /* 0x00000025a6a67c20 */ /* 0x000fe20008400000 */
[----:B------:R-:W-:Y:S01]  /*8e40*/  FFMA R9, R250, UR44, R9 ;  /* 0x0000002cfa097c23 */ /* 0x000fe20008000009 */
[----:B------:R-:W-:Y:S01]  /*8e50*/  STL [R1+0x3a0], R81 ;  /* 0x0003a05101007387 */ /* 0x000fe20000100800 */
[----:B------:R-:W-:Y:S01]  /*8e60*/  HADD2.F32 R14, -RZ, R252.H1_H1 ;  /* 0x300000fcff0e7230 */ /* 0x000fe20000004100 */
[----:B------:R-:W-:Y:S01]  /*8e70*/  F2FP.F16.E4M3.UNPACK_B R250, R18 ;  /* 0x00000012fffa723e */ /* 0x000fe200020006ff */
[----:B------:R-:W-:Y:S01]  /*8e80*/  FMUL R136, R136, UR37 ;  /* 0x0000002588887c20 */ /* 0x000fe20008400000 */
[----:B------:R-:W-:Y:S01]  /*8e90*/  STL [R1+0x39c], R82 ;  /* 0x00039c5201007387 */ /* 0x000fe20000100800 */
[----:B------:R-:W-:Y:S01]  /*8ea0*/  F2FP.SATFINITE.E4M3.F32.PACK_AB_MERGE_C R8, R9, R8, RZ ;  /* 0x000000080908723e */ /* 0x000fe200048070ff */
[----:B------:R-:W-:Y:S01]  /*8eb0*/  FMUL R137, R137, UR37 ;  /* 0x0000002589897c20 */ /* 0x000fe20008400000 */
[--C-:B------:R-:W-:Y:S01]  /*8ec0*/  HADD2.F32 R251, -RZ, R250.reuse.H0_H0 ;  /* 0x200000fafffb7230 */ /* 0x100fe20000004100 */
[----:B------:R1:W-:Y:S01]  /*8ed0*/  STL [R1+0x398], R83 ;  /* 0x0003985301007387 */ /* 0x0003e20000100800 */
[----:B------:R-:W-:Y:S01]  /*8ee0*/  HADD2.F32 R250, -RZ, R250.H1_H1 ;  /* 0x300000fafffa7230 */ /* 0x000fe20000004100 */
[----:B------:R-:W-:Y:S01]  /*8ef0*/  F2FP.F16.E4M3.UNPACK_B R18, R19.H1 ;  /* 0x00000013ff12723e */ /* 0x000fe200030006ff */
[----:B------:R-:W-:Y:S01]  /*8f00*/  FMUL R138, R138, UR37 ;  /* 0x000000258a8a7c20 */ /* 0x000fe20008400000 */
[----:B------:R1:W-:Y:S01]  /*8f10*/  STL [R1+0x394], R84 ;  /* 0x0003945401007387 */ /* 0x0003e20000100800 */
[----:B------:R-:W-:Y:S01]  /*8f20*/  FFMA R10, R251, UR44, R10 ;  /* 0x0000002cfb0a7c23 */ /* 0x000fe2000800000a */
[----:B------:R-:W-:Y:S01]  /*8f30*/  FFMA R11, R250, UR44, R11 ;  /* 0x0000002cfa0b7c23 */ /* 0x000fe2000800000b */
[----:B------:R-:W-:Y:S01]  /*8f40*/  HADD2.F32 R251, -RZ, R252.H0_H0 ;  /* 0x200000fcfffb7230 */ /* 0x000fe20000004100 */
[----:B------:R-:W-:Y:S01]  /*8f50*/  STL [R1+0x390], R85 ;  /* 0x0003905501007387 */ /* 0x000fe20000100800 */
[--C-:B------:R-:W-:Y:S02]  /*8f60*/  HADD2.F32 R19, -RZ, R18.reuse.H0_H0 ;  /* 0x20000012ff137230 */ /* 0x100fe40000004100 */
[----:B------:R-:W-:Y:S01]  /*8f70*/  FMUL R139, R139, UR37 ;  /* 0x000000258b8b7c20 */ /* 0x000fe20008400000 */
[----:B------:R-:W-:Y:S01]  /*8f80*/  HADD2.F32 R18, -RZ, R18.H1_H1 ;  /* 0x30000012ff127230 */ /* 0x000fe20000004100 */
[----:B------:R-:W-:Y:S01]  /*8f90*/  STL [R1+0x38c], R86 ;  /* 0x00038c5601007387 */ /* 0x000fe20000100800 */
[----:B------:R-:W-:Y:S01]  /*8fa0*/  FFMA R12, R251, UR44, R12 ;  /* 0x0000002cfb0c7c23 */ /* 0x000fe2000800000c */
[----:B------:R-:W-:Y:S01]  /*8fb0*/  FFMA R13, R14, UR44, R13 ;  /* 0x0000002c0e0d7c23 */ /* 0x000fe2000800000d */
[----:B------:R-:W-:Y:S01]  /*8fc0*/  FMUL R14, R244, UR37 ;  /* 0x00000025f40e7c20 */ /* 0x000fe20008400000 */
[----:B------:R-:W-:Y:S01]  /*8fd0*/  STL [R1+0x388], R87 ;  /* 0x0003885701007387 */ /* 0x000fe20000100800 */
[----:B------:R-:W-:Y:S01]  /*8fe0*/  FMUL R140, R140, UR37 ;  /* 0x000000258c8c7c20 */ /* 0x000fe20008400000 */
[----:B------:R-:W-:Y:S01]  /*8ff0*/  FMUL R141, R141, UR37 ;  /* 0x000000258d8d7c20 */ /* 0x000fe20008400000 */
[----:B------:R-:W-:Y:S01]  /*9000*/  FFMA R14, R17, UR44, R14 ;  /* 0x0000002c110e7c23 */ /* 0x000fe2000800000e */
[----:B------:R-:W-:Y:S01]  /*9010*/  STL [R1+0x384], R56 ;  /* 0x0003843801007387 */ /* 0x000fe20000100800 */
[----:B------:R-:W-:Y:S01]  /*9020*/  FFMA R15, R16, UR44, R15 ;  /* 0x0000002c100f7c23 */ /* 0x000fe2000800000f */
[----:B------:R-:W-:Y:S01]  /*9030*/  FMUL R16, R246, UR37 ;  /* 0x00000025f6107c20 */ /* 0x000fe20008400000 */
[----:B------:R-:W-:Y:S01]  /*9040*/  FMUL R17, R247, UR37 ;  /* 0x00000025f7117c20 */ /* 0x000fe20008400000 */
[----:B------:R-:W-:Y:S01]  /*9050*/  STL [R1+0x380], R57 ;  /* 0x0003803901007387 */ /* 0x000fe20000100800 */
[----:B------:R-:W-:Y:S01]  /*9060*/  FMUL R142, R142, UR37 ;  /* 0x000000258e8e7c20 */ /* 0x000fe20008400000 */
[----:B------:R-:W-:Y:S01]  /*9070*/  FFMA R16, R19, UR44, R16 ;  /* 0x0000002c13107c23 */ /* 0x000fe20008000010 */
[----:B------:R-:W-:Y:S01]  /*9080*/  FFMA R17, R18, UR44, R17 ;  /* 0x0000002c12117c23 */ /* 0x000fe20008000011 */
        /* <DEDUP_REMOVED lines=78> */
[----:B------:R-:W-:Y:S02]  /*9570*/  BSSY.RECONVERGENT B0, `(.L_x_115) ;  /* 0x0000559000007945 */ /* 0x000fe40003800200 */
[----:B------:R-:W-:Y:S04]  /*9580*/  STL [R1+0x32c], R46 ;  /* 0x00032c2e01007387 */ /* 0x000fe80000100800 */
[----:B------:R-:W-:Y:S04]  /*9590*/  STL [R1+0x328], R47 ;  /* 0x0003282f01007387 */ /* 0x000fe80000100800 */
[----:B------:R-:W-:Y:S04]  /*95a0*/  STL [R1+0x324], R48 ;  /* 0x0003243001007387 */ /* 0x000fe80000100800 */
[----:B------:R-:W-:Y:S04]  /*95b0*/  STL [R1+0x320], R49 ;  /* 0x0003203101007387 */ /* 0x000fe80000100800 */
[----:B------:R1:W-:Y:S04]  /*95c0*/  STL [R1+0x31c], R50 ;  /* 0x00031c3201007387 */ /* 0x0003e80000100800 */
[----:B------:R-:W-:Y:S04]  /*95d0*/  STL [R1+0x318], R51 ;  /* 0x0003183301007387 */ /* 0x000fe80000100800 */
[----:B------:R-:W-:Y:S04]  /*95e0*/  STL [R1+0x314], R52 ;  /* 0x0003143401007387 */ /* 0x000fe80000100800 */
[----:B------:R1:W-:Y:S04]  /*95f0*/  STL [R1+0x310], R53 ;  /* 0x0003103501007387 */ /* 0x0003e80000100800 */
[----:B------:R-:W-:Y:S04]  /*9600*/  STL [R1+0x30c], R54 ;  /* 0x00030c3601007387 */ /* 0x000fe80000100800 */
[----:B------:R-:W-:Y:S04]  /*9610*/  STL [R1+0x308], R55 ;  /* 0x0003083701007387 */ /* 0x000fe80000100800 */
[----:B------:R1:W-:Y:S04]  /*9620*/  STL [R1+0x304], R24 ;  /* 0x0003041801007387 */ /* 0x0003e80000100800 */
[----:B------:R1:W-:Y:S04]  /*9630*/  STL [R1+0x300], R25 ;  /* 0x0003001901007387 */ /* 0x0003e80000100800 */
[----:B------:R1:W-:Y:S04]  /*9640*/  STL [R1+0x2fc], R26 ;  /* 0x0002fc1a01007387 */ /* 0x0003e80000100800 */
[----:B------:R-:W-:Y:S04]  /*9650*/  STL [R1+0x2f8], R27 ;  /* 0x0002f81b01007387 */ /* 0x000fe80000100800 */
[----:B------:R-:W-:Y:S04]  /*9660*/  STL [R1+0x2f4], R28 ;  /* 0x0002f41c01007387 */ /* 0x000fe80000100800 */
[----:B------:R-:W-:Y:S04]  /*9670*/  STL [R1+0x2f0], R29 ;  /* 0x0002f01d01007387 */ /* 0x000fe80000100800 */
[----:B------:R1:W-:Y:S04]  /*9680*/  STL [R1+0x2ec], R30 ;  /* 0x0002ec1e01007387 */ /* 0x0003e80000100800 */
[----:B------:R-:W-:Y:S04]  /*9690*/  STL [R1+0x2e8], R31 ;  /* 0x0002e81f01007387 */ /* 0x000fe80000100800 */
[----:B------:R1:W-:Y:S04]  /*96a0*/  STL [R1+0x2e4], R32 ;  /* 0x0002e42001007387 */ /* 0x0003e80000100800 */
[----:B------:R-:W-:Y:S04]  /*96b0*/  STL [R1+0x2e0], R33 ;  /* 0x0002e02101007387 */ /* 0x000fe80000100800 */
[----:B------:R1:W-:Y:S04]  /*96c0*/  STL [R1+0x2dc], R34 ;  /* 0x0002dc2201007387 */ /* 0x0003e80000100800 */
[----:B------:R-:W-:Y:S04]  /*96d0*/  STL [R1+0x2d8], R35 ;  /* 0x0002d82301007387 */ /* 0x000fe80000100800 */
[----:B------:R-:W-:Y:S04]  /*96e0*/  STL [R1+0x2d4], R36 ;  /* 0x0002d42401007387 */ /* 0x000fe80000100800 */
[----:B------:R-:W-:Y:S04]  /*96f0*/  STL [R1+0x2d0], R37 ;  /* 0x0002d02501007387 */ /* 0x000fe80000100800 */
[----:B------:R1:W-:Y:S04]  /*9700*/  STL [R1+0x2cc], R38 ;  /* 0x0002cc2601007387 */ /* 0x0003e80000100800 */
[----:B------:R1:W-:Y:S04]  /*9710*/  STL [R1+0x2c8], R39 ;  /* 0x0002c82701007387 */ /* 0x0003e80000100800 */
[----:B------:R-:W-:Y:S04]  /*9720*/  STL [R1+0x138], R248 ;  /* 0x000138f801007387 */ /* 0x000fe80000100800 */
        /* <DEDUP_REMOVED lines=10> */
[----:B------:R-:W-:Y:S01]  /*97d0*/  STL [R1+0x20c], R17 ;  /* 0x00020c1101007387 */ /* 0x000fe20000100800 */
[----:B--2---:R-:W-:Y:S02]  /*97e0*/  F2FP.F16.E4M3.UNPACK_B R247, R77.H1 ;  /* 0x0000004dfff7723e */ /* 0x004fe400030006ff */
[-C--:B------:R-:W-:Y:S02]  /*97f0*/  F2FP.F16.E4M3.UNPACK_B R20, R21.reuse ;  /* 0x00000015ff14723e */ /* 0x080fe400020006ff */
[----:B------:R-:W-:Y:S02]  /*9800*/  F2FP.F16.E4M3.UNPACK_B R242, R21.H1 ;  /* 0x00000015fff2723e */ /* 0x000fe400030006ff */
[-C--:B---3--:R-:W-:Y:S01]  /*9810*/  F2FP.F16.E4M3.UNPACK_B R250, R103.reuse ;  /* 0x00000067fffa723e */ /* 0x088fe200020006ff */
[--C-:B------:R-:W-:Y:S01]  /*9820*/  HADD2.F32 R21, -RZ, R20.reuse.H0_H0 ;  /* 0x20000014ff157230 */ /* 0x100fe20000004100 */
[----:B------:R-:W-:Y:S01]  /*9830*/  F2FP.F16.E4M3.UNPACK_B R246, R103.H1 ;  /* 0x00000067fff6723e */ /* 0x000fe200030006ff */
[----:B------:R-:W-:Y:S02]  /*9840*/  HADD2.F32 R22, -RZ, R20.H1_H1 ;  /* 0x30000014ff167230 */ /* 0x000fe40000004100 */
[----:B------:R-:W-:Y:S01]  /*9850*/  FMUL R20, R218, UR37 ;  /* 0x00000025da147c20 */ /* 0x000fe20008400000 */
[--C-:B------:R-:W-:Y:S02]  /*9860*/  HADD2.F32 R23, -RZ, R242.reuse.H0_H0 ;  /* 0x200000f2ff177230 */ /* 0x100fe40000004100 */
[----:B------:R-:W-:Y:S01]  /*9870*/  FFMA R18, R21, UR44, R18 ;  /* 0x0000002c15127c23 */ /* 0x000fe20008000012 */
[----:B----4-:R-:W-:Y:S01]  /*9880*/  F2FP.F16.E4M3.UNPACK_B R245, R73 ;  /* 0x00000049fff5723e */ /* 0x010fe200020006ff */
[----:B------:R-:W-:Y:S01]  /*9890*/  FFMA R19, R22, UR44, R19 ;  /* 0x0000002c16137c23 */ /* 0x000fe20008000013 */
[----:B------:R-:W-:Y:S01]  /*98a0*/  F2FP.F16.E4M3.UNPACK_B R22, R77 ;  /* 0x0000004dff16723e */ /* 0x000fe200020006ff */
[----:B------:R-:W-:Y:S01]  /*98b0*/  FFMA R20, R23, UR44, R20 ;  /* 0x0000002c17147c23 */ /* 0x000fe20008000014 */
[----:B------:R-:W-:Y:S01]  /*98c0*/  STL [R1+0x210], R18 ;  /* 0x0002101201007387 */ /* 0x000fe20000100800 */
[----:B------:R-:W-:Y:S01]  /*98d0*/  F2FP.F16.E4M3.UNPACK_B R244, R73.H1 ;  /* 0x00000049fff4723e */ /* 0x000fe200030006ff */
[----:B------:R-:W-:Y:S02]  /*98e0*/  HADD2.F32 R216, -RZ, R242.H1_H1 ;  /* 0x300000f2ffd87230 */ /* 0x000fe40000004100 */
[----:B------:R-:W-:Y:S01]  /*98f0*/  FMUL R21, R219, UR37 ;  /* 0x00000025db157c20 */ /* 0x000fe20008400000 */
[----:B------:R-:W-:Y:S01]  /*9900*/  STL [R1+0x214], R19 ;  /* 0x0002141301007387 */ /* 0x000fe20000100800 */
[--C-:B------:R-:W-:Y:S02]  /*9910*/  HADD2.F32 R243, -RZ, R22.reuse.H0_H0 ;  /* 0x20000016fff37230 */ /* 0x100fe40000004100 */
[----:B------:R-:W-:Y:S01]  /*9920*/  FMUL R23, R221, UR37 ;  /* 0x00000025dd177c20 */ /* 0x000fe20008400000 */
[----:B------:R-:W-:Y:S01]  /*9930*/  FFMA R21, R216, UR44, R21 ;  /* 0x0000002cd8157c23 */ /* 0x000fe20008000015 */
[----:B------:R-:W-:Y:S01]  /*9940*/  STL [R1+0x218], R20 ;  /* 0x0002181401007387 */ /* 0x000fe20000100800 */
[----:B------:R-:W-:Y:S02]  /*9950*/  HADD2.F32 R242, -RZ, R22.H1_H1 ;  /* 0x30000016fff27230 */ /* 0x000fe40000004100 */
[----:B------:R-:W-:Y:S01]  /*9960*/  FMUL R22, R220, UR37 ;  /* 0x00000025dc167c20 */ /* 0x000fe20008400000 */
[----:B------:R-:W-:Y:S01]  /*9970*/  FMUL R221, R227, UR37 ;  /* 0x00000025e3dd7c20 */ /* 0x000fe20008400000 */
[----:B------:R-:W2:Y:S01]  /*9980*/  LDL.LU R103, [R1+0xc4] ;  /* 0x0000c40001677983 */ /* 0x000ea20000300800 */
[--C-:B------:R-:W-:Y:S02]  /*9990*/  HADD2.F32 R227, -RZ, R247.reuse.H0_H0 ;  /* 0x200000f7ffe37230 */ /* 0x100fe40000004100 */
[----:B------:R-:W-:Y:S01]  /*99a0*/  FFMA R22, R243, UR44, R22 ;  /* 0x0000002cf3167c23 */ /* 0x000fe20008000016 */
[----:B------:R-:W-:Y:S01]  /*99b0*/  FFMA R23, R242, UR44, R23 ;  /* 0x0000002cf2177c23 */ /* 0x000fe20008000017 */
[----:B------:R-:W3:Y:S01]  /*99c0*/  LDL.LU R77, [R1+0xc8] ;  /* 0x0000c800014d7983 */ /* 0x000ee20000300800 */
[----:B------:R-:W-:Y:S01]  /*99d0*/  FMUL R216, R222, UR37 ;  /* 0x00000025ded87c20 */ /* 0x000fe20008400000 */
[----:B------:R-:W-:Y:S01]  /*99e0*/  FMUL R220, R226, UR37 ;  /* 0x00000025e2dc7c20 */ /* 0x000fe20008400000 */
[----:B------:R-:W-:Y:S01]  /*99f0*/  HADD2.F32 R226, -RZ, R247.H1_H1 ;  /* 0x300000f7ffe27230 */ /* 0x000fe20000004100 */
[----:B------:R-:W4:Y:S01]  /*9a00*/  LDL.LU R73, [R1+0xcc] ;  /* 0x0000cc0001497983 */ /* 0x000f220000300800 */
[----:B------:R-:W-:Y:S01]  /*9a10*/  FFMA R216, R227, UR44, R216 ;  /* 0x0000002ce3d87c23 */ /* 0x000fe200080000d8 */
[--C-:B------:R-:W-:Y:S02]  /*9a20*/  HADD2.F32 R229, -RZ, R245.reuse.H0_H0 ;  /* 0x200000f5ffe57230 */ /* 0x100fe40000004100 */
[----:B------:R-:W-:Y:S01]  /*9a30*/  FMUL R218, R224, UR37 ;  /* 0x00000025e0da7c20 */ /* 0x000fe20008400000 */
[----:B------:R-:W-:Y:S01]  /*9a40*/  STL [R1+0x21c], R21 ;  /* 0x00021c1501007387 */ /* 0x000fe20000100800 */
[----:B------:R-:W-:Y:S01]  /*9a50*/  FFMA R217, R226, UR44, R217 ;  /* 0x0000002ce2d97c23 */ /* 0x000fe200080000d9 */
[----:B------:R-:W-:Y:S01]  /*9a60*/  FMUL R222, R228, UR37 ;  /* 0x00000025e4de7c20 */ /* 0x000fe20008400000 */
[----:B------:R-:W-:Y:S01]  /*9a70*/  FFMA R218, R229, UR44, R218 ;  /* 0x0000002ce5da7c23 */ /* 0x000fe200080000da */
[----:B------:R-:W-:Y:S01]  /*9a80*/  STL [R1+0x220], R22 ;  /* 0x0002201601007387 */ /* 0x000fe20000100800 */
[----:B------:R-:W-:Y:S02]  /*9a90*/  HADD2.F32 R228, -RZ, R245.H1_H1 ;  /* 0x300000f5ffe47230 */ /* 0x000fe40000004100 */
[----:B------:R-:W-:Y:S01]  /*9aa0*/  FMUL R219, R225, UR37 ;  /* 0x00000025e1db7c20 */ /* 0x000fe20008400000 */
[----:B------:R-:W-:Y:S01]  /*9ab0*/  HADD2.F32 R227, -RZ, R244.H0_H0 ;  /* 0x200000f4ffe37230 */ /* 0x000fe20000004100 */
[----:B------:R-:W-:Y:S01]  /*9ac0*/  STL [R1+0x224], R23 ;  /* 0x0002241701007387 */ /* 0x000fe20000100800 */
[----:B------:R-:W-:Y:S01]  /*9ad0*/  FMUL R224, R230, UR37 ;  /* 0x00000025e6e07c20 */ /* 0x000fe20008400000 */
[----:B------:R-:W-:Y:S01]  /*9ae0*/  FFMA R219, R228, UR44, R219 ;  /* 0x0000002ce4db7c23 */ /* 0x000fe200080000db */
[----:B------:R-:W-:Y:S01]  /*9af0*/  HADD2.F32 R228, -RZ, R246.H1_H1 ;  /* 0x300000f6ffe47230 */ /* 0x000fe20000004100 */
[----:B------:R-:W-:Y:S01]  /*9b00*/  STL [R1+0x228], R216 ;  /* 0x000228d801007387 */ /* 0x000fe20000100800 */
[----:B------:R-:W-:Y:S01]  /*9b10*/  FFMA R220, R227, UR44, R220 ;  /* 0x0000002ce3dc7c23 */ /* 0x000fe200080000dc */
[----:B------:R-:W-:Y:S01]  /*9b20*/  FMUL R225, R231, UR37 ;  /* 0x00000025e7e17c20 */ /* 0x000fe20008400000 */
[----:B------:R-:W-:Y:S01]  /*9b30*/  HADD2.F32 R230, -RZ, R244.H1_H1 ;  /* 0x300000f4ffe67230 */ /* 0x000fe20000004100 */
[----:B------:R-:W4:Y:S01]  /*9b40*/  LDL.LU R226, [R1+0xc0] ;  /* 0x0000c00001e27983 */ /* 0x000f220000300800 */
[----:B------:R-:W-:Y:S03]  /*9b50*/  HADD2.F32 R227, -RZ, R250.H0_H0 ;  /* 0x200000faffe37230 */ /* 0x000fe60000004100 */
[----:B------:R-:W-:Y:S01]  /*9b60*/  STL [R1+0x22c], R217 ;  /* 0x00022cd901007387 */ /* 0x000fe20000100800 */
[----:B------:R-:W-:Y:S01]  /*9b70*/  FFMA R221, R230, UR44, R221 ;  /* 0x0000002ce6dd7c23 */ /* 0x000fe200080000dd */
[----:B------:R-:W-:Y:S01]  /*9b80*/  FFMA R222, R227, UR44, R222 ;  /* 0x0000002ce3de7c23 */ /* 0x000fe200080000de */
[----:B------:R-:W-:Y:S01]  /*9b90*/  HADD2.F32 R227, -RZ, R246.H0_H0 ;  /* 0x200000f6ffe37230 */ /* 0x000fe20000004100 */
[----:B------:R-:W-:Y:S04]  /*9ba0*/  STL [R1+0x230], R218 ;  /* 0x000230da01007387 */ /* 0x000fe80000100800 */
[----:B------:R-:W-:Y:S04]  /*9bb0*/  STL [R1+0x234], R219 ;  /* 0x000234db01007387 */ /* 0x000fe80000100800 */
[----:B------:R-:W-:Y:S01]  /*9bc0*/  STL [R1+0x238], R220 ;  /* 0x000238dc01007387 */ /* 0x000fe20000100800 */
[-C--:B--2---:R-:W-:Y:S02]  /*9bd0*/  F2FP.F16.E4M3.UNPACK_B R247, R103.reuse ;  /* 0x00000067fff7723e */ /* 0x084fe400020006ff */
[----:B------:R-:W-:Y:S02]  /*9be0*/  F2FP.F16.E4M3.UNPACK_B R245, R103.H1 ;  /* 0x00000067fff5723e */ /* 0x000fe400030006ff */
[----:B------:R-:W2:Y:S01]  /*9bf0*/  LDL.LU R103, [R1+0xb4] ;  /* 0x0000b40001677983 */ /* 0x000ea20000300800 */
[-C--:B---3--:R-:W-:Y:S02]  /*9c00*/  F2FP.F16.E4M3.UNPACK_B R244, R77.reuse ;  /* 0x0000004dfff4723e */ /* 0x088fe400020006ff */
[----:B------:R-:W-:Y:S02]  /*9c10*/  F2FP.F16.E4M3.UNPACK_B R231, R77.H1 ;  /* 0x0000004dffe7723e */ /* 0x000fe400030006ff */
[----:B------:R-:W3:Y:S01]  /*9c20*/  LDL.LU R77, [R1+0xb8] ;  /* 0x0000b800014d7983 */ /* 0x000ee20000300800 */
[-C--:B----4-:R-:W-:Y:S02]  /*9c30*/  F2FP.F16.E4M3.UNPACK_B R236, R73.reuse ;  /* 0x00000049ffec723e */ /* 0x090fe400020006ff */
[----:B------:R-:W-:Y:S02]  /*9c40*/  F2FP.F16.E4M3.UNPACK_B R235, R73.H1 ;  /* 0x00000049ffeb723e */ /* 0x000fe400030006ff */
[----:B------:R-:W4:Y:S04]  /*9c50*/  LDL.LU R73, [R1+0xbc] ;  /* 0x0000bc0001497983 */ /* 0x000f280000300800 */
[----:B------:R-:W-:Y:S04]  /*9c60*/  STL [R1+0x23c], R221 ;  /* 0x00023cdd01007387 */ /* 0x000fe80000100800 */
[----:B------:R-:W-:Y:S01]  /*9c70*/  STL [R1+0x240], R222 ;  /* 0x000240de01007387 */ /* 0x000fe20000100800 */
[-C--:B------:R-:W-:Y:S02]  /*9c80*/  F2FP.F16.E4M3.UNPACK_B R243, R226.reuse ;  /* 0x000000e2fff3723e */ /* 0x080fe400020006ff */
[----:B------:R-:W-:Y:S01]  /*9c90*/  F2FP.F16.E4M3.UNPACK_B R242, R226.H1 ;  /* 0x000000e2fff2723e */ /* 0x000fe200030006ff */
[----:B------:R-:W-:Y:S02]  /*9ca0*/  HADD2.F32 R226, -RZ, R250.H1_H1 ;  /* 0x300000faffe27230 */ /* 0x000fe40000004100 */
[--C-:B------:R-:W-:Y:S02]  /*9cb0*/  HADD2.F32 R229, -RZ, R243.reuse.H0_H0 ;  /* 0x200000f3ffe57230 */ /* 0x100fe40000004100 */
[--C-:B------:R-:W-:Y:S02]  /*9cc0*/  HADD2.F32 R230, -RZ, R242.reuse.H1_H1 ;  /* 0x300000f2ffe67230 */ /* 0x100fe40000004100 */
[----:B------:R-:W-:Y:S01]  /*9cd0*/  FFMA R223, R226, UR44, R223 ;  /* 0x0000002ce2df7c23 */ /* 0x000fe200080000df */
[----:B------:R-:W-:Y:S01]  /*9ce0*/  FFMA R224, R227, UR44, R224 ;  /* 0x0000002ce3e07c23 */ /* 0x000fe200080000e0 */
[----:B------:R-:W-:Y:S01]  /*9cf0*/  FFMA R225, R228, UR44, R225 ;  /* 0x0000002ce4e17c23 */ /* 0x000fe200080000e1 */
[----:B------:R-:W-:Y:S01]  /*9d00*/  FFMA R200, R229, UR44, R200 ;  /* 0x0000002ce5c87c23 */ /* 0x000fe200080000c8 */
[----:B------:R-:W-:Y:S01]  /*9d10*/  HADD2.F32 R226, -RZ, R243.H1_H1 ;  /* 0x300000f3ffe27230 */ /* 0x000fe20000004100 */
[----:B------:R-:W-:Y:S01]  /*9d20*/  STL [R1+0x244], R223 ;  /* 0x000244df01007387 */ /* 0x000fe20000100800 */
[----:B------:R-:W-:Y:S02]  /*9d30*/  HADD2.F32 R227, -RZ, R242.H0_H0 ;  /* 0x200000f2ffe37230 */ /* 0x000fe40000004100 */
[--C-:B------:R-:W-:Y:S01]  /*9d40*/  HADD2.F32 R229, -RZ, R244.reuse.H0_H0 ;  /* 0x200000f4ffe57230 */ /* 0x100fe20000004100 */
[----:B------:R-:W-:Y:S01]  /*9d50*/  STL [R1+0x248], R224 ;  /* 0x000248e001007387 */ /* 0x000fe20000100800 */
[----:B------:R-:W-:Y:S01]  /*9d60*/  FFMA R201, R226, UR44, R201 ;  /* 0x0000002ce2c97c23 */ /* 0x000fe200080000c9 */
[----:B------:R-:W-:Y:S01]  /*9d70*/  FFMA R202, R227, UR44, R202 ;  /* 0x0000002ce3ca7c23 */ /* 0x000fe200080000ca */
[----:B------:R-:W-:Y:S01]  /*9d80*/  FFMA R203, R230, UR44, R203 ;  /* 0x0000002ce6cb7c23 */ /* 0x000fe200080000cb */
[----:B------:R-:W4:Y:S01]  /*9d90*/  LDL.LU R228, [R1+0xb0] ;  /* 0x0000b00001e47983 */ /* 0x000f220000300800 */
[--C-:B------:R-:W-:Y:S02]  /*9da0*/  HADD2.F32 R227, -RZ, R247.reuse.H0_H0 ;  /* 0x200000f7ffe37230 */ /* 0x100fe40000004100 */
[----:B------:R-:W-:Y:S01]  /*9db0*/  HADD2.F32 R226, -RZ, R247.H1_H1 ;  /* 0x300000f7ffe27230 */ /* 0x000fe20000004100 */
[----:B------:R-:W-:Y:S01]  /*9dc0*/  STL [R1+0x24c], R225 ;  /* 0x00024ce101007387 */ /* 0x000fe20000100800 */
[----:B------:R-:W-:Y:S02]  /*9dd0*/  HADD2.F32 R230, -RZ, R231.H1_H1 ;  /* 0x300000e7ffe67230 */ /* 0x000fe40000004100 */
[----:B------:R-:W-:Y:S01]  /*9de0*/  FFMA R204, R227, UR44, R204 ;  /* 0x0000002ce3cc7c23 */ /* 0x000fe200080000cc */
[----:B------:R-:W-:Y:S01]  /*9df0*/  HADD2.F32 R227, -RZ, R245.H0_H0 ;  /* 0x200000f5ffe37230 */ /* 0x000fe20000004100 */
[----:B------:R-:W-:Y:S01]  /*9e00*/  STL [R1+0x1d8], R200 ;  /* 0x0001d8c801007387 */ /* 0x000fe20000100800 */
[----:B------:R-:W-:Y:S01]  /*9e10*/  FFMA R205, R226, UR44, R205 ;  /* 0x0000002ce2cd7c23 */ /* 0x000fe200080000cd */
[----:B------:R-:W-:Y:S02]  /*9e20*/  HADD2.F32 R226, -RZ, R244.H1_H1 ;  /* 0x300000f4ffe27230 */ /* 0x000fe40000004100 */
[----:B------:R-:W-:Y:S01]  /*9e30*/  STL [R1+0x1dc], R201 ;  /* 0x0001dcc901007387 */ /* 0x000fe20000100800 */
[----:B------:R-:W-:Y:S01]  /*9e40*/  FFMA R206, R227, UR44, R206 ;  /* 0x0000002ce3ce7c23 */ /* 0x000fe200080000ce */
[----:B------:R-:W-:Y:S02]  /*9e50*/  HADD2.F32 R227, -RZ, R231.H0_H0 ;  /* 0x200000e7ffe37230 */ /* 0x000fe40000004100 */
        /* <DEDUP_REMOVED lines=11> */
[----:B------:R-:W-:Y:S04]  /*9f10*/  STL [R1+0x1a8], R204 ;  /* 0x0001a8cc01007387 */ /* 0x000fe80000100800 */
[----:B------:R-:W-:Y:S04]  /*9f20*/  STL [R1+0x1ac], R205 ;  /* 0x0001accd01007387 */ /* 0x000fe80000100800 */
[----:B------:R-:W-:Y:S01]  /*9f30*/  STL [R1+0x1c8], R206 ;  /* 0x0001c8ce01007387 */ /* 0x000fe20000100800 */
[-C--:B------:R-:W-:Y:S02]  /*9f40*/  F2FP.F16.E4M3.UNPACK_B R240, R228.reuse ;  /* 0x000000e4fff0723e */ /* 0x080fe400020006ff */
[----:B------:R-:W-:Y:S01]  /*9f50*/  F2FP.F16.E4M3.UNPACK_B R239, R228.H1 ;  /* 0x000000e4ffef723e */ /* 0x000fe200030006ff */
[----:B------:R-:W-:Y:S05]  /*9f60*/  HADD2.F32 R228, -RZ, R245.H1_H1 ;  /* 0x300000f5ffe47230 */ /* 0x000fea0000004100 */
[----:B------:R-:W-:Y:S01]  /*9f70*/  FFMA R207, R228, UR44, R207 ;  /* 0x0000002ce4cf7c23 */ /* 0x000fe200080000cf */
[----:B------:R-:W-:Y:S01]  /*9f80*/  FFMA R208, R229, UR44, R208 ;  /* 0x0000002ce5d07c23 */ /* 0x000fe200080000d0 */
[----:B------:R-:W4:Y:S01]  /*9f90*/  LDL.LU R228, [R1+0xa0] ;  /* 0x0000a00001e47983 */ /* 0x000f220000300800 */
[----:B------:R-:W-:Y:S01]  /*9fa0*/  FFMA R209, R226, UR44, R209 ;  /* 0x0000002ce2d17c23 */ /* 0x000fe200080000d1 */
[----:B------:R-:W-:Y:S01]  /*9fb0*/  FFMA R210, R227, UR44, R210 ;  /* 0x0000002ce3d27c23 */ /* 0x000fe200080000d2 */
[----:B------:R-:W-:Y:S01]  /*9fc0*/  FFMA R211, R230, UR44, R211 ;  /* 0x0000002ce6d37c23 */ /* 0x000fe200080000d3 */
[----:B------:R-:W-:Y:S01]  /*9fd0*/  STL [R1+0x1cc], R207 ;  /* 0x0001cccf01007387 */ /* 0x000fe20000100800 */
[--C-:B------:R-:W-:Y:S02]  /*9fe0*/  HADD2.F32 R227, -RZ, R236.reuse.H0_H0 ;  /* 0x200000ecffe37230 */ /* 0x100fe40000004100 */
[----:B------:R-:W-:Y:S01]  /*9ff0*/  HADD2.F32 R226, -RZ, R236.H1_H1 ;  /* 0x300000ecffe27230 */ /* 0x000fe20000004100 */
[----:B------:R-:W-:Y:S01]  /*a000*/  STL [R1+0x1b0], R208 ;  /* 0x0001b0d001007387 */ /* 0x000fe20000100800 */
[--C-:B------:R-:W-:Y:S02]  /*a010*/  HADD2.F32 R229, -RZ, R240.reuse.H0_H0 ;  /* 0x200000f0ffe57230 */ /* 0x100fe40000004100 */
[----:B------:R-:W-:Y:S01]  /*a020*/  FFMA R212, R227, UR44, R212 ;  /* 0x0000002ce3d47c23 */ /* 0x000fe200080000d4 */
[----:B------:R-:W-:Y:S01]  /*a030*/  HADD2.F32 R227, -RZ, R235.H0_H0 ;  /* 0x200000ebffe37230 */ /* 0x000fe20000004100 */
[----:B------:R-:W-:Y:S01]  /*a040*/  STL [R1+0x1b4], R209 ;  /* 0x0001b4d101007387 */ /* 0x000fe20000100800 */
[----:B------:R-:W-:Y:S01]  /*a050*/  FFMA R213, R226, UR44, R213 ;  /* 0x0000002ce2d57c23 */ /* 0x000fe200080000d5 */
[----:B------:R-:W-:Y:S02]  /*a060*/  HADD2.F32 R226, -RZ, R240.H1_H1 ;  /* 0x300000f0ffe27230 */ /* 0x000fe40000004100 */
[----:B------:R-:W-:Y:S01]  /*a070*/  STL [R1+0x1c0], R210 ;  /* 0x0001c0d201007387 */ /* 0x000fe20000100800 */
[----:B------:R-:W-:Y:S01]  /*a080*/  FFMA R214, R227, UR44, R214 ;  /* 0x0000002ce3d67c23 */ /* 0x000fe200080000d6 */
[--C-:B------:R-:W-:Y:S02]  /*a090*/  HADD2.F32 R227, -RZ, R239.reuse.H0_H0 ;  /* 0x200000efffe37230 */ /* 0x100fe40000004100 */
[----:B------:R-:W-:Y:S01]  /*a0a0*/  HADD2.F32 R230, -RZ, R239.H1_H1 ;  /* 0x300000efffe67230 */ /* 0x000fe20000004100 */
[-C--:B--2---:R-:W-:Y:S02]  /*a0b0*/  F2FP.F16.E4M3.UNPACK_B R252, R103.reuse ;  /* 0x00000067fffc723e */ /* 0x084fe400020006ff */
[----:B------:R-:W-:Y:S02]  /*a0c0*/  F2FP.F16.E4M3.UNPACK_B R251, R103.H1 ;  /* 0x00000067fffb723e */ /* 0x000fe400030006ff */
[----:B------:R-:W2:Y:S01]  /*a0d0*/  LDL.LU R103, [R1+0x90] ;  /* 0x0000900001677983 */ /* 0x000ea20000300800 */
[-C--:B---3--:R-:W-:Y:S02]  /*a0e0*/  F2FP.F16.E4M3.UNPACK_B R250, R77.reuse ;  /* 0x0000004dfffa723e */ /* 0x088fe400020006ff */
[----:B------:R-:W-:Y:S02]  /*a0f0*/  F2FP.F16.E4M3.UNPACK_B R231, R77.H1 ;  /* 0x0000004dffe7723e */ /* 0x000fe400030006ff */
[-C--:B----4-:R-:W-:Y:S02]  /*a100*/  F2FP.F16.E4M3.UNPACK_B R247, R73.reuse ;  /* 0x00000049fff7723e */ /* 0x090fe400020006ff */
[----:B------:R-:W-:Y:S02]  /*a110*/  F2FP.F16.E4M3.UNPACK_B R233, R73.H1 ;  /* 0x00000049ffe9723e */ /* 0x000fe400030006ff */
[----:B------:R-:W3:Y:S04]  /*a120*/  LDL.LU R73, [R1+0x94] ;  /* 0x0000940001497983 */ /* 0x000ee80000300800 */
        /* <DEDUP_REMOVED lines=15> */
[----:B------:R-:W-:Y:S03]  /*a220*/  HADD2.F32 R230, -RZ, R246.H1_H1 ;  /* 0x300000f6ffe67230 */ /* 0x000fe60000004100 */
        /* <DEDUP_REMOVED lines=8> */
[C---:B-1----:R-:W-:Y:S02]  /*a2b0*/  PRMT R83, R72.reuse, 0x7610, R83 ;  /* 0x0000761048537816 */ /* 0x042fe40000000053 */
[----:B------:R-:W-:Y:S02]  /*a2c0*/  PRMT R84, R72, 0x7632, R84 ;  /* 0x0000763248547816 */ /* 0x000fe40000000054 */
[----:B------:R-:W3:Y:S01]  /*a2d0*/  LDL.LU R72, [R1+0x3c4] ;  /* 0x0003c40001487983 */ /* 0x000ee20000300800 */
[-C--:B----4-:R-:W-:Y:S02]  /*a2e0*/  F2FP.F16.E4M3.UNPACK_B R74, R77.reuse.H1 ;  /* 0x0000004dff4a723e */ /* 0x090fe400030006ff */
[----:B------:R-:W-:Y:S01]  /*a2f0*/  F2FP.F16.E4M3.UNPACK_B R232, R77 ;  /* 0x0000004dffe8723e */ /* 0x000fe200020006ff */
[----:B------:R-:W4:Y:S01]  /*a300*/  LDL.LU R73, [R1+0x3c0] ;  /* 0x0003c00001497983 */ /* 0x000f220000300800 */
[C---:B------:R-:W-:Y:S02]  /*a310*/  PRMT R63, R74.reuse, 0x7610, R63 ;  /* 0x000076104a3f7816 */ /* 0x040fe4000000003f */
[----:B------:R-:W-:Y:S02]  /*a320*/  PRMT R64, R74, 0x7632, R64 ;  /* 0x000076324a407816 */ /* 0x000fe40000000040 */
[----:B------:R-:W4:Y:S01]  /*a330*/  LDL.LU R74, [R1+0x80] ;  /* 0x00008000014a7983 */ /* 0x000f220000300800 */
[C---:B------:R-:W-:Y:S02]  /*a340*/  PRMT R85, R229.reuse, 0x7610, R85 ;  /* 0x00007610e5557816 */ /* 0x040fe40000000055 */
[----:B------:R-:W-:Y:S01]  /*a350*/  PRMT R58, R229, 0x7632, R58 ;  /* 0x00007632e53a7816 */ /* 0x000fe2000000003a */
[----:B------:R-:W4:Y:S01]  /*a360*/  LDL.LU R77, [R1+0x84] ;  /* 0x00008400014d7983 */ /* 0x000f220000300800 */
[----:B------:R-:W-:Y:S03]  /*a370*/  HADD2.F32 R229, -RZ, R234.H0_H0 ;  /* 0x200000eaffe57230 */ /* 0x000fe60000004100 */
[----:B------:R-:W-:Y:S01]  /*a380*/  STL [R1+0x1e0], R187 ;  /* 0x0001e0bb01007387 */ /* 0x000fe20000100800 */
[-C--:B------:R-:W-:Y:S02]  /*a390*/  F2FP.F16.E4M3.UNPACK_B R227, R228.reuse ;  /* 0x000000e4ffe3723e */ /* 0x080fe400020006ff */
[----:B------:R-:W-:Y:S01]  /*a3a0*/  F2FP.F16.E4M3.UNPACK_B R226, R228.H1 ;  /* 0x000000e4ffe2723e */ /* 0x000fe200030006ff */
[--C-:B------:R-:W-:Y:S01]  /*a3b0*/  HADD2.F32 R228, -RZ, R237.reuse.H1_H1 ;  /* 0x300000edffe47230 */ /* 0x100fe20000004100 */
[C---:B------:R-:W-:Y:S02]  /*a3c0*/  PRMT R86, R227.reuse, 0x7610, R86 ;  /* 0x00007610e3567816 */ /* 0x040fe40000000056 */
[----:B------:R-:W-:Y:S01]  /*a3d0*/  PRMT R87, R227, 0x7632, R87 ;  /* 0x00007632e3577816 */ /* 0x000fe20000000057 */
[--C-:B------:R-:W-:Y:S01]  /*a3e0*/  HADD2.F32 R227, -RZ, R238.reuse.H0_H0 ;  /* 0x200000eeffe37230 */ /* 0x100fe20000004100 */
[C---:B------:R-:W-:Y:S02]  /*a3f0*/  PRMT R56, R226.reuse, 0x7610, R56 ;  /* 0x00007610e2387816 */ /* 0x040fe40000000038 */
[----:B------:R-:W-:Y:S01]  /*a400*/  PRMT R61, R226, 0x7632, R61 ;  /* 0x00007632e23d7816 */ /* 0x000fe2000000003d */
[----:B------:R-:W-:Y:S02]  /*a410*/  HADD2.F32 R226, -RZ, R238.H1_H1 ;  /* 0x300000eeffe27230 */ /* 0x000fe40000004100 */
[----:B------:R-:W-:Y:S01]  /*a420*/  FFMA R188, R227, UR44, R188 ;  /* 0x0000002ce3bc7c23 */ /* 0x000fe200080000bc */
[----:B------:R-:W-:Y:S02]  /*a430*/  HADD2.F32 R227, -RZ, R237.H0_H0 ;  /* 0x200000edffe37230 */ /* 0x000fe40000004100 */
[----:B------:R-:W-:Y:S02]  /*a440*/  FFMA R189, R226, UR44, R189 ;  /* 0x0000002ce2bd7c23 */ /* 0x000fe400080000bd */
[----:B------:R-:W-:Y:S01]  /*a450*/  STL [R1+0x254], R188 ;  /* 0x000254bc01007387 */ /* 0x000fe20000100800 */
[----:B------:R-:W-:Y:S01]  /*a460*/  FFMA R190, R227, UR44, R190 ;  /* 0x0000002ce3be7c23 */ /* 0x000fe200080000be */
[----:B------:R-:W-:Y:S01]  /*a470*/  FFMA R191, R228, UR44, R191 ;  /* 0x0000002ce4bf7c23 */ /* 0x000fe200080000bf */
[----:B------:R-:W-:Y:S01]  /*a480*/  FFMA R192, R229, UR44, R192 ;  /* 0x0000002ce5c07c23 */ /* 0x000fe200080000c0 */
[----:B------:R-:W-:Y:S01]  /*a490*/  STL [R1+0x258], R189 ;  /* 0x000258bd01007387 */ /* 0x000fe20000100800 */
[----:B------:R-:W-:Y:S02]  /*a4a0*/  HADD2.F32 R226, -RZ, R234.H1_H1 ;  /* 0x300000eaffe27230 */ /* 0x000fe40000004100 */
[----:B------:R-:W-:Y:S01]  /*a4b0*/  HADD2.F32 R227, -RZ, R246.H0_H0 ;  /* 0x200000f6ffe37230 */ /* 0x000fe20000004100 */
[----:B------:R-:W-:Y:S02]  /*a4c0*/  STL [R1+0x25c], R190 ;  /* 0x00025cbe01007387 */ /* 0x000fe40000100800 */
[----:B------:R-:W-:Y:S02]  /*a4d0*/  FFMA R193, R226, UR44, R193 ;  /* 0x0000002ce2c17c23 */ /* 0x000fe400080000c1 */
[----:B------:R-:W4:Y:S01]  /*a4e0*/  LDL.LU R228, [R1+0x88] ;  /* 0x0000880001e47983 */ /* 0x000f220000300800 */
[----:B------:R-:W-:Y:S01]  /*a4f0*/  FFMA R194, R227, UR44, R194 ;  /* 0x0000002ce3c27c23 */ /* 0x000fe200080000c2 */
[----:B------:R-:W-:Y:S01]  /*a500*/  FFMA R195, R230, UR44, R195 ;  /* 0x0000002ce6c37c23 */ /* 0x000fe200080000c3 */
[----:B------:R-:W-:Y:S01]  /*a510*/  HADD2.F32 R230, -RZ, R244.H1_H1 ;  /* 0x300000f4ffe67230 */ /* 0x000fe20000004100 */
[----:B------:R-:W-:Y:S04]  /*a520*/  STL [R1+0x260], R191 ;  /* 0x000260bf01007387 */ /* 0x000fe80000100800 */
[----:B------:R-:W-:Y:S04]  /*a530*/  STL [R1+0x194], R192 ;  /* 0x000194c001007387 */ /* 0x000fe80000100800 */
[----:B------:R-:W-:Y:S04]  /*a540*/  STL [R1+0x198], R193 ;  /* 0x000198c101007387 */ /* 0x000fe80000100800 */
[----:B------:R-:W-:Y:S01]  /*a550*/  STL [R1+0x264], R194 ;  /* 0x000264c201007387 */ /* 0x000fe20000100800 */
[----:B--2---:R-:W-:Y:S01]  /*a560*/  FMUL R103, R103, UR37 ;  /* 0x0000002567677c20 */ /* 0x004fe20008400000 */
[----:B---3--:R-:W-:Y:S01]  /*a570*/  FMUL R72, R72, UR37 ;  /* 0x0000002548487c20 */ /* 0x008fe20008400000 */
[----:B----4-:R-:W-:Y:S01]  /*a580*/  FMUL R73, R73, UR37 ;  /* 0x0000002549497c20 */ /* 0x010fe20008400000 */
[-C--:B------:R-:W-:Y:S02]  /*a590*/  F2FP.F16.E4M3.UNPACK_B R82, R74.reuse ;  /* 0x0000004aff52723e */ /* 0x080fe400020006ff */
[----:B------:R-:W-:Y:S02]  /*a5a0*/  F2FP.F16.E4M3.UNPACK_B R75, R74.H1 ;  /* 0x0000004aff4b723e */ /* 0x000fe400030006ff */
[C---:B------:R-:W-:Y:S02]  /*a5b0*/  PRMT R65, R82.reuse, 0x7610, R65 ;  /* 0x0000761052417816 */ /* 0x040fe40000000041 */
[----:B------:R-:W-:Y:S02]  /*a5c0*/  PRMT R71, R82, 0x7632, R71 ;  /* 0x0000763252477816 */ /* 0x000fe40000000047 */
[----:B------:R-:W2:Y:S01]  /*a5d0*/  LDL.LU R82, [R1+0x8c] ;  /* 0x00008c0001527983 */ /* 0x000ea20000300800 */
[C---:B------:R-:W-:Y:S02]  /*a5e0*/  PRMT R66, R75.reuse, 0x7610, R66 ;  /* 0x000076104b427816 */ /* 0x040fe40000000042 */
[----:B------:R-:W-:Y:S01]  /*a5f0*/  PRMT R67, R75, 0x7632, R67 ;  /* 0x000076324b437816 */ /* 0x000fe20000000043 */
[----:B------:R-:W3:Y:S01]  /*a600*/  LDL.LU R74, [R1+0x3bc] ;  /* 0x0003bc00014a7983 */ /* 0x000ee20000300800 */
[-C--:B------:R-:W-:Y:S02]  /*a610*/  F2FP.F16.E4M3.UNPACK_B R76, R77.reuse ;  /* 0x0000004dff4c723e */ /* 0x080fe400020006ff */
[----:B------:R-:W-:Y:S01]  /*a620*/  F2FP.F16.E4M3.UNPACK_B R78, R77.H1 ;  /* 0x0000004dff4e723e */ /* 0x000fe200030006ff */
[----:B------:R-:W4:Y:S01]  /*a630*/  LDL.LU R75, [R1+0x3b8] ;  /* 0x0003b800014b7983 */ /* 0x000f220000300800 */
[C---:B------:R-:W-:Y:S02]  /*a640*/  PRMT R42, R76.reuse, 0x7610, R42 ;  /* 0x000076104c2a7816 */ /* 0x040fe4000000002a */
[----:B------:R-:W-:Y:S02]  /*a650*/  PRMT R43, R76, 0x7632, R43 ;  /* 0x000076324c2b7816 */ /* 0x000fe4000000002b */
[----:B------:R-:W4:Y:S01]  /*a660*/  LDL.LU R76, [R1+0x3b4] ;  /* 0x0003b400014c7983 */ /* 0x000f220000300800 */
[C---:B------:R-:W-:Y:S02]  /*a670*/  PRMT R44, R78.reuse, 0x7610, R44 ;  /* 0x000076104e2c7816 */ /* 0x040fe4000000002c */
[----:B------:R-:W-:Y:S01]  /*a680*/  PRMT R50, R78, 0x7632, R50 ;  /* 0x000076324e327816 */ /* 0x000fe20000000032 */
[----:B------:R-:W4:Y:S04]  /*a690*/  LDL.LU R77, [R1+0x3b0] ;  /* 0x0003b000014d7983 */ /* 0x000f280000300800 */
[----:B------:R-:W4:Y:S01]  /*a6a0*/  LDL.LU R78, [R1+0x3ac] ;  /* 0x0003ac00014e7983 */ /* 0x000f220000300800 */
[-C--:B------:R-:W-:Y:S02]  /*a6b0*/  F2FP.F16.E4M3.UNPACK_B R227, R228.reuse.H1 ;  /* 0x000000e4ffe3723e */ /* 0x080fe400030006ff */
[----:B------:R-:W-:Y:S01]  /*a6c0*/  F2FP.F16.E4M3.UNPACK_B R229, R228 ;  /* 0x000000e4ffe5723e */ /* 0x000fe200020006ff */
[--C-:B------:R-:W-:Y:S01]  /*a6d0*/  HADD2.F32 R228, -RZ, R242.reuse.H1_H1 ;  /* 0x300000f2ffe47230 */ /* 0x100fe20000004100 */
[C---:B------:R-:W-:Y:S02]  /*a6e0*/  PRMT R47, R227.reuse, 0x7610, R47 ;  /* 0x00007610e32f7816 */ /* 0x040fe4000000002f */
[----:B------:R-:W-:Y:S01]  /*a6f0*/  PRMT R53, R227, 0x7632, R53 ;  /* 0x00007632e3357816 */ /* 0x000fe20000000035 */
[----:B------:R-:W-:Y:S01]  /*a700*/  HADD2.F32 R227, -RZ, R243.H0_H0 ;  /* 0x200000f3ffe37230 */ /* 0x000fe20000004100 */
[C---:B------:R-:W-:Y:S02]  /*a710*/  PRMT R45, R229.reuse, 0x7610, R45 ;  /* 0x00007610e52d7816 */ /* 0x040fe4000000002d */
[----:B------:R-:W-:Y:S01]  /*a720*/  PRMT R46, R229, 0x7632, R46 ;  /* 0x00007632e52e7816 */ /* 0x000fe2000000002e */
[----:B------:R-:W-:Y:S02]  /*a730*/  HADD2.F32 R229, -RZ, R245.H0_H0 ;  /* 0x200000f5ffe57230 */ /* 0x000fe40000004100 */
[----:B------:R-:W-:Y:S01]  /*a740*/  FFMA R196, R227, UR44, R196 ;  /* 0x0000002ce3c47c23 */ /* 0x000fe200080000c4 */
[----:B------:R-:W-:Y:S01]  /*a750*/  HADD2.F32 R227, -RZ, R242.H0_H0 ;  /* 0x200000f2ffe37230 */ /* 0x000fe20000004100 */
[-C--:B--2---:R-:W-:Y:S02]  /*a760*/  F2FP.F16.E4M3.UNPACK_B R80, R82.reuse.H1 ;  /* 0x00000052ff50723e */ /* 0x084fe400030006ff */
[----:B------:R-:W-:Y:S02]  /*a770*/  F2FP.F16.E4M3.UNPACK_B R226, R82 ;  /* 0x00000052ffe2723e */ /* 0x000fe400020006ff */
[----:B------:R-:W-:Y:S01]  /*a780*/  PRMT R24, R80, 0x7610, R24 ;  /* 0x0000761050187816 */ /* 0x000fe20000000018 */
[----:B---3--:R-:W-:Y:S01]  /*a790*/  FMUL R74, R74, UR37 ;  /* 0x000000254a4a7c20 */ /* 0x008fe20008400000 */
[----:B------:R-:W-:Y:S02]  /*a7a0*/  PRMT R25, R80, 0x7632, R25 ;  /* 0x0000763250197816 */ /* 0x000fe40000000019 */
[----:B------:R-:W2:Y:S01]  /*a7b0*/  LDL.LU R80, [R1+0x70] ;  /* 0x0000700001507983 */ /* 0x000ea20000300800 */
[C---:B------:R-:W-:Y:S01]  /*a7c0*/  PRMT R48, R226.reuse, 0x7610, R48 ;  /* 0x00007610e2307816 */ /* 0x040fe20000000030 */
[----:B----4-:R-:W-:Y:S01]  /*a7d0*/  FMUL R75, R75, UR37 ;  /* 0x000000254b4b7c20 */ /* 0x010fe20008400000 */
[----:B------:R-:W-:Y:S01]  /*a7e0*/  PRMT R49, R226, 0x7632, R49 ;  /* 0x00007632e2317816 */ /* 0x000fe20000000031 */
[----:B------:R-:W3:Y:S01]  /*a7f0*/  LDL.LU R82, [R1+0x7c] ;  /* 0x00007c0001527983 */ /* 0x000ee20000300800 */
[----:B------:R-:W-:Y:S02]  /*a800*/  HADD2.F32 R226, -RZ, R243.H1_H1 ;  /* 0x300000f3ffe27230 */ /* 0x000fe40000004100 */
[----:B------:R-:W-:Y:S01]  /*a810*/  FMUL R76, R76, UR37 ;  /* 0x000000254c4c7c20 */ /* 0x000fe20008400000 */
[----:B------:R-:W-:Y:S01]  /*a820*/  STL [R1+0x268], R195 ;  /* 0x000268c301007387 */ /* 0x000fe20000100800 */
[----:B------:R-:W-:Y:S01]  /*a830*/  FMUL R77, R77, UR37 ;  /* 0x000000254d4d7c20 */ /* 0x000fe20008400000 */
[----:B------:R-:W-:Y:S01]  /*a840*/  FFMA R197, R226, UR44, R197 ;  /* 0x0000002ce2c57c23 */ /* 0x000fe200080000c5 */
[----:B------:R-:W-:Y:S01]  /*a850*/  FFMA R198, R227, UR44, R198 ;  /* 0x0000002ce3c67c23 */ /* 0x000fe200080000c6 */
[----:B------:R-:W-:Y:S01]  /*a860*/  STL [R1+0x26c], R196 ;  /* 0x00026cc401007387 */ /* 0x000fe20000100800 */
[----:B------:R-:W-:Y:S01]  /*a870*/  FFMA R199, R228, UR44, R199 ;  /* 0x0000002ce4c77c23 */ /* 0x000fe200080000c7 */
[----:B------:R-:W-:Y:S01]  /*a880*/  FFMA R168, R229, UR44, R168 ;  /* 0x0000002ce5a87c23 */ /* 0x000fe200080000a8 */
[----:B------:R-:W-:Y:S01]  /*a890*/  HADD2.F32 R226, -RZ, R245.H1_H1 ;  /* 0x300000f5ffe27230 */ /* 0x000fe20000004100 */
[----:B------:R-:W-:Y:S01]  /*a8a0*/  STL [R1+0x270], R197 ;  /* 0x000270c501007387 */ /* 0x000fe20000100800 */
[----:B------:R-:W-:Y:S02]  /*a8b0*/  HADD2.F32 R227, -RZ, R244.H0_H0 ;  /* 0x200000f4ffe37230 */ /* 0x000fe40000004100 */
[----:B------:R-:W-:Y:S01]  /*a8c0*/  FMUL R78, R78, UR37 ;  /* 0x000000254e4e7c20 */ /* 0x000fe20008400000 */
[----:B------:R-:W-:Y:S01]  /*a8d0*/  STL [R1+0x274], R198 ;  /* 0x000274c601007387 */ /* 0x000fe20000100800 */
[----:B------:R-:W-:Y:S01]  /*a8e0*/  FFMA R169, R226, UR44, R169 ;  /* 0x0000002ce2a97c23 */ /* 0x000fe200080000a9 */
[----:B------:R-:W-:Y:S01]  /*a8f0*/  FFMA R170, R227, UR44, R170 ;  /* 0x0000002ce3aa7c23 */ /* 0x000fe200080000aa */
[----:B------:R-:W-:Y:S01]  /*a900*/  FFMA R171, R230, UR44, R171 ;  /* 0x0000002ce6ab7c23 */ /* 0x000fe200080000ab */
[----:B------:R-:W4:Y:S01]  /*a910*/  LDL.LU R228, [R1+0x78] ;  /* 0x0000780001e47983 */ /* 0x000f220000300800 */
[----:B------:R-:W-:Y:S03]  /*a920*/  HADD2.F32 R230, -RZ, R231.H1_H1 ;  /* 0x300000e7ffe67230 */ /* 0x000fe60000004100 */
[----:B------:R-:W-:Y:S04]  /*a930*/  STL [R1+0x278], R199 ;  /* 0x000278c701007387 */ /* 0x000fe80000100800 */
[----:B------:R-:W4:Y:S04]  /*a940*/  LDL.LU R229, [R1+0x74] ;  /* 0x0000740001e57983 */ /* 0x000f280000300800 */
[----:B------:R-:W-:Y:S04]  /*a950*/  STL [R1+0x27c], R168 ;  /* 0x00027ca801007387 */ /* 0x000fe80000100800 */
[----:B------:R-:W-:Y:S04]  /*a960*/  STL [R1+0x280], R169 ;  /* 0x000280a901007387 */ /* 0x000fe80000100800 */
[----:B------:R-:W-:Y:S01]  /*a970*/  STL [R1+0x284], R170 ;  /* 0x000284aa01007387 */ /* 0x000fe20000100800 */
[-C--:B--2---:R-:W-:Y:S02]  /*a980*/  F2FP.F16.E4M3.UNPACK_B R79, R80.reuse ;  /* 0x00000050ff4f723e */ /* 0x084fe400020006ff */
[----:B------:R-:W-:Y:S02]  /*a990*/  F2FP.F16.E4M3.UNPACK_B R227, R80.H1 ;  /* 0x00000050ffe3723e */ /* 0x000fe400030006ff */
[C---:B------:R-:W-:Y:S02]  /*a9a0*/  PRMT R26, R79.reuse, 0x7610, R26 ;  /* 0x000076104f1a7816 */ /* 0x040fe4000000001a */
[----:B------:R-:W-:Y:S02]  /*a9b0*/  PRMT R30, R79, 0x7632, R30 ;  /* 0x000076324f1e7816 */ /* 0x000fe4000000001e */
[----:B------:R-:W2:Y:S01]  /*a9c0*/  LDL.LU R79, [R1+0x3a8] ;  /* 0x0003a800014f7983 */ /* 0x000ea20000300800 */
[-C--:B---3--:R-:W-:Y:S02]  /*a9d0*/  F2FP.F16.E4M3.UNPACK_B R243, R82.reuse ;  /* 0x00000052fff3723e */ /* 0x088fe400020006ff */
[----:B------:R-:W-:Y:S01]  /*a9e0*/  F2FP.F16.E4M3.UNPACK_B R242, R82.H1 ;  /* 0x00000052fff2723e */ /* 0x000fe200030006ff */
[----:B------:R-:W3:Y:S01]  /*a9f0*/  LDL.LU R80, [R1+0x3a4] ;  /* 0x0003a40001507983 */ /* 0x000ee20000300800 */
[C---:B------:R-:W-:Y:S02]  /*aa00*/  PRMT R32, R227.reuse, 0x7610, R32 ;  /* 0x00007610e3207816 */ /* 0x040fe40000000020 */
[----:B------:R-:W-:Y:S01]  /*aa10*/  PRMT R34, R227, 0x7632, R34 ;  /* 0x00007632e3227816 */ /* 0x000fe20000000022 */
[----:B------:R-:W3:Y:S01]  /*aa20*/  LDL.LU R82, [R1+0x60] ;  /* 0x0000600001527983 */ /* 0x000ee20000300800 */
[----:B------:R-:W-:Y:S03]  /*aa30*/  HADD2.F32 R227, -RZ, R252.H0_H0 ;  /* 0x200000fcffe37230 */ /* 0x000fe60000004100 */
[----:B------:R-:W-:Y:S02]  /*aa40*/  STL [R1+0x288], R171 ;  /* 0x000288ab01007387 */ /* 0x000fe40000100800 */
[----:B------:R-:W-:Y:S01]  /*aa50*/  FFMA R172, R227, UR44, R172 ;  /* 0x0000002ce3ac7c23 */ /* 0x000fe200080000ac */
[--C-:B------:R-:W-:Y:S01]  /*aa60*/  HADD2.F32 R227, -RZ, R251.reuse.H0_H0 ;  /* 0x200000fbffe37230 */ /* 0x100fe20000004100 */
[----:B------:R1:W-:Y:S01]  /*aa70*/  STL [R1+0x2c4], R134 ;  /* 0x0002c48601007387 */ /* 0x0003e20000100800 */
[-C--:B----4-:R-:W-:Y:S02]  /*aa80*/  F2FP.F16.E4M3.UNPACK_B R244, R228.reuse.H1 ;  /* 0x000000e4fff4723e */ /* 0x090fe400030006ff */
[----:B------:R-:W-:Y:S01]  /*aa90*/  F2FP.F16.E4M3.UNPACK_B R245, R228 ;  /* 0x000000e4fff5723e */ /* 0x000fe200020006ff */
[----:B------:R4:W-:Y:S01]  /*aaa0*/  STL [R1+0x2c0], R135 ;  /* 0x0002c08701007387 */ /* 0x0009e20000100800 */
[----:B------:R-:W-:Y:S03]  /*aab0*/  HADD2.F32 R228, -RZ, R251.H1_H1 ;  /* 0x300000fbffe47230 */ /* 0x000fe60000004100 */
[----:B------:R-:W-:Y:S01]  /*aac0*/  STL [R1+0x28c], R172 ;  /* 0x00028cac01007387 */ /* 0x000fe20000100800 */
[-C--:B------:R-:W-:Y:S02]  /*aad0*/  F2FP.F16.E4M3.UNPACK_B R226, R229.reuse ;  /* 0x000000e5ffe2723e */ /* 0x080fe400020006ff */
[----:B------:R-:W-:Y:S01]  /*aae0*/  F2FP.F16.E4M3.UNPACK_B R246, R229.H1 ;  /* 0x000000e5fff6723e */ /* 0x000fe200030006ff */
[----:B------:R-:W-:Y:S01]  /*aaf0*/  HADD2.F32 R229, -RZ, R250.H0_H0 ;  /* 0x200000faffe57230 */ /* 0x000fe20000004100 */
[C---:B------:R-:W-:Y:S02]  /*ab00*/  PRMT R38, R226.reuse, 0x7610, R38 ;  /* 0x00007610e2267816 */ /* 0x040fe40000000026 */
[----:B------:R-:W-:Y:S01]  /*ab10*/  PRMT R39, R226, 0x7632, R39 ;  /* 0x00007632e2277816 */ /* 0x000fe20000000027 */
[----:B------:R-:W-:Y:S05]  /*ab20*/  HADD2.F32 R226, -RZ, R252.H1_H1 ;  /* 0x300000fcffe27230 */ /* 0x000fea0000004100 */
        /* <DEDUP_REMOVED lines=12> */
[----:B------:R-:W-:Y:S01]  /*abf0*/  STL [R1+0x298], R175 ;  /* 0x000298af01007387 */ /* 0x000fe20000100800 */
[----:B------:R-:W-:Y:S01]  /*ac00*/  FFMA R180, R231, UR44, R180 ;  /* 0x0000002ce7b47c23 */ /* 0x000fe200080000b4 */
[----:B------:R-:W-:Y:S02]  /*ac10*/  HADD2.F32 R228, -RZ, R247.H1_H1 ;  /* 0x300000f7ffe47230 */ /* 0x000fe40000004100 */
[----:B------:R-:W4:Y:S03]  /*ac20*/  LDL.LU R229, [R1+0x6c] ;  /* 0x00006c0001e57983 */ /* 0x000f260000300800 */
[----:B------:R-:W-:Y:S01]  /*ac30*/  FFMA R181, R228, UR44, R181 ;  /* 0x0000002ce4b57c23 */ /* 0x000fe200080000b5 */
[----:B------:R-:W-:Y:S01]  /*ac40*/  STL [R1+0x29c], R176 ;  /* 0x00029cb001007387 */ /* 0x000fe20000100800 */
[--C-:B------:R-:W-:Y:S03]  /*ac50*/  HADD2.F32 R228, -RZ, R236.reuse.H1_H1 ;  /* 0x300000ecffe47230 */ /* 0x100fe60000004100 */
[----:B------:R-:W4:Y:S04]  /*ac60*/  LDL.LU R226, [R1+0x68] ;  /* 0x0000680001e27983 */ /* 0x000f280000300800 */
[----:B------:R-:W-:Y:S04]  /*ac70*/  STL [R1+0x2a0], R177 ;  /* 0x0002a0b101007387 */ /* 0x000fe80000100800 */
[----:B------:R-:W4:Y:S04]  /*ac80*/  LDL.LU R227, [R1+0x64] ;  /* 0x0000640001e37983 */ /* 0x000f280000300800 */
[----:B------:R-:W-:Y:S04]  /*ac90*/  STL [R1+0x2a4], R178 ;  /* 0x0002a4b201007387 */ /* 0x000fe80000100800 */
[----:B------:R-:W-:Y:S01]  /*aca0*/  STL [R1+0x2a8], R179 ;  /* 0x0002a8b301007387 */ /* 0x000fe20000100800 */
[----:B--2---:R-:W-:Y:S01]  /*acb0*/  FMUL R79, R79, UR37 ;  /* 0x000000254f4f7c20 */ /* 0x004fe20008400000 */
[----:B---3--:R-:W-:Y:S01]  /*acc0*/  FMUL R80, R80, UR37 ;  /* 0x0000002550507c20 */ /* 0x008fe20008400000 */
[-C--:B------:R-:W-:Y:S02]  /*acd0*/  F2FP.F16.E4M3.UNPACK_B R81, R82.reuse ;  /* 0x00000052ff51723e */ /* 0x080fe400020006ff */
[----:B------:R-:W-:Y:S03]  /*ace0*/  F2FP.F16.E4M3.UNPACK_B R230, R82.H1 ;  /* 0x00000052ffe6723e */ /* 0x000fe600030006ff */
[----:B------:R2:W-:Y:S01]  /*acf0*/  STL [R1+0x90], R81 ;  /* 0x0000905101007387 */ /* 0x0005e20000100800 */
[C---:B-1----:R-:W-:Y:S02]  /*ad00*/  PRMT R134, R230.reuse, 0x7610, R134 ;  /* 0x00007610e6867816 */ /* 0x042fe40000000086 */
[----:B----4-:R-:W-:Y:S01]  /*ad10*/  PRMT R135, R230, 0x7632, R135 ;  /* 0x00007632e6877816 */ /* 0x010fe20000000087 */
[----:B------:R-:W-:Y:S01]  /*ad20*/  HADD2.F32 R230, -RZ, R235.H1_H1 ;  /* 0x300000ebffe67230 */ /* 0x000fe20000004100 */
[----:B--2---:R-:W2:Y:S04]  /*ad30*/  LDL.LU R81, [R1+0x3a0] ;  /* 0x0003a00001517983 */ /* 0x004ea80000300800 */
[----:B------:R-:W3:Y:S04]  /*ad40*/  LDL.LU R82, [R1+0x39c] ;  /* 0x00039c0001527983 */ /* 0x000ee80000300800 */
[----:B------:R-:W4:Y:S04]  /*ad50*/  LDL.LU R231, [R1+0x5c] ;  /* 0x00005c0001e77983 */ /* 0x000f280000300800 */
[----:B------:R-:W-:Y:S01]  /*ad60*/  STL [R1+0x2ac], R180 ;  /* 0x0002acb401007387 */ /* 0x000fe20000100800 */
[-C--:B------:R-:W-:Y:S03]  /*ad70*/  F2FP.F16.E4M3.UNPACK_B R234, R229.reuse ;  /* 0x000000e5ffea723e */ /* 0x080fe600020006ff */
[----:B------:R-:W-:Y:S01]  /*ad80*/  STL [R1+0x2b0], R181 ;  /* 0x0002b0b501007387 */ /* 0x000fe20000100800 */
[----:B------:R-:W-:Y:S01]  /*ad90*/  F2FP.F16.E4M3.UNPACK_B R252, R229.H1 ;  /* 0x000000e5fffc723e */ /* 0x000fe200030006ff */
[----:B------:R-:W-:Y:S01]  /*ada0*/  HADD2.F32 R229, -RZ, R236.H0_H0 ;  /* 0x200000ecffe57230 */ /* 0x000fe20000004100 */
[-C--:B------:R-:W-:Y:S02]  /*adb0*/  F2FP.F16.E4M3.UNPACK_B R251, R226.reuse ;  /* 0x000000e2fffb723e */ /* 0x080fe400020006ff */
[----:B------:R-:W-:Y:S01]  /*adc0*/  F2FP.F16.E4M3.UNPACK_B R250, R226.H1 ;  /* 0x000000e2fffa723e */ /* 0x000fe200030006ff */
[--C-:B------:R-:W-:Y:S01]  /*add0*/  HADD2.F32 R226, -RZ, R233.reuse.H1_H1 ;  /* 0x300000e9ffe27230 */ /* 0x100fe20000004100 */
[-C--:B------:R-:W-:Y:S02]  /*ade0*/  F2FP.F16.E4M3.UNPACK_B R249, R227.reuse ;  /* 0x000000e3fff9723e */ /* 0x080fe400020006ff */
[----:B------:R-:W-:Y:S01]  /*adf0*/  F2FP.F16.E4M3.UNPACK_B R247, R227.H1 ;  /* 0x000000e3fff7723e */ /* 0x000fe200030006ff */
[----:B------:R-:W-:Y:S05]  /*ae00*/  HADD2.F32 R227, -RZ, R233.H0_H0 ;  /* 0x200000e9ffe37230 */ /* 0x000fea0000004100 */
[----:B------:R-:W-:Y:S01]  /*ae10*/  FFMA R182, R227, UR44, R182 ;  /* 0x0000002ce3b67c23 */ /* 0x000fe200080000b6 */
[----:B------:R-:W-:Y:S01]  /*ae20*/  FFMA R183, R226, UR44, R183 ;  /* 0x0000002ce2b77c23 */ /* 0x000fe200080000b7 */
[----:B------:R-:W-:Y:S01]  /*ae30*/  FFMA R152, R229, UR44, R152 ;  /* 0x0000002ce5987c23 */ /* 0x000fe20008000098 */
[----:B------:R-:W-:Y:S01]  /*ae40*/  FFMA R153, R228, UR44, R153 ;  /* 0x0000002ce4997c23 */ /* 0x000fe20008000099 */
[----:B------:R-:W-:Y:S01]  /*ae50*/  HADD2.F32 R227, -RZ, R235.H0_H0 ;  /* 0x200000ebffe37230 */ /* 0x000fe20000004100 */
[----:B------:R-:W-:Y:S04]  /*ae60*/  STL [R1+0x2b4], R182 ;  /* 0x0002b4b601007387 */ /* 0x000fe80000100800 */
[----:B------:R-:W4:Y:S01]  /*ae70*/  LDL.LU R226, [R1+0x58] ;  /* 0x0000580001e27983 */ /* 0x000f220000300800 */
[----:B------:R-:W-:Y:S01]  /*ae80*/  FFMA R154, R227, UR44, R154 ;  /* 0x0000002ce39a7c23 */ /* 0x000fe2000800009a */
[----:B------:R-:W-:Y:S02]  /*ae90*/  HADD2.F32 R227, -RZ, R83.H0_H0 ;  /* 0x20000053ffe37230 */ /* 0x000fe40000004100 */
[----:B------:R-:W-:Y:S01]  /*aea0*/  FFMA R155, R230, UR44, R155 ;  /* 0x0000002ce69b7c23 */ /* 0x000fe2000800009b */
[----:B------:R-:W-:Y:S01]  /*aeb0*/  STL [R1+0x2b8], R183 ;  /* 0x0002b8b701007387 */ /* 0x000fe20000100800 */
[----:B------:R-:W-:Y:S02]  /*aec0*/  HADD2.F32 R230, -RZ, R61.H0_H0 ;  /* 0x2000003dffe67230 */ /* 0x000fe40000004100 */
[----:B------:R-:W-:Y:S01]  /*aed0*/  FFMA R156, R227, UR44, R156 ;  /* 0x0000002ce39c7c23 */ /* 0x000fe2000800009c */
[----:B------:R-:W4:Y:S01]  /*aee0*/  LDL.LU R229, [R1+0x54] ;  /* 0x0000540001e57983 */ /* 0x000f220000300800 */
[----:B------:R-:W-:Y:S01]  /*aef0*/  HADD2.F32 R227, -RZ, R85.H0_H0 ;  /* 0x20000055ffe37230 */ /* 0x000fe20000004100 */
[----:B------:R-:W-:Y:S02]  /*af00*/  F2FP.SATFINITE.E4M3.F32.PACK_AB_MERGE_C R154, R155, R154, RZ ;  /* 0x0000009a9b9a723e */ /* 0x000fe400048070ff */
[----:B------:R1:W-:Y:S04]  /*af10*/  STL [R1+0x2bc], R152 ;  /* 0x0002bc9801007387 */ /* 0x0003e80000100800 */
[----:B------:R-:W4:Y:S04]  /*af20*/  LDL.LU R228, [R1+0x50] ;  /* 0x0000500001e47983 */ /* 0x000f280000300800 */
[----:B------:R-:W4:Y:S01]  /*af30*/  LDL.LU R83, [R1+0x398] ;  /* 0x0003980001537983 */ /* 0x000f220000300800 */
[----:B--2---:R-:W-:Y:S01]  /*af40*/  FMUL R81, R81, UR37 ;  /* 0x0000002551517c20 */ /* 0x004fe20008400000 */
[----:B---3--:R-:W-:Y:S01]  /*af50*/  FMUL R82, R82, UR37 ;  /* 0x0000002552527c20 */ /* 0x008fe20008400000 */
[-C--:B----4-:R-:W-:Y:S02]  /*af60*/  F2FP.F16.E4M3.UNPACK_B R237, R231.reuse ;  /* 0x000000e7ffed723e */ /* 0x090fe400020006ff */
[----:B------:R-:W-:Y:S01]  /*af70*/  F2FP.F16.E4M3.UNPACK_B R239, R231.H1 ;  /* 0x000000e7ffef723e */ /* 0x000fe200030006ff */
[----:B------:R-:W-:Y:S01]  /*af80*/  HADD2.F32 R231, -RZ, R232.H0_H0 ;  /* 0x200000e8ffe77230 */ /* 0x000fe20000004100 */
[-C--:B------:R-:W-:Y:S02]  /*af90*/  F2FP.F16.E4M3.UNPACK_B R233, R226.reuse ;  /* 0x000000e2ffe9723e */ /* 0x080fe400020006ff */
[----:B------:R-:W-:Y:S01]  /*afa0*/  F2FP.F16.E4M3.UNPACK_B R235, R226.H1 ;  /* 0x000000e2ffeb723e */ /* 0x000fe200030006ff */
[----:B------:R-:W-:Y:S02]  /*afb0*/  HADD2.F32 R226, -RZ, R84.H0_H0 ;  /* 0x20000054ffe27230 */ /* 0x000fe40000004100 */
[----:B------:R-:W2:Y:S01]  /*afc0*/  LDL.LU R84, [R1+0x394] ;  /* 0x0003940001547983 */ /* 0x000ea20000300800 */
[-C--:B------:R-:W-:Y:S03]  /*afd0*/  F2FP.F16.E4M3.UNPACK_B R238, R229.reuse ;  /* 0x000000e5ffee723e */ /* 0x080fe600020006ff */
[----:B------:R-:W3:Y:S01]  /*afe0*/  LDL.LU R85, [R1+0x390] ;  /* 0x0003900001557983 */ /* 0x000ee20000300800 */
[----:B------:R-:W-:Y:S01]  /*aff0*/  F2FP.F16.E4M3.UNPACK_B R240, R229.H1 ;  /* 0x000000e5fff0723e */ /* 0x000fe200030006ff */
[----:B------:R-:W-:Y:S02]  /*b000*/  HADD2.F32 R229, -RZ, R86.H0_H0 ;  /* 0x20000056ffe57230 */ /* 0x000fe40000004100 */
[----:B------:R-:W-:Y:S01]  /*b010*/  FFMA R157, R226, UR44, R157 ;  /* 0x0000002ce29d7c23 */ /* 0x000fe2000800009d */
[----:B------:R-:W-:Y:S02]  /*b020*/  HADD2.F32 R226, -RZ, R87.H0_H0 ;  /* 0x20000057ffe27230 */ /* 0x000fe40000004100 */
[----:B------:R-:W-:Y:S01]  /*b030*/  FFMA R158, R227, UR44, R158 ;  /* 0x0000002ce39e7c23 */ /* 0x000fe2000800009e */
[----:B------:R-:W-:Y:S01]  /*b040*/  HADD2.F32 R227, -RZ, R56.H0_H0 ;  /* 0x20000038ffe37230 */ /* 0x000fe20000004100 */
[-C--:B------:R-:W-:Y:S02]  /*b050*/  F2FP.F16.E4M3.UNPACK_B R241, R228.reuse ;  /* 0x000000e4fff1723e */ /* 0x080fe400020006ff */
[----:B------:R-:W-:Y:S01]  /*b060*/  F2FP.F16.E4M3.UNPACK_B R236, R228.H1 ;  /* 0x000000e4ffec723e */ /* 0x000fe200030006ff */
[----:B------:R-:W-:Y:S02]  /*b070*/  HADD2.F32 R228, -RZ, R58.H0_H0 ;  /* 0x2000003affe47230 */ /* 0x000fe40000004100 */
[----:B------:R-:W-:Y:S01]  /*b080*/  FMUL R83, R83, UR37 ;  /* 0x0000002553537c20 */ /* 0x000fe20008400000 */
[----:B------:R-:W4:Y:S02]  /*b090*/  LDL.LU R58, [R1+0x40] ;  /* 0x00004000013a7983 */ /* 0x000f240000300800 */
[----:B------:R-:W-:Y:S02]  /*b0a0*/  FFMA R159, R228, UR44, R159 ;  /* 0x0000002ce49f7c23 */ /* 0x000fe4000800009f */
[----:B------:R-:W4:Y:S01]  /*b0b0*/  LDL.LU R86, [R1+0x38c] ;  /* 0x00038c0001567983 */ /* 0x000f220000300800 */
[----:B------:R-:W-:Y:S01]  /*b0c0*/  FFMA R160, R229, UR44, R160 ;  /* 0x0000002ce5a07c23 */ /* 0x000fe200080000a0 */
[----:B------:R-:W-:Y:S01]  /*b0d0*/  FFMA R161, R226, UR44, R161 ;  /* 0x0000002ce2a17c23 */ /* 0x000fe200080000a1 */
[----:B------:R-:W-:Y:S01]  /*b0e0*/  FFMA R162, R227, UR44, R162 ;  /* 0x0000002ce3a27c23 */ /* 0x000fe200080000a2 */
[----:B------:R-:W4:Y:S01]  /*b0f0*/  LDL.LU R87, [R1+0x388] ;  /* 0x0003880001577983 */ /* 0x000f220000300800 */
[----:B------:R-:W-:Y:S02]  /*b100*/  HADD2.F32 R228, -RZ, R232.H1_H1 ;  /* 0x300000e8ffe47230 */ /* 0x000fe40000004100 */
[----:B------:R-:W-:Y:S01]  /*b110*/  FFMA R163, R230, UR44, R163 ;  /* 0x0000002ce6a37c23 */ /* 0x000fe200080000a3 */
[----:B------:R-:W-:Y:S01]  /*b120*/  FFMA R164, R231, UR44, R164 ;  /* 0x0000002ce7a47c23 */ /* 0x000fe200080000a4 */
[----:B------:R-:W4:Y:S01]  /*b130*/  LDL.LU R56, [R1+0x384] ;  /* 0x0003840001387983 */ /* 0x000f220000300800 */
[----:B------:R-:W-:Y:S01]  /*b140*/  F2FP.SATFINITE.E4M3.F32.PACK_AB_MERGE_C R158, R159, R158, RZ ;  /* 0x0000009e9f9e723e */ /* 0x000fe200048070ff */
[----:B------:R-:W-:Y:S01]  /*b150*/  FFMA R165, R228, UR44, R165 ;  /* 0x0000002ce4a57c23 */ /* 0x000fe200080000a5 */
[----:B------:R-:W-:Y:S01]  /*b160*/  HADD2.F32 R228, -RZ, R71.H0_H0 ;  /* 0x20000047ffe47230 */ /* 0x000fe20000004100 */
[----:B------:R-:W4:Y:S01]  /*b170*/  LDL.LU R61, [R1+0x44] ;  /* 0x00004400013d7983 */ /* 0x000f220000300800 */
[----:B------:R-:W-:Y:S03]  /*b180*/  F2FP.SATFINITE.E4M3.F32.PACK_AB_MERGE_C R162, R163, R162, RZ ;  /* 0x000000a2a3a2723e */ /* 0x000fe600048070ff */
[----:B------:R-:W4:Y:S04]  /*b190*/  LDL.LU R229, [R1+0x4c] ;  /* 0x00004c0001e57983 */ /* 0x000f280000300800 */
[----:B------:R-:W4:Y:S01]  /*b1a0*/  LDL.LU R227, [R1+0x48] ;  /* 0x0000480001e37983 */ /* 0x000f220000300800 */
[----:B--2---:R-:W-:Y:S01]  /*b1b0*/  FMUL R84, R84, UR37 ;  /* 0x0000002554547c20 */ /* 0x004fe20008400000 */
[----:B---3--:R-:W-:Y:S01]  /*b1c0*/  FMUL R85, R85, UR37 ;  /* 0x0000002555557c20 */ /* 0x008fe20008400000 */
[-C--:B----4-:R-:W-:Y:S02]  /*b1d0*/  F2FP.F16.E4M3.UNPACK_B R57, R58.reuse ;  /* 0x0000003aff39723e */ /* 0x090fe400020006ff */
[----:B------:R-:W-:Y:S02]  /*b1e0*/  F2FP.F16.E4M3.UNPACK_B R59, R58.H1 ;  /* 0x0000003aff3b723e */ /* 0x000fe400030006ff */
[C---:B-1----:R-:W-:Y:S01]  /*b1f0*/  PRMT R152, R57.reuse, 0x7610, R152 ;  /* 0x0000761039987816 */ /* 0x042fe20000000098 */
[----:B------:R-:W-:Y:S01]  /*b200*/  FMUL R86, R86, UR37 ;  /* 0x0000002556567c20 */ /* 0x000fe20008400000 */
[----:B------:R-:W-:Y:S02]  /*b210*/  PRMT R183, R57, 0x7632, R183 ;  /* 0x0000763239b77816 */ /* 0x000fe400000000b7 */
[----:B------:R-:W2:Y:S01]  /*b220*/  LDL.LU R57, [R1+0x380] ;  /* 0x0003800001397983 */ /* 0x000ea20000300800 */
[----:B------:R-:W-:Y:S01]  /*b230*/  PRMT R182, R59, 0x7610, R182 ;  /* 0x000076103bb67816 */ /* 0x000fe200000000b6 */
[----:B------:R-:W-:Y:S01]  /*b240*/  FMUL R87, R87, UR37 ;  /* 0x0000002557577c20 */ /* 0x000fe20008400000 */
[----:B------:R-:W-:Y:S01]  /*b250*/  PRMT R181, R59, 0x7632, R181 ;  /* 0x000076323bb57816 */ /* 0x000fe200000000b5 */
[----:B------:R-:W3:Y:S01]  /*b260*/  LDL.LU R58, [R1+0x37c] ;  /* 0x00037c00013a7983 */ /* 0x000ee20000300800 */
[----:B------:R-:W-:Y:S03]  /*b270*/  FMUL R56, R56, UR37 ;  /* 0x0000002538387c20 */ /* 0x000fe60008400000 */
[----:B------:R-:W4:Y:S01]  /*b280*/  LDL.LU R59, [R1+0x378] ;  /* 0x00037800013b7983 */ /* 0x000f220000300800 */
[-C--:B------:R-:W-:Y:S02]  /*b290*/  F2FP.F16.E4M3.UNPACK_B R60, R61.reuse ;  /* 0x0000003dff3c723e */ /* 0x080fe400020006ff */
[----:B------:R-:W-:Y:S02]  /*b2a0*/  F2FP.F16.E4M3.UNPACK_B R62, R61.H1 ;  /* 0x0000003dff3e723e */ /* 0x000fe400030006ff */
[C---:B------:R-:W-:Y:S02]  /*b2b0*/  PRMT R180, R60.reuse, 0x7610, R180 ;  /* 0x000076103cb47816 */ /* 0x040fe400000000b4 */
[----:B------:R-:W-:Y:S02]  /*b2c0*/  PRMT R179, R60, 0x7632, R179 ;  /* 0x000076323cb37816 */ /* 0x000fe400000000b3 */
[----:B------:R-:W4:Y:S01]  /*b2d0*/  LDL.LU R60, [R1+0x374] ;  /* 0x00037400013c7983 */ /* 0x000f220000300800 */
[C---:B------:R-:W-:Y:S02]  /*b2e0*/  PRMT R178, R62.reuse, 0x7610, R178 ;  /* 0x000076103eb27816 */ /* 0x040fe400000000b2 */
[----:B------:R-:W-:Y:S01]  /*b2f0*/  PRMT R177, R62, 0x7632, R177 ;  /* 0x000076323eb17816 */ /* 0x000fe200000000b1 */
[----:B------:R-:W4:Y:S01]  /*b300*/  LDL.LU R61, [R1+0x370] ;  /* 0x00037000013d7983 */ /* 0x000f220000300800 */
[----:B------:R-:W-:Y:S02]  /*b310*/  F2FP.F16.E4M3.UNPACK_B R68, R229.H1 ;  /* 0x000000e5ff44723e */ /* 0x000fe400030006ff */
[-C--:B------:R-:W-:Y:S01]  /*b320*/  F2FP.F16.E4M3.UNPACK_B R230, R227.reuse ;  /* 0x000000e3ffe6723e */ /* 0x080fe200020006ff */
[----:B------:R-:W4:Y:S01]  /*b330*/  LDL.LU R62, [R1+0x36c] ;  /* 0x00036c00013e7983 */ /* 0x000f220000300800 */
[C---:B------:R-:W-:Y:S02]  /*b340*/  PRMT R172, R68.reuse, 0x7610, R172 ;  /* 0x0000761044ac7816 */ /* 0x040fe400000000ac */
[----:B------:R-:W-:Y:S02]  /*b350*/  PRMT R171, R68, 0x7632, R171 ;  /* 0x0000763244ab7816 */ /* 0x000fe400000000ab */
[----:B------:R-:W4:Y:S01]  /*b360*/  LDL.LU R68, [R1+0x30] ;  /* 0x0000300001447983 */ /* 0x000f220000300800 */
[----:B------:R-:W-:Y:S01]  /*b370*/  F2FP.F16.E4M3.UNPACK_B R232, R227.H1 ;  /* 0x000000e3ffe8723e */ /* 0x000fe200030006ff */
[----:B------:R-:W-:Y:S01]  /*b380*/  HADD2.F32 R227, -RZ, R63.H0_H0 ;  /* 0x2000003fffe37230 */ /* 0x000fe20000004100 */
[----:B------:R-:W-:Y:S01]  /*b390*/  F2FP.F16.E4M3.UNPACK_B R226, R229 ;  /* 0x000000e5ffe2723e */ /* 0x000fe200020006ff */
[----:B------:R-:W4:Y:S01]  /*b3a0*/  LDL.LU R63, [R1+0x368] ;  /* 0x00036800013f7983 */ /* 0x000f220000300800 */
[----:B------:R-:W-:Y:S01]  /*b3b0*/  HADD2.F32 R229, -RZ, R65.H0_H0 ;  /* 0x20000041ffe57230 */ /* 0x000fe20000004100 */
[----:B------:R-:W-:Y:S01]  /*b3c0*/  PRMT R176, R230, 0x7610, R176 ;  /* 0x00007610e6b07816 */ /* 0x000fe200000000b0 */
[----:B------:R-:W-:Y:S01]  /*b3d0*/  FFMA R166, R227, UR44, R166 ;  /* 0x0000002ce3a67c23 */ /* 0x000fe200080000a6 */
[C---:B------:R-:W-:Y:S01]  /*b3e0*/  PRMT R174, R226.reuse, 0x7610, R174 ;  /* 0x00007610e2ae7816 */ /* 0x040fe200000000ae */
[----:B------:R-:W-:Y:S01]  /*b3f0*/  HADD2.F32 R227, -RZ, R66.H0_H0 ;  /* 0x20000042ffe37230 */ /* 0x000fe20000004100 */
[----:B------:R-:W-:Y:S01]  /*b400*/  PRMT R173, R226, 0x7632, R173 ;  /* 0x00007632e2ad7816 */ /* 0x000fe200000000ad */
[----:B------:R-:W-:Y:S01]  /*b410*/  HADD2.F32 R226, -RZ, R64.H0_H0 ;  /* 0x20000040ffe27230 */ /* 0x000fe20000004100 */
[----:B------:R-:W-:Y:S01]  /*b420*/  PRMT R175, R230, 0x7632, R175 ;  /* 0x00007632e6af7816 */ /* 0x000fe200000000af */
[----:B------:R-:W4:Y:S01]  /*b430*/  LDL.LU R64, [R1+0x364] ;  /* 0x0003640001407983 */ /* 0x000f220000300800 */
[----:B------:R-:W-:Y:S02]  /*b440*/  HADD2.F32 R230, -RZ, R67.H0_H0 ;  /* 0x20000043ffe67230 */ /* 0x000fe40000004100 */
[----:B------:R-:W-:Y:S01]  /*b450*/  FFMA R167, R226, UR44, R167 ;  /* 0x0000002ce2a77c23 */ /* 0x000fe200080000a7 */
[----:B------:R-:W4:Y:S01]  /*b460*/  LDL.LU R65, [R1+0x360] ;  /* 0x0003600001417983 */ /* 0x000f220000300800 */
[----:B------:R-:W-:Y:S01]  /*b470*/  FFMA R136, R229, UR44, R136 ;  /* 0x0000002ce5887c23 */ /* 0x000fe20008000088 */
[----:B------:R-:W-:Y:S01]  /*b480*/  FFMA R137, R228, UR44, R137 ;  /* 0x0000002ce4897c23 */ /* 0x000fe20008000089 */
[----:B------:R-:W-:Y:S01]  /*b490*/  FFMA R138, R227, UR44, R138 ;  /* 0x0000002ce38a7c23 */ /* 0x000fe2000800008a */
[----:B------:R-:W4:Y:S01]  /*b4a0*/  LDL.LU R71, [R1+0x34] ;  /* 0x0000340001477983 */ /* 0x000f220000300800 */
[----:B------:R-:W-:Y:S01]  /*b4b0*/  FFMA R139, R230, UR44, R139 ;  /* 0x0000002ce68b7c23 */ /* 0x000fe2000800008b */
[----:B------:R-:W-:Y:S01]  /*b4c0*/  HADD2.F32 R230, -RZ, R53.H0_H0 ;  /* 0x20000035ffe67230 */ /* 0x000fe20000004100 */
[----:B------:R-:W-:Y:S01]  /*b4d0*/  F2FP.SATFINITE.E4M3.F32.PACK_AB_MERGE_C R155, R167, R166, RZ ;  /* 0x000000a6a79b723e */ /* 0x000fe200048070ff */
[----:B------:R-:W4:Y:S02]  /*b4e0*/  LDL.LU R66, [R1+0x35c] ;  /* 0x00035c0001427983 */ /* 0x000f240000300800 */
[----:B------:R-:W-:Y:S02]  /*b4f0*/  F2FP.SATFINITE.E4M3.F32.PACK_AB_MERGE_C R138, R139, R138, RZ ;  /* 0x0000008a8b8a723e */ /* 0x000fe400048070ff */
[----:B------:R-:W4:Y:S01]  /*b500*/  LDL.LU R67, [R1+0x358] ;  /* 0x0003580001437983 */ /* 0x000f220000300800 */
[----:B------:R-:W-:Y:S02]  /*b510*/  F2FP.SATFINITE.E4M3.F32.PACK_AB_MERGE_C R155, R165, R164, R155 ;  /* 0x000000a4a59b723e */ /* 0x000fe4000480709b */
[----:B------:R-:W-:Y:S01]  /*b520*/  F2FP.SATFINITE.E4M3.F32.PACK_AB_MERGE_C R136, R137, R136, R138 ;  /* 0x000000888988723e */ /* 0x000fe2000480708a */
[----:B------:R-:W4:Y:S01]  /*b530*/  LDL.LU R231, [R1+0x38] ;  /* 0x0000380001e77983 */ /* 0x000f220000300800 */
[----:B--2---:R-:W-:Y:S01]  /*b540*/  FMUL R57, R57, UR37 ;  /* 0x0000002539397c20 */ /* 0x004fe20008400000 */
[----:B---3--:R-:W-:Y:S01]  /*b550*/  FMUL R58, R58, UR37 ;  /* 0x000000253a3a7c20 */ /* 0x008fe20008400000 */
[----:B----4-:R-:W-:Y:S01]  /*b560*/  FMUL R59, R59, UR37 ;  /* 0x000000253b3b7c20 */ /* 0x010fe20008400000 */
[----:B------:R-:W-:Y:S01]  /*b570*/  FMUL R60, R60, UR37 ;  /* 0x000000253c3c7c20 */ /* 0x000fe20008400000 */
[----:B------:R-:W-:Y:S01]  /*b580*/  FMUL R61, R61, UR37 ;  /* 0x000000253d3d7c20 */ /* 0x000fe20008400000 */
[----:B------:R-:W-:Y:S01]  /*b590*/  FMUL R62, R62, UR37 ;  /* 0x000000253e3e7c20 */ /* 0x000fe20008400000 */
[-C--:B------:R-:W-:Y:S02]  /*b5a0*/  F2FP.F16.E4M3.UNPACK_B R227, R68.reuse ;  /* 0x00000044ffe3723e */ /* 0x080fe400020006ff */
[----:B------:R-:W-:Y:S02]  /*b5b0*/  F2FP.F16.E4M3.UNPACK_B R69, R68.H1 ;  /* 0x00000044ff45723e */ /* 0x000fe400030006ff */
[----:B------:R-:W-:Y:S01]  /*b5c0*/  PRMT R170, R227, 0x7610, R170 ;  /* 0x00007610e3aa7816 */ /* 0x000fe200000000aa */
[----:B------:R-:W-:Y:S01]  /*b5d0*/  FMUL R63, R63, UR37 ;  /* 0x000000253f3f7c20 */ /* 0x000fe20008400000 */
[----:B------:R-:W-:Y:S02]  /*b5e0*/  PRMT R169, R227, 0x7632, R169 ;  /* 0x00007632e3a97816 */ /* 0x000fe400000000a9 */
[----:B------:R-:W2:Y:S01]  /*b5f0*/  LDL.LU R227, [R1+0x3c] ;  /* 0x00003c0001e37983 */ /* 0x000ea20000300800 */
[C---:B------:R-:W-:Y:S02]  /*b600*/  PRMT R168, R69.reuse, 0x7610, R168 ;  /* 0x0000761045a87816 */ /* 0x040fe400000000a8 */
[----:B------:R-:W-:Y:S01]  /*b610*/  PRMT R199, R69, 0x7632, R199 ;  /* 0x0000763245c77816 */ /* 0x000fe200000000c7 */
[----:B------:R-:W3:Y:S01]  /*b620*/  LDL.LU R68, [R1+0x354] ;  /* 0x0003540001447983 */ /* 0x000ee20000300800 */
[----:B------:R-:W-:Y:S03]  /*b630*/  FMUL R64, R64, UR37 ;  /* 0x0000002540407c20 */ /* 0x000fe60008400000 */
[----:B------:R-:W4:Y:S01]  /*b640*/  LDL.LU R69, [R1+0x350] ;  /* 0x0003500001457983 */ /* 0x000f220000300800 */
[----:B------:R-:W-:Y:S01]  /*b650*/  FMUL R65, R65, UR37 ;  /* 0x0000002541417c20 */ /* 0x000fe20008400000 */
[-C--:B------:R-:W-:Y:S02]  /*b660*/  F2FP.F16.E4M3.UNPACK_B R70, R71.reuse ;  /* 0x00000047ff46723e */ /* 0x080fe400020006ff */
[----:B------:R-:W-:Y:S02]  /*b670*/  F2FP.F16.E4M3.UNPACK_B R40, R71.H1 ;  /* 0x00000047ff28723e */ /* 0x000fe400030006ff */
[----:B------:R-:W-:Y:S01]  /*b680*/  PRMT R198, R70, 0x7610, R198 ;  /* 0x0000761046c67816 */ /* 0x000fe200000000c6 */
[----:B------:R-:W-:Y:S01]  /*b690*/  FMUL R66, R66, UR37 ;  /* 0x0000002542427c20 */ /* 0x000fe20008400000 */
[----:B------:R-:W-:Y:S02]  /*b6a0*/  PRMT R197, R70, 0x7632, R197 ;  /* 0x0000763246c57816 */ /* 0x000fe400000000c5 */
[----:B------:R-:W4:Y:S01]  /*b6b0*/  LDL.LU R70, [R1+0x34c] ;  /* 0x00034c0001467983 */ /* 0x000f220000300800 */
[C---:B------:R-:W-:Y:S01]  /*b6c0*/  PRMT R196, R40.reuse, 0x7610, R196 ;  /* 0x0000761028c47816 */ /* 0x040fe200000000c4 */
[----:B------:R-:W-:Y:S01]  /*b6d0*/  FMUL R67, R67, UR37 ;  /* 0x0000002543437c20 */ /* 0x000fe20008400000 */
[----:B------:R-:W-:Y:S01]  /*b6e0*/  PRMT R195, R40, 0x7632, R195 ;  /* 0x0000763228c37816 */ /* 0x000fe200000000c3 */
[----:B------:R-:W4:Y:S01]  /*b6f0*/  LDL.LU R71, [R1+0x348] ;  /* 0x0003480001477983 */ /* 0x000f220000300800 */
[-C--:B------:R-:W-:Y:S02]  /*b700*/  F2FP.F16.E4M3.UNPACK_B R41, R231.reuse ;  /* 0x000000e7ff29723e */ /* 0x080fe400020006ff */
[----:B------:R-:W-:Y:S01]  /*b710*/  F2FP.F16.E4M3.UNPACK_B R229, R231.H1 ;  /* 0x000000e7ffe5723e */ /* 0x000fe200030006ff */
[----:B------:R-:W4:Y:S01]  /*b720*/  LDL.LU R40, [R1+0x344] ;  /* 0x0003440001287983 */ /* 0x000f220000300800 */
[C---:B------:R-:W-:Y:S01]  /*b730*/  PRMT R194, R41.reuse, 0x7610, R194 ;  /* 0x0000761029c27816 */ /* 0x040fe200000000c2 */
[----:B------:R-:W-:Y:S01]  /*b740*/  HADD2.F32 R231, -RZ, R48.H0_H0 ;  /* 0x20000030ffe77230 */ /* 0x000fe20000004100 */
[----:B------:R-:W-:Y:S02]  /*b750*/  PRMT R191, R41, 0x7632, R191 ;  /* 0x0000763229bf7816 */ /* 0x000fe400000000bf */
[----:B------:R-:W4:Y:S01]  /*b760*/  LDL.LU R41, [R1+0x340] ;  /* 0x0003400001297983 */ /* 0x000f220000300800 */
[C---:B------:R-:W-:Y:S02]  /*b770*/  PRMT R190, R229.reuse, 0x7610, R190 ;  /* 0x00007610e5be7816 */ /* 0x040fe400000000be */
[----:B------:R-:W-:Y:S01]  /*b780*/  PRMT R189, R229, 0x7632, R189 ;  /* 0x00007632e5bd7816 */ /* 0x000fe200000000bd */
[----:B------:R-:W-:Y:S01]  /*b790*/  HADD2.F32 R229, -RZ, R45.H0_H0 ;  /* 0x2000002dffe57230 */ /* 0x000fe20000004100 */
[-C--:B--2---:R-:W-:Y:S02]  /*b7a0*/  F2FP.F16.E4M3.UNPACK_B R228, R227.reuse ;  /* 0x000000e3ffe4723e */ /* 0x084fe400020006ff */
[----:B------:R-:W-:Y:S01]  /*b7b0*/  F2FP.F16.E4M3.UNPACK_B R226, R227.H1 ;  /* 0x000000e3ffe2723e */ /* 0x000fe200030006ff */
[----:B------:R-:W-:Y:S01]  /*b7c0*/  HADD2.F32 R227, -RZ, R42.H0_H0 ;  /* 0x2000002affe37230 */ /* 0x000fe20000004100 */
[----:B------:R-:W-:Y:S01]  /*b7d0*/  PRMT R188, R228, 0x7610, R188 ;  /* 0x00007610e4bc7816 */ /* 0x000fe200000000bc */
[----:B------:R-:W2:Y:S01]  /*b7e0*/  LDL.LU R42, [R1+0x33c] ;  /* 0x00033c00012a7983 */ /* 0x000ea20000300800 */
[----:B------:R-:W-:Y:S01]  /*b7f0*/  PRMT R225, R226, 0x7610, R225 ;  /* 0x00007610e2e17816 */ /* 0x000fe200000000e1 */
[----:B---3--:R-:W-:Y:S01]  /*b800*/  FMUL R68, R68, UR37 ;  /* 0x0000002544447c20 */ /* 0x008fe20008400000 */
[----:B------:R-:W-:Y:S01]  /*b810*/  PRMT R224, R226, 0x7632, R224 ;  /* 0x00007632e2e07816 */ /* 0x000fe200000000e0 */
[----:B------:R-:W-:Y:S01]  /*b820*/  HADD2.F32 R226, -RZ, R43.H0_H0 ;  /* 0x2000002bffe27230 */ /* 0x000fe20000004100 */
[----:B------:R-:W-:Y:S01]  /*b830*/  PRMT R203, R228, 0x7632, R203 ;  /* 0x00007632e4cb7816 */ /* 0x000fe200000000cb */
[----:B------:R-:W3:Y:S01]  /*b840*/  LDL.LU R43, [R1+0x338] ;  /* 0x00033800012b7983 */ /* 0x000ee20000300800 */
[----:B------:R-:W-:Y:S01]  /*b850*/  FFMA R140, R227, UR44, R140 ;  /* 0x0000002ce38c7c23 */ /* 0x000fe2000800008c */
[----:B------:R-:W-:Y:S02]  /*b860*/  HADD2.F32 R227, -RZ, R44.H0_H0 ;  /* 0x2000002cffe37230 */ /* 0x000fe40000004100 */
[----:B------:R-:W-:Y:S01]  /*b870*/  FFMA R141, R226, UR44, R141 ;  /* 0x0000002ce28d7c23 */ /* 0x000fe2000800008d */
[----:B------:R-:W3:Y:S01]  /*b880*/  LDL.LU R44, [R1+0x334] ;  /* 0x00033400012c7983 */ /* 0x000ee20000300800 */
[----:B------:R-:W-:Y:S02]  /*b890*/  HADD2.F32 R228, -RZ, R50.H0_H0 ;  /* 0x20000032ffe47230 */ /* 0x000fe40000004100 */
[----:B----4-:R-:W-:Y:S01]  /*b8a0*/  FMUL R69, R69, UR37 ;  /* 0x0000002545457c20 */ /* 0x010fe20008400000 */
[----:B------:R-:W-:Y:S01]  /*b8b0*/  HADD2.F32 R226, -RZ, R46.H0_H0 ;  /* 0x2000002effe27230 */ /* 0x000fe20000004100 */
[----:B------:R-:W4:Y:S01]  /*b8c0*/  LDL.LU R50, [R1+0x20] ;  /* 0x0000200001327983 */ /* 0x000f220000300800 */
[----:B------:R-:W-:Y:S01]  /*b8d0*/  FFMA R142, R227, UR44, R142 ;  /* 0x0000002ce38e7c23 */ /* 0x000fe2000800008e */
[----:B------:R-:W-:Y:S02]  /*b8e0*/  HADD2.F32 R227, -RZ, R47.H0_H0 ;  /* 0x2000002fffe37230 */ /* 0x000fe40000004100 */
[----:B------:R-:W-:Y:S01]  /*b8f0*/  FFMA R143, R228, UR44, R143 ;  /* 0x0000002ce48f7c23 */ /* 0x000fe2000800008f */
[----:B------:R-:W4:Y:S01]  /*b900*/  LDL.LU R45, [R1+0x330] ;  /* 0x00033000012d7983 */ /* 0x000f220000300800 */
[----:B------:R-:W-:Y:S02]  /*b910*/  HADD2.F32 R228, -RZ, R49.H0_H0 ;  /* 0x20000031ffe47230 */ /* 0x000fe40000004100 */
[----:B------:R-:W-:Y:S01]  /*b920*/  FFMA R144, R229, UR44, R144 ;  /* 0x0000002ce5907c23 */ /* 0x000fe20008000090 */
[----:B------:R-:W-:Y:S01]  /*b930*/  FFMA R145, R226, UR44, R145 ;  /* 0x0000002ce2917c23 */ /* 0x000fe20008000091 */
[----:B------:R-:W4:Y:S01]  /*b940*/  LDL.LU R46, [R1+0x32c] ;  /* 0x00032c00012e7983 */ /* 0x000f220000300800 */
[----:B------:R-:W-:Y:S01]  /*b950*/  FFMA R146, R227, UR44, R146 ;  /* 0x0000002ce3927c23 */ /* 0x000fe20008000092 */
[----:B------:R-:W-:Y:S01]  /*b960*/  FFMA R147, R230, UR44, R147 ;  /* 0x0000002ce6937c23 */ /* 0x000fe20008000093 */
[----:B------:R-:W-:Y:S01]  /*b970*/  FFMA R148, R231, UR44, R148 ;  /* 0x0000002ce7947c23 */ /* 0x000fe20008000094 */
[----:B------:R-:W4:Y:S01]  /*b980*/  LDL.LU R47, [R1+0x328] ;  /* 0x00032800012f7983 */ /* 0x000f220000300800 */
[----:B------:R-:W-:Y:S01]  /*b990*/  FFMA R149, R228, UR44, R149 ;  /* 0x0000002ce4957c23 */ /* 0x000fe20008000095 */
[----:B------:R-:W-:Y:S02]  /*b9a0*/  HADD2.F32 R228, -RZ, R30.H0_H0 ;  /* 0x2000001effe47230 */ /* 0x000fe40000004100 */
[----:B------:R-:W-:Y:S01]  /*b9b0*/  FMUL R41, R41, UR37 ;  /* 0x0000002529297c20 */ /* 0x000fe20008400000 */
[----:B------:R-:W4:Y:S01]  /*b9c0*/  LDL.LU R53, [R1+0x24] ;  /* 0x0000240001357983 */ /* 0x000f220000300800 */
[----:B------:R-:W-:Y:S01]  /*b9d0*/  FMUL R71, R71, UR37 ;  /* 0x0000002547477c20 */ /* 0x000fe20008400000 */
[----:B------:R-:W-:Y:S01]  /*b9e0*/  F2FP.SATFINITE.E4M3.F32.PACK_AB_MERGE_C R142, R143, R142, RZ ;  /* 0x0000008e8f8e723e */ /* 0x000fe200048070ff */
[----:B------:R-:W-:Y:S01]  /*b9f0*/  FMUL R70, R70, UR37 ;  /* 0x0000002546467c20 */ /* 0x000fe20008400000 */
[----:B------:R-:W4:Y:S01]  /*ba00*/  LDL.LU R48, [R1+0x324] ;  /* 0x0003240001307983 */ /* 0x000f220000300800 */
[----:B------:R-:W-:Y:S01]  /*ba10*/  F2FP.SATFINITE.E4M3.F32.PACK_AB_MERGE_C R146, R147, R146, RZ ;  /* 0x000000929392723e */ /* 0x000fe200048070ff */
[----:B------:R-:W-:Y:S01]  /*ba20*/  FMUL R40, R40, UR37 ;  /* 0x0000002528287c20 */ /* 0x000fe20008400000 */
[----:B------:R-:W-:Y:S01]  /*ba30*/  F2FP.SATFINITE.E4M3.F32.PACK_AB_MERGE_C R137, R141, R140, R142 ;  /* 0x0000008c8d89723e */ /* 0x000fe2000480708e */
[----:B------:R-:W4:Y:S01]  /*ba40*/  LDL.LU R49, [R1+0x320] ;  /* 0x0003200001317983 */ /* 0x000f220000300800 */
[----:B------:R-:W-:Y:S03]  /*ba50*/  F2FP.SATFINITE.E4M3.F32.PACK_AB_MERGE_C R138, R145, R144, R146 ;  /* 0x00000090918a723e */ /* 0x000fe60004807092 */
[----:B------:R-:W4:Y:S01]  /*ba60*/  LDL.LU R230, [R1+0x28] ;  /* 0x0000280001e67983 */ /* 0x000f220000300800 */
[----:B--2---:R-:W-:Y:S01]  /*ba70*/  FMUL R42, R42, UR37 ;  /* 0x000000252a2a7c20 */ /* 0x004fe20008400000 */
[----:B---3--:R-:W-:Y:S01]  /*ba80*/  FMUL R43, R43, UR37 ;  /* 0x000000252b2b7c20 */ /* 0x008fe20008400000 */
[----:B------:R-:W-:Y:S01]  /*ba90*/  FMUL R44, R44, UR37 ;  /* 0x000000252c2c7c20 */ /* 0x000fe20008400000 */
[-C--:B----4-:R-:W-:Y:S02]  /*baa0*/  F2FP.F16.E4M3.UNPACK_B R226, R50.reuse ;  /* 0x00000032ffe2723e */ /* 0x090fe400020006ff */
[----:B------:R-:W-:Y:S02]  /*bab0*/  F2FP.F16.E4M3.UNPACK_B R51, R50.H1 ;  /* 0x00000032ff33723e */ /* 0x000fe400030006ff */
[C---:B------:R-:W-:Y:S01]  /*bac0*/  PRMT R223, R226.reuse, 0x7610, R223 ;  /* 0x00007610e2df7816 */ /* 0x040fe200000000df */
[----:B------:R-:W-:Y:S01]  /*bad0*/  FMUL R45, R45, UR37 ;  /* 0x000000252d2d7c20 */ /* 0x000fe20008400000 */
[----:B------:R-:W-:Y:S02]  /*bae0*/  PRMT R222, R226, 0x7632, R222 ;  /* 0x00007632e2de7816 */ /* 0x000fe400000000de */
[----:B------:R-:W2:Y:S01]  /*baf0*/  LDL.LU R226, [R1+0x2c] ;  /* 0x00002c0001e27983 */ /* 0x000ea20000300800 */
[C---:B------:R-:W-:Y:S01]  /*bb00*/  PRMT R221, R51.reuse, 0x7610, R221 ;  /* 0x0000761033dd7816 */ /* 0x040fe200000000dd */
[----:B------:R-:W-:Y:S01]  /*bb10*/  FMUL R46, R46, UR37 ;  /* 0x000000252e2e7c20 */ /* 0x000fe20008400000 */
[----:B------:R-:W-:Y:S01]  /*bb20*/  PRMT R220, R51, 0x7632, R220 ;  /* 0x0000763233dc7816 */ /* 0x000fe200000000dc */
[----:B------:R-:W3:Y:S01]  /*bb30*/  LDL.LU R50, [R1+0x31c] ;  /* 0x00031c0001327983 */ /* 0x000ee20000300800 */
[----:B------:R-:W-:Y:S03]  /*bb40*/  FMUL R47, R47, UR37 ;  /* 0x000000252f2f7c20 */ /* 0x000fe60008400000 */
[----:B------:R-:W4:Y:S01]  /*bb50*/  LDL.LU R51, [R1+0x318] ;  /* 0x0003180001337983 */ /* 0x000f220000300800 */
[-C--:B------:R-:W-:Y:S02]  /*bb60*/  F2FP.F16.E4M3.UNPACK_B R52, R53.reuse ;  /* 0x00000035ff34723e */ /* 0x080fe400020006ff */
[----:B------:R-:W-:Y:S01]  /*bb70*/  F2FP.F16.E4M3.UNPACK_B R54, R53.H1 ;  /* 0x00000035ff36723e */ /* 0x000fe200030006ff */
[----:B------:R-:W-:Y:S01]  /*bb80*/  FMUL R48, R48, UR37 ;  /* 0x0000002530307c20 */ /* 0x000fe20008400000 */
[C---:B------:R-:W-:Y:S02]  /*bb90*/  PRMT R219, R52.reuse, 0x7610, R219 ;  /* 0x0000761034db7816 */ /* 0x040fe400000000db */
[----:B------:R-:W-:Y:S01]  /*bba0*/  PRMT R218, R52, 0x7632, R218 ;  /* 0x0000763234da7816 */ /* 0x000fe200000000da */
[----:B------:R-:W-:Y:S01]  /*bbb0*/  FMUL R49, R49, UR37 ;  /* 0x0000002531317c20 */ /* 0x000fe20008400000 */
[----:B------:R-:W4:Y:S01]  /*bbc0*/  LDL.LU R52, [R1+0x314] ;  /* 0x0003140001347983 */ /* 0x000f220000300800 */
[C---:B------:R-:W-:Y:S02]  /*bbd0*/  PRMT R217, R54.reuse, 0x7610, R217 ;  /* 0x0000761036d97816 */ /* 0x040fe400000000d9 */
[----:B------:R-:W-:Y:S01]  /*bbe0*/  PRMT R216, R54, 0x7632, R216 ;  /* 0x0000763236d87816 */ /* 0x000fe200000000d8 */
[----:B------:R-:W4:Y:S01]  /*bbf0*/  LDL.LU R53, [R1+0x310] ;  /* 0x0003100001357983 */ /* 0x000f220000300800 */
        /* <DEDUP_REMOVED lines=8> */
[----:B------:R-:W-:Y:S01]  /*bc80*/  HADD2.F32 R229, -RZ, R26.H0_H0 ;  /* 0x2000001affe57230 */ /* 0x000fe20000004100 */
[----:B------:R-:W-:Y:S02]  /*bc90*/  F2FP.SATFINITE.E4M3.F32.PACK_AB_MERGE_C R230, R5, R4, RZ ;  /* 0x0000000405e6723e */ /* 0x000fe400048070ff */
[----:B------:R-:W-:Y:S04]  /*bca0*/  PRMT R4, R34, 0x7610, R4 ;  /* 0x0000761022047816 */ /* 0x000fe80000000004 */
[----:B------:R-:W-:Y:S02]  /*bcb0*/  PRMT R231, R4, 0x7610, R231 ;  /* 0x0000761004e77816 */ /* 0x000fe400000000e7 */
[-C--:B--2---:R-:W-:Y:S02]  /*bcc0*/  F2FP.F16.E4M3.UNPACK_B R27, R226.reuse.H1 ;  /* 0x000000e2ff1b723e */ /* 0x084fe400030006ff */
[----:B------:R-:W-:Y:S01]  /*bcd0*/  F2FP.F16.E4M3.UNPACK_B R227, R226 ;  /* 0x000000e2ffe3723e */ /* 0x000fe200020006ff */
[----:B------:R-:W-:Y:S01]  /*bce0*/  HADD2.F32 R226, -RZ, R25.H0_H0 ;  /* 0x20000019ffe27230 */ /* 0x000fe20000004100 */
[C---:B------:R-:W-:Y:S01]  /*bcf0*/  PRMT R17, R27.reuse, 0x7610, R17 ;  /* 0x000076101b117816 */ /* 0x040fe20000000011 */
[----:B---3--:R-:W-:Y:S01]  /*bd00*/  FMUL R50, R50, UR37 ;  /* 0x0000002532327c20 */ /* 0x008fe20008400000 */
[----:B------:R-:W-:Y:S02]  /*bd10*/  PRMT R16, R27, 0x7632, R16 ;  /* 0x000076321b107816 */ /* 0x000fe40000000010 */
[----:B------:R-:W2:Y:S01]  /*bd20*/  LDL.LU R27, [R1] ;  /* 0x00000000011b7983 */ /* 0x000ea20000300800 */
[----:B------:R-:W-:Y:S01]  /*bd30*/  PRMT R19, R227, 0x7610, R19 ;  /* 0x00007610e3137816 */ /* 0x000fe20000000013 */
[----:B----4-:R-:W-:Y:S01]  /*bd40*/  FMUL R51, R51, UR37 ;  /* 0x0000002533337c20 */ /* 0x010fe20008400000 */
[----:B------:R-:W-:Y:S01]  /*bd50*/  PRMT R18, R227, 0x7632, R18 ;  /* 0x00007632e3127816 */ /* 0x000fe20000000012 */
[----:B------:R-:W-:Y:S02]  /*bd60*/  HADD2.F32 R227, -RZ, R24.H0_H0 ;  /* 0x20000018ffe37230 */ /* 0x000fe40000004100 */
[----:B------:R-:W3:Y:S01]  /*bd70*/  LDL.LU R24, [R1+0x304] ;  /* 0x0003040001187983 */ /* 0x000ee20000300800 */
[----:B------:R-:W-:Y:S03]  /*bd80*/  FMUL R52, R52, UR37 ;  /* 0x0000002534347c20 */ /* 0x000fe60008400000 */
[----:B------:R-:W4:Y:S01]  /*bd90*/  LDL.LU R25, [R1+0x300] ;  /* 0x0003000001197983 */ /* 0x000f220000300800 */
[----:B------:R-:W-:Y:S01]  /*bda0*/  FFMA R150, R227, UR44, R150 ;  /* 0x0000002ce3967c23 */ /* 0x000fe20008000096 */
[----:B------:R-:W-:Y:S02]  /*bdb0*/  HADD2.F32 R227, -RZ, R32.H0_H0 ;  /* 0x20000020ffe37230 */ /* 0x000fe40000004100 */
[----:B------:R-:W-:Y:S01]  /*bdc0*/  FMUL R53, R53, UR37 ;  /* 0x0000002535357c20 */ /* 0x000fe20008400000 */
[----:B------:R-:W4:Y:S01]  /*bdd0*/  LDL.LU R26, [R1+0x2fc] ;  /* 0x0002fc00011a7983 */ /* 0x000f220000300800 */
[----:B------:R-:W-:Y:S01]  /*bde0*/  FFMA R151, R226, UR44, R151 ;  /* 0x0000002ce2977c23 */ /* 0x000fe20008000097 */
[----:B------:R-:W-:Y:S01]  /*bdf0*/  FFMA R120, R229, UR44, R120 ;  /* 0x0000002ce5787c23 */ /* 0x000fe20008000078 */
[----:B------:R-:W-:Y:S01]  /*be00*/  FMUL R54, R54, UR37 ;  /* 0x0000002536367c20 */ /* 0x000fe20008400000 */
[----:B------:R-:W4:Y:S01]  /*be10*/  LDL.LU R30, [R1+0x4] ;  /* 0x00000400011e7983 */ /* 0x000f220000300800 */
[----:B------:R-:W-:Y:S01]  /*be20*/  FFMA R121, R228, UR44, R121 ;  /* 0x0000002ce4797c23 */ /* 0x000fe20008000079 */
[----:B------:R-:W-:Y:S01]  /*be30*/  FFMA R122, R227, UR44, R122 ;  /* 0x0000002ce37a7c23 */ /* 0x000fe2000800007a */
[----:B------:R-:W-:Y:S01]  /*be40*/  F2FP.SATFINITE.E4M3.F32.PACK_AB_MERGE_C R139, R151, R150, RZ ;  /* 0x00000096978b723e */ /* 0x000fe200048070ff */
[----:B------:R-:W4:Y:S01]  /*be50*/  LDL.LU R32, [R1+0x8] ;  /* 0x0000080001207983 */ /* 0x000f220000300800 */
[----:B------:R-:W-:Y:S02]  /*be60*/  FMUL R55, R55, UR37 ;  /* 0x0000002537377c20 */ /* 0x000fe40008400000 */
[----:B------:R-:W-:Y:S02]  /*be70*/  F2FP.SATFINITE.E4M3.F32.PACK_AB_MERGE_C R139, R149, R148, R139 ;  /* 0x00000094958b723e */ /* 0x000fe4000480708b */
[-C--:B--2---:R-:W-:Y:S02]  /*be80*/  F2FP.F16.E4M3.UNPACK_B R212, R27.reuse ;  /* 0x0000001bffd4723e */ /* 0x084fe400020006ff */
[----:B------:R-:W-:Y:S02]  /*be90*/  F2FP.F16.E4M3.UNPACK_B R28, R27.H1 ;  /* 0x0000001bff1c723e */ /* 0x000fe400030006ff */
[C---:B------:R-:W-:Y:S02]  /*bea0*/  PRMT R15, R212.reuse, 0x7610, R15 ;  /* 0x00007610d40f7816 */ /* 0x040fe4000000000f */
[----:B------:R-:W-:Y:S01]  /*beb0*/  PRMT R14, R212, 0x7632, R14 ;  /* 0x00007632d40e7816 */ /* 0x000fe2000000000e */
[----:B---3--:R-:W-:Y:S01]  /*bec0*/  FMUL R24, R24, UR37 ;  /* 0x0000002518187c20 */ /* 0x008fe20008400000 */
[----:B------:R-:W2:Y:S01]  /*bed0*/  LDL.LU R212, [R1+0xc] ;  /* 0x00000c0001d47983 */ /* 0x000ea20000300800 */
[C---:B------:R-:W-:Y:S01]  /*bee0*/  PRMT R13, R28.reuse, 0x7610, R13 ;  /* 0x000076101c0d7816 */ /* 0x040fe2000000000d */
[----:B----4-:R-:W-:Y:S01]  /*bef0*/  FMUL R25, R25, UR37 ;  /* 0x0000002519197c20 */ /* 0x010fe20008400000 */
        /* <DEDUP_REMOVED lines=22> */
[----:B------:R-:W-:Y:S03]  /*c060*/  HADD2.F32 R193, -RZ, R193.H0_H0 ;  /* 0x200000c1ffc17230 */ /* 0x000fe60000004100 */
[----:B------:R-:W4:Y:S01]  /*c070*/  LDL.LU R34, [R1+0x2dc] ;  /* 0x0002dc0001227983 */ /* 0x000f220000300800 */
[-C--:B--2---:R-:W-:Y:S02]  /*c080*/  F2FP.F16.E4M3.UNPACK_B R227, R212.reuse ;  /* 0x000000d4ffe3723e */ /* 0x084fe400020006ff */
[----:B------:R-:W-:Y:S02]  /*c090*/  F2FP.F16.E4M3.UNPACK_B R5, R212.H1 ;  /* 0x000000d4ff05723e */ /* 0x000fe400030006ff */
[----:B------:R-:W-:Y:S01]  /*c0a0*/  PRMT R192, R227, 0x7610, R192 ;  /* 0x00007610e3c07816 */ /* 0x000fe200000000c0 */
[----:B---3--:R-:W-:Y:S01]  /*c0b0*/  FMUL R27, R27, UR37 ;  /* 0x000000251b1b7c20 */ /* 0x008fe20008400000 */
[----:B------:R-:W-:Y:S02]  /*c0c0*/  PRMT R184, R227, 0x7632, R184 ;  /* 0x00007632e3b87816 */ /* 0x000fe400000000b8 */
[----:B------:R-:W2:Y:S01]  /*c0d0*/  LDL.LU R227, [R1+0x18] ;  /* 0x0000180001e37983 */ /* 0x000ea20000300800 */
[----:B------:R-:W-:Y:S01]  /*c0e0*/  F2FP.SATFINITE.E4M3.F32.PACK_AB_MERGE_C R212, R3, R0, R230 ;  /* 0x0000000003d4723e */ /* 0x000fe200048070e6 */
[----:B----4-:R-:W-:Y:S02]  /*c0f0*/  FMUL R28, R28, UR37 ;  /* 0x000000251c1c7c20 */ /* 0x010fe40008400000 */
[----:B------:R-:W3:Y:S01]  /*c100*/  LDL.LU R230, [R1+0x14] ;  /* 0x0000140001e67983 */ /* 0x000ee20000300800 */
[----:B------:R-:W-:Y:S01]  /*c110*/  FMUL R29, R29, UR37 ;  /* 0x000000251d1d7c20 */ /* 0x000fe20008400000 */
[----:B------:R-:W-:Y:S01]  /*c120*/  FMUL R30, R30, UR37 ;  /* 0x000000251e1e7c20 */ /* 0x000fe20008400000 */
[-C--:B------:R-:W-:Y:S02]  /*c130*/  F2FP.F16.E4M3.UNPACK_B R3, R35.reuse ;  /* 0x00000023ff03723e */ /* 0x080fe400020006ff */
[----:B------:R-:W-:Y:S02]  /*c140*/  F2FP.F16.E4M3.UNPACK_B R36, R35.H1 ;  /* 0x00000023ff24723e */ /* 0x000fe400030006ff */
[----:B------:R-:W-:Y:S01]  /*c150*/  PRMT R202, R3, 0x7610, R202 ;  /* 0x0000761003ca7816 */ /* 0x000fe200000000ca */
[----:B------:R-:W-:Y:S01]  /*c160*/  FMUL R31, R31, UR37 ;  /* 0x000000251f1f7c20 */ /* 0x000fe20008400000 */
[----:B------:R-:W-:Y:S02]  /*c170*/  PRMT R187, R3, 0x7632, R187 ;  /* 0x0000763203bb7816 */ /* 0x000fe400000000bb */
[----:B------:R-:W4:Y:S01]  /*c180*/  LDL.LU R3, [R1+0x1c] ;  /* 0x00001c0001037983 */ /* 0x000f220000300800 */
[----:B------:R-:W-:Y:S01]  /*c190*/  PRMT R201, R36, 0x7610, R201 ;  /* 0x0000761024c97816 */ /* 0x000fe200000000c9 */
[----:B------:R-:W-:Y:S01]  /*c1a0*/  FMUL R32, R32, UR37 ;  /* 0x0000002520207c20 */ /* 0x000fe20008400000 */
[----:B------:R-:W-:Y:S01]  /*c1b0*/  PRMT R213, R36, 0x7632, R213 ;  /* 0x0000763224d57816 */ /* 0x000fe200000000d5 */
[----:B------:R-:W4:Y:S01]  /*c1c0*/  LDL.LU R35, [R1+0x2d8] ;  /* 0x0002d80001237983 */ /* 0x000f220000300800 */
[----:B------:R-:W-:Y:S03]  /*c1d0*/  FMUL R33, R33, UR37 ;  /* 0x0000002521217c20 */ /* 0x000fe60008400000 */
[----:B------:R-:W4:Y:S01]  /*c1e0*/  LDL.LU R36, [R1+0x2d4] ;  /* 0x0002d40001247983 */ /* 0x000f220000300800 */
[----:B------:R-:W-:Y:S01]  /*c1f0*/  FMUL R34, R34, UR37 ;  /* 0x0000002522227c20 */ /* 0x000fe20008400000 */
[-C--:B--2---:R-:W-:Y:S02]  /*c200*/  F2FP.F16.E4M3.UNPACK_B R226, R227.reuse.H1 ;  /* 0x000000e3ffe2723e */ /* 0x084fe400030006ff */
[----:B------:R-:W-:Y:S01]  /*c210*/  F2FP.F16.E4M3.UNPACK_B R228, R227 ;  /* 0x000000e3ffe4723e */ /* 0x000fe200020006ff */
[----:B------:R-:W-:Y:S01]  /*c220*/  HADD2.F32 R227, -RZ, R38.H0_H0 ;  /* 0x20000026ffe37230 */ /* 0x000fe20000004100 */
[-C--:B---3--:R-:W-:Y:S02]  /*c230*/  F2FP.F16.E4M3.UNPACK_B R37, R230.reuse ;  /* 0x000000e6ff25723e */ /* 0x088fe400020006ff */
[C---:B------:R-:W-:Y:S02]  /*c240*/  PRMT R210, R226.reuse, 0x7610, R210 ;  /* 0x00007610e2d27816 */ /* 0x040fe400000000d2 */
[C---:B------:R-:W-:Y:S02]  /*c250*/  PRMT R200, R37.reuse, 0x7610, R200 ;  /* 0x0000761025c87816 */ /* 0x040fe400000000c8 */
[----:B------:R-:W-:Y:S02]  /*c260*/  PRMT R186, R37, 0x7632, R186 ;  /* 0x0000763225ba7816 */ /* 0x000fe400000000ba */
[----:B------:R-:W2:Y:S01]  /*c270*/  LDL.LU R37, [R1+0x2d0] ;  /* 0x0002d00001257983 */ /* 0x000ea20000300800 */
[----:B------:R-:W-:Y:S01]  /*c280*/  PRMT R215, R226, 0x7632, R215 ;  /* 0x00007632e2d77816 */ /* 0x000fe200000000d7 */
[----:B------:R-:W-:Y:S01]  /*c290*/  HADD2.F32 R226, -RZ, R231.H0_H0 ;  /* 0x200000e7ffe27230 */ /* 0x000fe20000004100 */
[C---:B------:R-:W-:Y:S01]  /*c2a0*/  PRMT R206, R228.reuse, 0x7610, R206 ;  /* 0x00007610e4ce7816 */ /* 0x040fe200000000ce */
[----:B------:R1:W-:Y:S01]  /*c2b0*/  STL [R1+0x190], R60 ;  /* 0x0001903c01007387 */ /* 0x0003e20000100800 */
[----:B------:R-:W-:Y:S01]  /*c2c0*/  PRMT R211, R228, 0x7632, R211 ;  /* 0x00007632e4d37816 */ /* 0x000fe200000000d3 */
[----:B------:R-:W-:Y:S02]  /*c2d0*/  HADD2.F32 R231, -RZ, R243.H0_H0 ;  /* 0x200000f3ffe77230 */ /* 0x000fe40000004100 */
[----:B------:R-:W-:Y:S01]  /*c2e0*/  FFMA R123, R226, UR44, R123 ;  /* 0x0000002ce27b7c23 */ /* 0x000fe2000800007b */
[----:B------:R3:W-:Y:S01]  /*c2f0*/  STL [R1+0x18c], R62 ;  /* 0x00018c3e01007387 */ /* 0x0007e20000100800 */
[----:B------:R-:W-:Y:S01]  /*c300*/  HADD2.F32 R226, -RZ, R39.H0_H0 ;  /* 0x20000027ffe27230 */ /* 0x000fe20000004100 */
[----:B------:R-:W-:Y:S01]  /*c310*/  F2FP.F16.E4M3.UNPACK_B R229, R230.H1 ;  /* 0x000000e6ffe5723e */ /* 0x000fe200030006ff */
[----:B------:R-:W-:Y:S01]  /*c320*/  FFMA R124, R227, UR44, R124 ;  /* 0x0000002ce37c7c23 */ /* 0x000fe2000800007c */
[----:B------:R3:W-:Y:S01]  /*c330*/  STL [R1+0x188], R64 ;  /* 0x0001884001007387 */ /* 0x0007e20000100800 */
[----:B------:R-:W-:Y:S01]  /*c340*/  HADD2.F32 R230, -RZ, R244.H1_H1 ;  /* 0x300000f4ffe67230 */ /* 0x000fe20000004100 */
[-C--:B----4-:R-:W-:Y:S01]  /*c350*/  F2FP.F16.E4M3.UNPACK_B R0, R3.reuse.H1 ;  /* 0x00000003ff00723e */ /* 0x090fe200030006ff */
[----:B------:R-:W-:Y:S01]  /*c360*/  FFMA R125, R226, UR44, R125 ;  /* 0x0000002ce27d7c23 */ /* 0x000fe2000800007d */
[----:B------:R4:W-:Y:S01]  /*c370*/  STL [R1+0x184], R66 ;  /* 0x0001844201007387 */ /* 0x0009e20000100800 */
[C---:B------:R-:W-:Y:S01]  /*c380*/  PRMT R185, R229.reuse, 0x7610, R185 ;  /* 0x00007610e5b97816 */ /* 0x040fe200000000b9 */
[----:B------:R-:W-:Y:S01]  /*c390*/  HADD2.F32 R227, -RZ, R246.H0_H0 ;  /* 0x200000f6ffe37230 */ /* 0x000fe20000004100 */
[C---:B------:R-:W-:Y:S01]  /*c3a0*/  PRMT R214, R0.reuse, 0x7610, R214 ;  /* 0x0000761000d67816 */ /* 0x040fe200000000d6 */
[----:B------:R4:W-:Y:S01]  /*c3b0*/  STL [R1+0x180], R68 ;  /* 0x0001804401007387 */ /* 0x0009e20000100800 */
[----:B------:R-:W-:Y:S01]  /*c3c0*/  PRMT R209, R0, 0x7632, R209 ;  /* 0x0000763200d17816 */ /* 0x000fe200000000d1 */
[----:B------:R-:W-:Y:S01]  /*c3d0*/  FMUL R36, R36, UR37 ;  /* 0x0000002524247c20 */ /* 0x000fe20008400000 */
[----:B------:R-:W-:Y:S01]  /*c3e0*/  PRMT R207, R229, 0x7632, R207 ;  /* 0x00007632e5cf7816 */ /* 0x000fe200000000cf */
[----:B------:R4:W-:Y:S01]  /*c3f0*/  STL [R1+0x17c], R41 ;  /* 0x00017c2901007387 */ /* 0x0009e20000100800 */
[----:B------:R-:W-:Y:S01]  /*c400*/  F2FP.F16.E4M3.UNPACK_B R9, R3 ;  /* 0x00000003ff09723e */ /* 0x000fe200020006ff */
[----:B------:R-:W-:Y:S01]  /*c410*/  HADD2.F32 R3, -RZ, R175.H0_H0 ;  /* 0x200000afff037230 */ /* 0x000fe20000004100 */
[----:B------:R-:W-:Y:S01]  /*c420*/  F2FP.SATFINITE.E4M3.F32.PACK_AB_MERGE_C R122, R123, R122, RZ ;  /* 0x0000007a7b7a723e */ /* 0x000fe200048070ff */
[----:B------:R4:W-:Y:S01]  /*c430*/  STL [R1+0x178], R43 ;  /* 0x0001782b01007387 */ /* 0x0009e20000100800 */
[----:B-1----:R-:W-:Y:S01]  /*c440*/  HADD2.F32 R60, -RZ, R171.H0_H0 ;  /* 0x200000abff3c7230 */ /* 0x002fe20000004100 */
[----:B------:R-:W-:Y:S01]  /*c450*/  PRMT R248, R9, 0x7610, R248 ;  /* 0x0000761009f87816 */ /* 0x000fe200000000f8 */
[----:B------:R-:W-:Y:S01]  /*c460*/  HADD2.F32 R229, -RZ, R245.H0_H0 ;  /* 0x200000f5ffe57230 */ /* 0x000fe20000004100 */
[----:B------:R1:W-:Y:S01]  /*c470*/  STL [R1+0x174], R45 ;  /* 0x0001742d01007387 */ /* 0x0003e20000100800 */
[----:B---3--:R-:W-:Y:S01]  /*c480*/  HADD2.F32 R62, -RZ, R169.H0_H0 ;  /* 0x200000a9ff3e7230 */ /* 0x008fe20000004100 */
[----:B------:R-:W-:Y:S01]  /*c490*/  F2FP.SATFINITE.E4M3.F32.PACK_AB_MERGE_C R120, R121, R120, R122 ;  /* 0x000000787978723e */ /* 0x000fe2000480707a */
[----:B------:R-:W-:Y:S01]  /*c4a0*/  HADD2.F32 R248, -RZ, R248.H0_H0 ;  /* 0x200000f8fff87230 */ /* 0x000fe20000004100 */
[----:B------:R3:W-:Y:S01]  /*c4b0*/  STL [R1+0x170], R47 ;  /* 0x0001702f01007387 */ /* 0x0007e20000100800 */
[----:B------:R-:W-:Y:S01]  /*c4c0*/  HADD2.F32 R64, -RZ, R199.H0_H0 ;  /* 0x200000c7ff407230 */ /* 0x000fe20000004100 */
[----:B------:R-:W-:Y:S01]  /*c4d0*/  PRMT R2, R9, 0x7632, R2 ;  /* 0x0000763209027816 */ /* 0x000fe20000000002 */
[----:B------:R-:W-:Y:S01]  /*c4e0*/  HADD2.F32 R9, -RZ, R173.H0_H0 ;  /* 0x200000adff097230 */ /* 0x000fe20000004100 */
[----:B------:R3:W-:Y:S01]  /*c4f0*/  STL [R1+0x168], R48 ;  /* 0x0001683001007387 */ /* 0x0007e20000100800 */
[----:B----4-:R-:W-:Y:S02]  /*c500*/  HADD2.F32 R66, -RZ, R197.H0_H0 ;  /* 0x200000c5ff427230 */ /* 0x010fe40000004100 */
[----:B------:R-:W-:Y:S01]  /*c510*/  FFMA R126, R227, UR44, R126 ;  /* 0x0000002ce37e7c23 */ /* 0x000fe2000800007e */
[----:B------:R-:W-:Y:S01]  /*c520*/  HADD2.F32 R2, -RZ, R2.H0_H0 ;  /* 0x20000002ff027230 */ /* 0x000fe20000004100 */
[----:B------:R4:W-:Y:S01]  /*c530*/  STL [R1+0x164], R49 ;  /* 0x0001643101007387 */ /* 0x0009e20000100800 */
[----:B------:R-:W-:Y:S02]  /*c540*/  HADD2.F32 R68, -RZ, R195.H0_H0 ;  /* 0x200000c3ff447230 */ /* 0x000fe40000004100 */
[----:B------:R-:W-:Y:S01]  /*c550*/  FMUL R35, R35, UR37 ;  /* 0x0000002523237c20 */ /* 0x000fe20008400000 */
[----:B------:R-:W-:Y:S01]  /*c560*/  HADD2.F32 R227, -RZ, R244.H0_H0 ;  /* 0x200000f4ffe37230 */ /* 0x000fe20000004100 */
[----:B------:R4:W-:Y:S01]  /*c570*/  STL [R1+0x16c], R50 ;  /* 0x00016c3201007387 */ /* 0x0009e20000100800 */
[----:B------:R-:W-:Y:S02]  /*c580*/  HADD2.F32 R244, -RZ, R135.H0_H0 ;  /* 0x20000087fff47230 */ /* 0x000fe40000004100 */
[----:B------:R-:W-:Y:S01]  /*c590*/  HADD2.F32 R41, -RZ, R191.H0_H0 ;  /* 0x200000bfff297230 */ /* 0x000fe20000004100 */
[----:B------:R4:W-:Y:S01]  /*c5a0*/  STL [R1+0x160], R51 ;  /* 0x0001603301007387 */ /* 0x0009e20000100800 */
[----:B------:R-:W-:Y:S02]  /*c5b0*/  HADD2.F32 R43, -RZ, R189.H0_H0 ;  /* 0x200000bdff2b7230 */ /* 0x000fe40000004100 */
[----:B------:R-:W-:Y:S01]  /*c5c0*/  HADD2.F32 R226, -RZ, R245.H1_H1 ;  /* 0x300000f5ffe27230 */ /* 0x000fe20000004100 */
[----:B------:R4:W-:Y:S01]  /*c5d0*/  STL [R1+0x15c], R52 ;  /* 0x00015c3401007387 */ /* 0x0009e20000100800 */
[----:B-1----:R-:W-:Y:S02]  /*c5e0*/  HADD2.F32 R45, -RZ, R203.H0_H0 ;  /* 0x200000cbff2d7230 */ /* 0x002fe40000004100 */
[----:B------:R-:W-:Y:S01]  /*c5f0*/  HADD2.F32 R245, -RZ, R249.H0_H0 ;  /* 0x200000f9fff57230 */ /* 0x000fe20000004100 */
[----:B------:R1:W-:Y:S01]  /*c600*/  STL [R1+0x158], R54 ;  /* 0x0001583601007387 */ /* 0x0003e20000100800 */
[----:B---3--:R-:W-:Y:S02]  /*c610*/  HADD2.F32 R47, -RZ, R224.H0_H0 ;  /* 0x200000e0ff2f7230 */ /* 0x008fe40000004100 */
[----:B------:R-:W-:Y:S01]  /*c620*/  HADD2.F32 R228, -RZ, R246.H1_H1 ;  /* 0x300000f6ffe47230 */ /* 0x000fe20000004100 */
[----:B------:R-:W3:Y:S01]  /*c630*/  LDL.LU R38, [R1+0x2cc] ;  /* 0x0002cc0001267983 */ /* 0x000ee20000300800 */
[----:B------:R-:W-:Y:S02]  /*c640*/  HADD2.F32 R48, -RZ, R220.H0_H0 ;  /* 0x200000dcff307230 */ /* 0x000fe40000004100 */
[----:B------:R-:W-:Y:S01]  /*c650*/  HADD2.F32 R246, -RZ, R247.H1_H1 ;  /* 0x300000f7fff67230 */ /* 0x000fe20000004100 */
[----:B------:R-:W3:Y:S01]  /*c660*/  LDL.LU R39, [R1+0x2c8] ;  /* 0x0002c80001277983 */ /* 0x000ee20000300800 */
[----:B----4-:R-:W-:Y:S02]  /*c670*/  HADD2.F32 R49, -RZ, R218.H0_H0 ;  /* 0x200000daff317230 */ /* 0x010fe40000004100 */
[----:B------:R-:W-:Y:S01]  /*c680*/  FFMA R127, R228, UR44, R127 ;  /* 0x0000002ce47f7c23 */ /* 0x000fe2000800007f */
[----:B------:R-:W-:Y:S01]  /*c690*/  FFMA R128, R229, UR44, R128 ;  /* 0x0000002ce5807c23 */ /* 0x000fe20008000080 */
[----:B------:R-:W4:Y:S01]  /*c6a0*/  LDL.S16 R0, [R1+0x90] ;  /* 0x0000900001007983 */ /* 0x000f220000100600 */
[----:B------:R-:W-:Y:S02]  /*c6b0*/  HADD2.F32 R50, -RZ, R222.H0_H0 ;  /* 0x200000deff327230 */ /* 0x000fe40000004100 */
[----:B------:R-:W-:Y:S01]  /*c6c0*/  FFMA R129, R226, UR44, R129 ;  /* 0x0000002ce2817c23 */ /* 0x000fe20008000081 */
[----:B------:R-:W-:Y:S01]  /*c6d0*/  FFMA R130, R227, UR44, R130 ;  /* 0x0000002ce3827c23 */ /* 0x000fe20008000082 */
[----:B------:R-:W4:Y:S01]  /*c6e0*/  LDL.LU.S16 R4, [R1+0x92] ;  /* 0x0000920001047983 */ /* 0x000f220000300600 */
[----:B------:R-:W-:Y:S01]  /*c6f0*/  HADD2.F32 R227, -RZ, R134.H0_H0 ;  /* 0x20000086ffe37230 */ /* 0x000fe20000004100 */
[----:B------:R-:W-:Y:S01]  /*c700*/  F2FP.SATFINITE.E4M3.F32.PACK_AB_MERGE_C R126, R127, R126, RZ ;  /* 0x0000007e7f7e723e */ /* 0x000fe200048070ff */
[----:B------:R-:W-:Y:S01]  /*c710*/  HADD2.F32 R51, -RZ, R216.H0_H0 ;  /* 0x200000d8ff337230 */ /* 0x000fe20000004100 */
[----:B------:R1:W-:Y:S01]  /*c720*/  STL [R1+0x154], R29 ;  /* 0x0001541d01007387 */ /* 0x0003e20000100800 */
[----:B------:R-:W-:Y:S01]  /*c730*/  HADD2.F32 R52, -RZ, R22.H0_H0 ;  /* 0x20000016ff347230 */ /* 0x000fe20000004100 */
[----:B------:R-:W-:Y:S01]  /*c740*/  F2FP.SATFINITE.E4M3.F32.PACK_AB_MERGE_C R121, R125, R124, R126 ;  /* 0x0000007c7d79723e */ /* 0x000fe2000480707e */
[----:B------:R-:W-:Y:S01]  /*c750*/  HADD2.F32 R228, -RZ, R243.H1_H1 ;  /* 0x300000f3ffe47230 */ /* 0x000fe20000004100 */
[----:B------:R1:W-:Y:S02]  /*c760*/  STL [R1+0x150], R30 ;  /* 0x0001501e01007387 */ /* 0x0003e40000100800 */
[----:B-1----:R-:W-:Y:S02]  /*c770*/  HADD2.F32 R54, -RZ, R20.H0_H0 ;  /* 0x20000014ff367230 */ /* 0x002fe40000004100 */
[----:B------:R-:W-:Y:S01]  /*c780*/  FFMA R131, R230, UR44, R131 ;  /* 0x0000002ce6837c23 */ /* 0x000fe20008000083 */
[----:B------:R-:W-:Y:S01]  /*c790*/  FFMA R132, R231, UR44, R132 ;  /* 0x0000002ce7847c23 */ /* 0x000fe20008000084 */
[----:B------:R1:W-:Y:S01]  /*c7a0*/  STL [R1+0x14c], R32 ;  /* 0x00014c2001007387 */ /* 0x0003e20000100800 */
[----:B------:R-:W-:Y:S01]  /*c7b0*/  FFMA R133, R228, UR44, R133 ;  /* 0x0000002ce4857c23 */ /* 0x000fe20008000085 */
[----:B------:R-:W-:Y:S01]  /*c7c0*/  HADD2.F32 R230, -RZ, R249.H1_H1 ;  /* 0x300000f9ffe67230 */ /* 0x000fe20000004100 */
[----:B------:R-:W-:Y:S01]  /*c7d0*/  F2FP.SATFINITE.E4M3.F32.PACK_AB_MERGE_C R130, R131, R130, RZ ;  /* 0x000000828382723e */ /* 0x000fe200048070ff */
[----:B------:R1:W-:Y:S01]  /*c7e0*/  STL [R1+0x148], R34 ;  /* 0x0001482201007387 */ /* 0x0003e20000100800 */
[----:B------:R-:W-:Y:S02]  /*c7f0*/  HADD2.F32 R249, -RZ, R181.H0_H0 ;  /* 0x200000b5fff97230 */ /* 0x000fe40000004100 */
[----:B------:R-:W-:Y:S01]  /*c800*/  F2FP.SATFINITE.E4M3.F32.PACK_AB_MERGE_C R122, R129, R128, R130 ;  /* 0x00000080817a723e */ /* 0x000fe20004807082 */
[----:B------:R1:W-:Y:S01]  /*c810*/  STL [R1+0x140], R36 ;  /* 0x0001402401007387 */ /* 0x0003e20000100800 */
[--C-:B------:R-:W-:Y:S02]  /*c820*/  HADD2.F32 R229, -RZ, R242.reuse.H0_H0 ;  /* 0x200000f2ffe57230 */ /* 0x100fe40000004100 */
[----:B------:R-:W-:Y:S02]  /*c830*/  HADD2.F32 R242, -RZ, R242.H1_H1 ;  /* 0x300000f2fff27230 */ /* 0x000fe40000004100 */
[----:B------:R-:W-:Y:S02]  /*c840*/  HADD2.F32 R231, -RZ, R247.H0_H0 ;  /* 0x200000f7ffe77230 */ /* 0x000fe40000004100 */
[--C-:B------:R-:W-:Y:S02]  /*c850*/  HADD2.F32 R247, -RZ, R251.reuse.H0_H0 ;  /* 0x200000fbfff77230 */ /* 0x100fe40000004100 */
[----:B------:R-:W-:Y:S02]  /*c860*/  HADD2.F32 R228, -RZ, R251.H1_H1 ;  /* 0x300000fbffe47230 */ /* 0x000fe40000004100 */
[----:B------:R-:W-:Y:S02]  /*c870*/  HADD2.F32 R251, -RZ, R234.H0_H0 ;  /* 0x200000eafffb7230 */ /* 0x000fe40000004100 */
[----:B------:R-:W-:Y:S02]  /*c880*/  HADD2.F32 R29, -RZ, R18.H0_H0 ;  /* 0x20000012ff1d7230 */ /* 0x000fe40000004100 */
[----:B------:R-:W-:Y:S02]  /*c890*/  HADD2.F32 R30, -RZ, R16.H0_H0 ;  /* 0x20000010ff1e7230 */ /* 0x000fe40000004100 */
[----:B-1----:R-:W-:Y:S02]  /*c8a0*/  HADD2.F32 R32, -RZ, R14.H0_H0 ;  /* 0x2000000eff207230 */ /* 0x002fe40000004100 */
[----:B------:R-:W-:Y:S02]  /*c8b0*/  HADD2.F32 R34, -RZ, R12.H0_H0 ;  /* 0x2000000cff227230 */ /* 0x000fe40000004100 */
[----:B------:R-:W-:Y:S02]  /*c8c0*/  HADD2.F32 R36, -RZ, R6.H0_H0 ;  /* 0x20000006ff247230 */ /* 0x000fe40000004100 */
[----:B--2---:R-:W-:Y:S05]  /*c8d0*/  FMUL R37, R37, UR37 ;  /* 0x0000002525257c20 */ /* 0x004fea0008400000 */
[----:B------:R1:W-:Y:S02]  /*c8e0*/  STL [R1+0x144], R37 ;  /* 0x0001442501007387 */ /* 0x0003e40000100800 */
[----:B-1----:R-:W-:Y:S02]  /*c8f0*/  HADD2.F32 R37, -RZ, R10.H0_H0 ;  /* 0x2000000aff257230 */ /* 0x002fe40000004100 */
[----:B---3--:R-:W-:Y:S01]  /*c900*/  FMUL R38, R38, UR37 ;  /* 0x0000002526267c20 */ /* 0x008fe20008400000 */
[----:B------:R-:W-:Y:S01]  /*c910*/  FMUL R39, R39, UR37 ;  /* 0x0000002527277c20 */ /* 0x000fe20008400000 */
[----:B----4-:R-:W-:Y:S04]  /*c920*/  HADD2.F32 R243, -RZ, R0.H0_H0 ;  /* 0x20000000fff37230 */ /* 0x010fe80000004100 */
[----:B------:R1:W-:Y:S01]  /*c930*/  STL [R1+0x13c], R39 ;  /* 0x00013c2701007387 */ /* 0x0003e20000100800 */
[----:B------:R-:W-:Y:S02]  /*c940*/  HADD2.F32 R0, -RZ, R179.H0_H0 ;  /* 0x200000b3ff007230 */ /* 0x000fe40000004100 */
[----:B------:R-:W-:Y:S01]  /*c950*/  HADD2.F32 R226, -RZ, R4.H0_H0 ;  /* 0x20000004ffe27230 */ /* 0x000fe20000004100 */
[----:B------:R-:W2:Y:S01]  /*c960*/  LDL.LU R134, [R1+0x2c4] ;  /* 0x0002c40001867983 */ /* 0x000ea20000300800 */
[----:B------:R-:W-:Y:S03]  /*c970*/  HADD2.F32 R4, -RZ, R177.H0_H0 ;  /* 0x200000b1ff047230 */ /* 0x000fe60000004100 */
[----:B------:R-:W3:Y:S01]  /*c980*/  LDL.LU R135, [R1+0x2c0] ;  /* 0x0002c00001877983 */ /* 0x000ee20000300800 */
[----:B-1----:R-:W-:Y:S02]  /*c990*/  HADD2.F32 R39, -RZ, R205.H0_H0 ;  /* 0x200000cdff277230 */ /* 0x002fe40000004100 */
[----:B--2---:R-:W-:Y:S01]  /*c9a0*/  FFMA R134, R229, UR44, R134 ;  /* 0x0000002ce5867c23 */ /* 0x004fe20008000086 */
[--C-:B------:R-:W-:Y:S02]  /*c9b0*/  HADD2.F32 R229, -RZ, R250.reuse.H0_H0 ;  /* 0x200000faffe57230 */ /* 0x100fe40000004100 */
[----:B------:R-:W-:Y:S02]  /*c9c0*/  HADD2.F32 R250, -RZ, R250.H1_H1 ;  /* 0x300000fafffa7230 */ /* 0x000fe40000004100 */
[----:B---3--:R-:W-:Y:S01]  /*c9d0*/  FFMA R135, R242, UR44, R135 ;  /* 0x0000002cf2877c23 */ /* 0x008fe20008000087 */
[----:B------:R-:W-:Y:S01]  /*c9e0*/  FFMA R104, R243, UR44, R104 ;  /* 0x0000002cf3687c23 */ /* 0x000fe20008000068 */
        /* <DEDUP_REMOVED lines=9> */
[----:B------:R-:W-:Y:S02]  /*ca80*/  HADD2.F32 R228, -RZ, R152.H0_H0 ;  /* 0x20000098ffe47230 */ /* 0x000fe40000004100 */
[----:B------:R-:W-:Y:S01]  /*ca90*/  FFMA R114, R229, UR44, R114 ;  /* 0x0000002ce5727c23 */ /* 0x000fe20008000072 */
[----:B------:R-:W2:Y:S01]  /*caa0*/  LDL.LU R152, [R1+0x2bc] ;  /* 0x0002bc0001987983 */ /* 0x000ea20000300800 */
[----:B------:R-:W-:Y:S02]  /*cab0*/  HADD2.F32 R242, -RZ, R234.H1_H1 ;  /* 0x300000eafff27230 */ /* 0x000fe40000004100 */
[----:B------:R-:W-:Y:S01]  /*cac0*/  FFMA R115, R250, UR44, R115 ;  /* 0x0000002cfa737c23 */ /* 0x000fe20008000073 */
[--C-:B------:R-:W-:Y:S02]  /*cad0*/  HADD2.F32 R226, -RZ, R241.reuse.H0_H0 ;  /* 0x200000f1ffe27230 */ /* 0x100fe40000004100 */
[----:B------:R-:W-:Y:S01]  /*cae0*/  FFMA R116, R251, UR44, R116 ;  /* 0x0000002cfb747c23 */ /* 0x000fe20008000074 */
[----:B------:R-:W-:Y:S02]  /*caf0*/  HADD2.F32 R234, -RZ, R241.H1_H1 ;  /* 0x300000f1ffea7230 */ /* 0x000fe40000004100 */
[----:B------:R-:W-:Y:S01]  /*cb00*/  FFMA R117, R242, UR44, R117 ;  /* 0x0000002cf2757c23 */ /* 0x000fe20008000075 */
[----:B------:R-:W-:Y:S01]  /*cb10*/  HADD2.F32 R241, -RZ, R183.H0_H0 ;  /* 0x200000b7fff17230 */ /* 0x000fe20000004100 */
[----:B------:R-:W-:Y:S01]  /*cb20*/  F2FP.SATFINITE.E4M3.F32.PACK_AB_MERGE_C R106, R107, R106, RZ ;  /* 0x0000006a6b6a723e */ /* 0x000fe200048070ff */
[----:B------:R-:W3:Y:S01]  /*cb30*/  LDL.LU R183, [R1+0x2b8] ;  /* 0x0002b80001b77983 */ /* 0x000ee20000300800 */
[----:B------:R-:W-:Y:S01]  /*cb40*/  HADD2.F32 R229, -RZ, R182.H0_H0 ;  /* 0x200000b6ffe57230 */ /* 0x000fe20000004100 */
[----:B------:R-:W-:Y:S01]  /*cb50*/  F2FP.SATFINITE.E4M3.F32.PACK_AB_MERGE_C R123, R135, R134, RZ ;  /* 0x00000086877b723e */ /* 0x000fe200048070ff */
[----:B------:R-:W-:Y:S01]  /*cb60*/  HADD2.F32 R250, -RZ, R180.H0_H0 ;  /* 0x200000b4fffa7230 */ /* 0x000fe20000004100 */
[----:B------:R-:W3:Y:S01]  /*cb70*/  LDL.LU R182, [R1+0x2b4] ;  /* 0x0002b40001b67983 */ /* 0x000ee20000300800 */
[----:B------:R-:W-:Y:S01]  /*cb80*/  HADD2.F32 R251, -RZ, R178.H0_H0 ;  /* 0x200000b2fffb7230 */ /* 0x000fe20000004100 */
[----:B------:R-:W-:Y:S01]  /*cb90*/  F2FP.SATFINITE.E4M3.F32.PACK_AB_MERGE_C R104, R105, R104, R106 ;  /* 0x000000686968723e */ /* 0x000fe2000480706a */
[----:B------:R-:W-:Y:S01]  /*cba0*/  HADD2.F32 R242, -RZ, R176.H0_H0 ;  /* 0x200000b0fff27230 */ /* 0x000fe20000004100 */
[----:B------:R-:W4:Y:S01]  /*cbb0*/  LDL.LU R181, [R1+0x2b0] ;  /* 0x0002b00001b57983 */ /* 0x000f220000300800 */
[----:B------:R-:W-:Y:S01]  /*cbc0*/  F2FP.SATFINITE.E4M3.F32.PACK_AB_MERGE_C R123, R133, R132, R123 ;  /* 0x00000084857b723e */ /* 0x000fe2000480707b */
[--C-:B------:R-:W-:Y:S01]  /*cbd0*/  HADD2.F32 R227, -RZ, R236.reuse.H0_H0 ;  /* 0x200000ecffe37230 */ /* 0x100fe20000004100 */
[----:B------:R-:W-:Y:S01]  /*cbe0*/  F2FP.SATFINITE.E4M3.F32.PACK_AB_MERGE_C R110, R111, R110, RZ ;  /* 0x0000006e6f6e723e */ /* 0x000fe200048070ff */
[----:B------:R-:W4:Y:S01]  /*cbf0*/  LDL.LU R180, [R1+0x2ac] ;  /* 0x0002ac0001b47983 */ /* 0x000f220000300800 */
[----:B------:R-:W-:Y:S01]  /*cc00*/  HADD2.F32 R236, -RZ, R236.H1_H1 ;  /* 0x300000ecffec7230 */ /* 0x000fe20000004100 */
[----:B------:R-:W-:Y:S01]  /*cc10*/  F2FP.SATFINITE.E4M3.F32.PACK_AB_MERGE_C R114, R115, R114, RZ ;  /* 0x000000727372723e */ /* 0x000fe200048070ff */
[--C-:B------:R-:W-:Y:S01]  /*cc20*/  HADD2.F32 R244, -RZ, R238.reuse.H0_H0 ;  /* 0x200000eefff47230 */ /* 0x100fe20000004100 */
[----:B------:R-:W3:Y:S01]  /*cc30*/  LDL.LU R179, [R1+0x2a8] ;  /* 0x0002a80001b37983 */ /* 0x000ee20000300800 */
[----:B------:R-:W-:Y:S01]  /*cc40*/  F2FP.SATFINITE.E4M3.F32.PACK_AB_MERGE_C R105, R109, R108, R110 ;  /* 0x0000006c6d69723e */ /* 0x000fe2000480706e */
[----:B------:R-:W-:Y:S01]  /*cc50*/  HADD2.F32 R238, -RZ, R238.H1_H1 ;  /* 0x300000eeffee7230 */ /* 0x000fe20000004100 */
[----:B------:R-:W-:Y:S01]  /*cc60*/  F2FP.SATFINITE.E4M3.F32.PACK_AB_MERGE_C R106, R113, R112, R114 ;  /* 0x00000070716a723e */ /* 0x000fe20004807072 */
[----:B------:R-:W3:Y:S01]  /*cc70*/  LDL.LU R178, [R1+0x2a4] ;  /* 0x0002a40001b27983 */ /* 0x000ee20000300800 */
[--C-:B------:R-:W-:Y:S02]  /*cc80*/  HADD2.F32 R245, -RZ, R240.reuse.H0_H0 ;  /* 0x200000f0fff57230 */ /* 0x100fe40000004100 */
[----:B------:R-:W-:Y:S01]  /*cc90*/  HADD2.F32 R240, -RZ, R240.H1_H1 ;  /* 0x300000f0fff07230 */ /* 0x000fe20000004100 */
[----:B------:R-:W4:Y:S01]  /*cca0*/  LDL.LU R177, [R1+0x2a0] ;  /* 0x0002a00001b17983 */ /* 0x000f220000300800 */
[--C-:B------:R-:W-:Y:S02]  /*ccb0*/  HADD2.F32 R243, -RZ, R252.reuse.H0_H0 ;  /* 0x200000fcfff37230 */ /* 0x100fe40000004100 */
[----:B------:R-:W-:Y:S01]  /*ccc0*/  HADD2.F32 R252, -RZ, R252.H1_H1 ;  /* 0x300000fcfffc7230 */ /* 0x000fe20000004100 */
[----:B------:R-:W4:Y:S01]  /*ccd0*/  LDL.LU R176, [R1+0x29c] ;  /* 0x00029c0001b07983 */ /* 0x000f220000300800 */
[--C-:B------:R-:W-:Y:S02]  /*cce0*/  HADD2.F32 R230, -RZ, R233.reuse.H0_H0 ;  /* 0x200000e9ffe67230 */ /* 0x100fe40000004100 */
[----:B------:R-:W-:Y:S01]  /*ccf0*/  FFMA R118, R243, UR44, R118 ;  /* 0x0000002cf3767c23 */ /* 0x000fe20008000076 */
[----:B------:R-:W-:Y:S01]  /*cd00*/  HADD2.F32 R233, -RZ, R233.H1_H1 ;  /* 0x300000e9ffe97230 */ /* 0x000fe20000004100 */
[----:B------:R-:W4:Y:S01]  /*cd10*/  LDL.LU R175, [R1+0x298] ;  /* 0x0002980001af7983 */ /* 0x000f220000300800 */
[----:B------:R-:W-:Y:S01]  /*cd20*/  FFMA R119, R252, UR44, R119 ;  /* 0x0000002cfc777c23 */ /* 0x000fe20008000077 */
[----:B------:R-:W-:Y:S02]  /*cd30*/  HADD2.F32 R252, -RZ, R174.H0_H0 ;  /* 0x200000aefffc7230 */ /* 0x000fe40000004100 */
[----:B------:R-:W-:Y:S01]  /*cd40*/  FFMA R88, R226, UR44, R88 ;  /* 0x0000002ce2587c23 */ /* 0x000fe20008000058 */
[----:B------:R-:W4:Y:S01]  /*cd50*/  LDL.LU R174, [R1+0x294] ;  /* 0x0002940001ae7983 */ /* 0x000f220000300800 */
[----:B------:R-:W-:Y:S02]  /*cd60*/  HADD2.F32 R226, -RZ, R172.H0_H0 ;  /* 0x200000acffe27230 */ /* 0x000fe40000004100 */
[----:B------:R-:W-:Y:S01]  /*cd70*/  FFMA R89, R234, UR44, R89 ;  /* 0x0000002cea597c23 */ /* 0x000fe20008000059 */
[----:B------:R-:W-:Y:S01]  /*cd80*/  HADD2.F32 R234, -RZ, R170.H0_H0 ;  /* 0x200000aaffea7230 */ /* 0x000fe20000004100 */
[----:B------:R-:W4:Y:S01]  /*cd90*/  LDL.LU R173, [R1+0x290] ;  /* 0x0002900001ad7983 */ /* 0x000f220000300800 */
[----:B------:R-:W-:Y:S01]  /*cda0*/  FFMA R90, R227, UR44, R90 ;  /* 0x0000002ce35a7c23 */ /* 0x000fe2000800005a */
[----:B------:R-:W-:Y:S02]  /*cdb0*/  HADD2.F32 R227, -RZ, R168.H0_H0 ;  /* 0x200000a8ffe37230 */ /* 0x000fe40000004100 */
[----:B------:R-:W-:Y:S01]  /*cdc0*/  FFMA R91, R236, UR44, R91 ;  /* 0x0000002cec5b7c23 */ /* 0x000fe2000800005b */
[----:B------:R1:W-:Y:S01]  /*cdd0*/  STL [R1], R9 ;  /* 0x0000000901007387 */ /* 0x0003e20000100800 */
[----:B------:R-:W-:Y:S02]  /*cde0*/  HADD2.F32 R236, -RZ, R198.H0_H0 ;  /* 0x200000c6ffec7230 */ /* 0x000fe40000004100 */
[----:B------:R-:W-:Y:S01]  /*cdf0*/  FFMA R92, R244, UR44, R92 ;  /* 0x0000002cf45c7c23 */ /* 0x000fe2000800005c */
        /* <DEDUP_REMOVED lines=14> */
[----:B------:R-:W-:Y:S01]  /*cee0*/  HADD2.F32 R233, -RZ, R223.H0_H0 ;  /* 0x200000dfffe97230 */ /* 0x000fe20000004100 */
[----:B------:R-:W-:Y:S01]  /*cef0*/  F2FP.SATFINITE.E4M3.F32.PACK_AB_MERGE_C R90, R91, R90, RZ ;  /* 0x0000005a5b5a723e */ /* 0x000fe200048070ff */
[--C-:B------:R-:W-:Y:S01]  /*cf00*/  HADD2.F32 R231, -RZ, R235.reuse.H0_H0 ;  /* 0x200000ebffe77230 */ /* 0x100fe20000004100 */
[----:B------:R-:W4:Y:S01]  /*cf10*/  LDL.LU R168, [R1+0x27c] ;  /* 0x00027c0001a87983 */ /* 0x000f220000300800 */
[----:B------:R-:W-:Y:S01]  /*cf20*/  HADD2.F32 R235, -RZ, R235.H1_H1 ;  /* 0x300000ebffeb7230 */ /* 0x000fe20000004100 */
[----:B------:R-:W-:Y:S01]  /*cf30*/  F2FP.SATFINITE.E4M3.F32.PACK_AB_MERGE_C R88, R89, R88, R90 ;  /* 0x000000585958723e */ /* 0x000fe2000480705a */
[----:B------:R-:W-:Y:S01]  /*cf40*/  HADD2.F32 R246, -RZ, R237.H0_H0 ;  /* 0x200000edfff67230 */ /* 0x000fe20000004100 */
[----:B------:R-:W4:Y:S01]  /*cf50*/  LDL.LU R199, [R1+0x278] ;  /* 0x0002780001c77983 */ /* 0x000f220000300800 */
[----:B-1----:R-:W-:Y:S02]  /*cf60*/  HADD2.F32 R9, -RZ, R192.H0_H0 ;  /* 0x200000c0ff097230 */ /* 0x002fe40000004100 */
        /* <DEDUP_REMOVED lines=9> */
[----:B------:R-:W-:Y:S01]  /*d000*/  HADD2.F32 R237, -RZ, R237.H1_H1 ;  /* 0x300000edffed7230 */ /* 0x000fe20000004100 */
[----:B------:R-:W4:Y:S01]  /*d010*/  LDL.LU R196, [R1+0x26c] ;  /* 0x00026c0001c47983 */ /* 0x000f220000300800 */
[--C-:B------:R-:W-:Y:S01]  /*d020*/  HADD2.F32 R247, -RZ, R239.reuse.H0_H0 ;  /* 0x200000effff77230 */ /* 0x100fe20000004100 */
[----:B------:R-:W-:Y:S01]  /*d030*/  F2FP.SATFINITE.E4M3.F32.PACK_AB_MERGE_C R107, R117, R116, R107 ;  /* 0x00000074756b723e */ /* 0x000fe2000480706b */
        /* <DEDUP_REMOVED lines=26> */
[----:B------:R-:W-:Y:S01]  /*d1e0*/  F2FP.SATFINITE.E4M3.F32.PACK_AB_MERGE_C R74, R75, R74, RZ ;  /* 0x0000004a4b4a723e */ /* 0x000fe200048070ff */
[----:B------:R-:W-:Y:S01]  /*d1f0*/  FFMA R78, R251, UR44, R78 ;  /* 0x0000002cfb4e7c23 */ /* 0x000fe2000800004e */
[----:B------:R-:W-:Y:S01]  /*d200*/  FFMA R79, R4, UR44, R79 ;  /* 0x0000002c044f7c23 */ /* 0x000fe2000800004f */
[----:B------:R-:W4:Y:S01]  /*d210*/  LDL.LU R225, [R1+0x24c] ;  /* 0x00024c0001e17983 */ /* 0x000f220000300800 */
[----:B------:R-:W-:Y:S01]  /*d220*/  HADD2.F32 R4, -RZ, R184.H0_H0 ;  /* 0x200000b8ff047230 */ /* 0x000fe20000004100 */
[----:B------:R-:W-:Y:S01]  /*d230*/  F2FP.SATFINITE.E4M3.F32.PACK_AB_MERGE_C R72, R73, R72, R74 ;  /* 0x000000484948723e */ /* 0x000fe2000480704a */
[----:B------:R-:W-:Y:S01]  /*d240*/  HADD2.F32 R251, -RZ, R204.H0_H0 ;  /* 0x200000ccfffb7230 */ /* 0x000fe20000004100 */
[----:B------:R-:W4:Y:S01]  /*d250*/  LDL.LU R224, [R1+0x248] ;  /* 0x0002480001e07983 */ /* 0x000f220000300800 */
[----:B------:R-:W-:Y:S01]  /*d260*/  FFMA R80, R242, UR44, R80 ;  /* 0x0000002cf2507c23 */ /* 0x000fe20008000050 */
[--C-:B------:R-:W-:Y:S02]  /*d270*/  HADD2.F32 R242, -RZ, R5.reuse.H0_H0 ;  /* 0x20000005fff27230 */ /* 0x100fe40000004100 */
[----:B------:R-:W-:Y:S01]  /*d280*/  FFMA R81, R3, UR44, R81 ;  /* 0x0000002c03517c23 */ /* 0x000fe20008000051 */
[----:B------:R-:W4:Y:S01]  /*d290*/  LDL.LU R223, [R1+0x244] ;  /* 0x0002440001df7983 */ /* 0x000f220000300800 */
[----:B------:R-:W-:Y:S01]  /*d2a0*/  F2FP.SATFINITE.E4M3.F32.PACK_AB_MERGE_C R94, R95, R94, RZ ;  /* 0x0000005e5f5e723e */ /* 0x000fe200048070ff */
[--C-:B------:R-:W-:Y:S01]  /*d2b0*/  HADD2.F32 R243, -RZ, R232.reuse.H0_H0 ;  /* 0x200000e8fff37230 */ /* 0x100fe20000004100 */
[----:B------:R-:W-:Y:S01]  /*d2c0*/  F2FP.SATFINITE.E4M3.F32.PACK_AB_MERGE_C R98, R99, R98, RZ ;  /* 0x000000626362723e */ /* 0x000fe200048070ff */
[----:B------:R-:W4:Y:S01]  /*d2d0*/  LDL.LU R222, [R1+0x240] ;  /* 0x0002400001de7983 */ /* 0x000f220000300800 */
[----:B------:R-:W-:Y:S01]  /*d2e0*/  F2FP.SATFINITE.E4M3.F32.PACK_AB_MERGE_C R89, R93, R92, R94 ;  /* 0x0000005c5d59723e */ /* 0x000fe2000480705e */
[----:B------:R-:W-:Y:S01]  /*d2f0*/  HADD2.F32 R232, -RZ, R232.H1_H1 ;  /* 0x300000e8ffe87230 */ /* 0x000fe20000004100 */
[----:B------:R-:W-:Y:S01]  /*d300*/  F2FP.SATFINITE.E4M3.F32.PACK_AB_MERGE_C R90, R97, R96, R98 ;  /* 0x00000060615a723e */ /* 0x000fe20004807062 */
[----:B------:R-:W4:Y:S01]  /*d310*/  LDL.LU R221, [R1+0x23c] ;  /* 0x00023c0001dd7983 */ /* 0x000f220000300800 */
[----:B------:R-:W-:Y:S01]  /*d320*/  F2FP.SATFINITE.E4M3.F32.PACK_AB_MERGE_C R102, R103, R102, RZ ;  /* 0x000000666766723e */ /* 0x000fe200048070ff */
[----:B------:R-:W-:Y:S01]  /*d330*/  FFMA R82, R243, UR44, R82 ;  /* 0x0000002cf3527c23 */ /* 0x000fe20008000052 */
[----:B------:R-:W-:Y:S01]  /*d340*/  F2FP.SATFINITE.E4M3.F32.PACK_AB_MERGE_C R73, R79, R78, RZ ;  /* 0x0000004e4f49723e */ /* 0x000fe200048070ff */
[----:B------:R-:W4:Y:S01]  /*d350*/  LDL.LU R220, [R1+0x238] ;  /* 0x0002380001dc7983 */ /* 0x000f220000300800 */
[----:B------:R-:W-:Y:S01]  /*d360*/  F2FP.SATFINITE.E4M3.F32.PACK_AB_MERGE_C R91, R101, R100, R102 ;  /* 0x00000064655b723e */ /* 0x000fe20004807066 */
[----:B------:R-:W-:Y:S01]  /*d370*/  FFMA R83, R232, UR44, R83 ;  /* 0x0000002ce8537c23 */ /* 0x000fe20008000053 */
[----:B------:R-:W-:Y:S01]  /*d380*/  F2FP.SATFINITE.E4M3.F32.PACK_AB_MERGE_C R73, R77, R76, R73 ;  /* 0x0000004c4d49723e */ /* 0x000fe20004807049 */
[----:B------:R-:W4:Y:S01]  /*d390*/  LDL.LU R219, [R1+0x234] ;  /* 0x0002340001db7983 */ /* 0x000f220000300800 */
[----:B------:R-:W-:Y:S02]  /*d3a0*/  FFMA R84, R252, UR44, R84 ;  /* 0x0000002cfc547c23 */ /* 0x000fe40008000054 */
[----:B------:R-:W-:Y:S01]  /*d3b0*/  F2FP.SATFINITE.E4M3.F32.PACK_AB_MERGE_C R74, R83, R82, RZ ;  /* 0x00000052534a723e */ /* 0x000fe200048070ff */
[----:B------:R-:W4:Y:S03]  /*d3c0*/  LDL.LU R218, [R1+0x230] ;  /* 0x0002300001da7983 */ /* 0x000f260000300800 */
[----:B------:R-:W-:Y:S01]  /*d3d0*/  F2FP.SATFINITE.E4M3.F32.PACK_AB_MERGE_C R74, R81, R80, R74 ;  /* 0x00000050514a723e */ /* 0x000fe2000480704a */
[----:B------:R-:W4:Y:S04]  /*d3e0*/  LDL.LU R217, [R1+0x22c] ;  /* 0x00022c0001d97983 */ /* 0x000f280000300800 */
        /* <DEDUP_REMOVED lines=17> */
[----:B------:R-:W-:Y:S04]  /*d500*/  STL [R1+0x5c], R193 ;  /* 0x00005cc101007387 */ /* 0x000fe80000100800 */
[----:B------:R-:W-:Y:S04]  /*d510*/  STL [R1+0x60], R9 ;  /* 0x0000600901007387 */ /* 0x000fe80000100800 */
[----:B------:R1:W-:Y:S02]  /*d520*/  STL [R1+0x64], R4 ;  /* 0x0000640401007387 */ /* 0x0003e40000100800 */
[----:B-1----:R-:W-:Y:S05]  /*d530*/  HADD2.F32 R4, -RZ, R5.H1_H1 ;  /* 0x30000005ff047230 */ /* 0x002fea0000004100 */
[----:B------:R1:W-:Y:S01]  /*d540*/  STL [R1+0x68], R4 ;  /* 0x0000680401007387 */ /* 0x0003e20000100800 */
[----:B--2---:R-:W-:Y:S02]  /*d550*/  F2FP.SATFINITE.E4M3.F32.PACK_AB_MERGE_C R152, R153, R152, R154 ;  /* 0x000000989998723e */ /* 0x004fe4000480709a */
[----:B------:R-:W-:Y:S02]  /*d560*/  F2FP.SATFINITE.E4M3.F32.PACK_AB_MERGE_C R153, R157, R156, R158 ;  /* 0x0000009c9d99723e */ /* 0x000fe4000480709e */
[----:B------:R-:W-:Y:S02]  /*d570*/  F2FP.SATFINITE.E4M3.F32.PACK_AB_MERGE_C R154, R161, R160, R162 ;  /* 0x000000a0a19a723e */ /* 0x000fe400048070a2 */
[----:B---3--:R-:W-:Y:S02]  /*d580*/  F2FP.SATFINITE.E4M3.F32.PACK_AB_MERGE_C R178, R179, R178, RZ ;  /* 0x000000b2b3b2723e */ /* 0x008fe400048070ff */
[----:B----4-:R-:W-:Y:S02]  /*d590*/  F2FP.SATFINITE.E4M3.F32.PACK_AB_MERGE_C R170, R171, R170, RZ ;  /* 0x000000aaabaa723e */ /* 0x010fe400048070ff */
[----:B------:R-:W-:Y:S04]  /*d5a0*/  F2FP.SATFINITE.E4M3.F32.PACK_AB_MERGE_C R171, R183, R182, RZ ;  /* 0x000000b6b7ab723e */ /* 0x000fe800048070ff */
[----:B------:R-:W-:Y:S02]  /*d5b0*/  F2FP.SATFINITE.E4M3.F32.PACK_AB_MERGE_C R171, R181, R180, R171 ;  /* 0x000000b4b5ab723e */ /* 0x000fe400048070ab */
[----:B------:R-:W-:Y:S02]  /*d5c0*/  F2FP.SATFINITE.E4M3.F32.PACK_AB_MERGE_C R168, R169, R168, R170 ;  /* 0x000000a8a9a8723e */ /* 0x000fe400048070aa */
[----:B------:R-:W-:Y:S04]  /*d5d0*/  F2FP.SATFINITE.E4M3.F32.PACK_AB_MERGE_C R169, R175, R174, RZ ;  /* 0x000000aeafa9723e */ /* 0x000fe800048070ff */
[----:B------:R-:W-:Y:S02]  /*d5e0*/  F2FP.SATFINITE.E4M3.F32.PACK_AB_MERGE_C R169, R173, R172, R169 ;  /* 0x000000acada9723e */ /* 0x000fe400048070a9 */
[----:B------:R-:W-:Y:S02]  /*d5f0*/  F2FP.SATFINITE.E4M3.F32.PACK_AB_MERGE_C R190, R191, R190, RZ ;  /* 0x000000bebfbe723e */ /* 0x000fe400048070ff */
[----:B------:R-:W-:Y:S01]  /*d600*/  F2FP.SATFINITE.E4M3.F32.PACK_AB_MERGE_C R224, R225, R224, RZ ;  /* 0x000000e0e1e0723e */ /* 0x000fe200048070ff */
[----:B------:R-:W-:Y:S01]  /*d610*/  HADD2.F32 R225, -RZ, R206.H0_H0 ;  /* 0x200000ceffe17230 */ /* 0x000fe20000004100 */
[----:B------:R-:W-:Y:S01]  /*d620*/  F2FP.SATFINITE.E4M3.F32.PACK_AB_MERGE_C R220, R221, R220, RZ ;  /* 0x000000dcdddc723e */ /* 0x000fe200048070ff */
[----:B------:R-:W-:Y:S03]  /*d630*/  HADD2.F32 R221, -RZ, R200.H0_H0 ;  /* 0x200000c8ffdd7230 */ /* 0x000fe60000004100 */
[----:B------:R-:W-:Y:S01]  /*d640*/  F2FP.SATFINITE.E4M3.F32.PACK_AB_MERGE_C R204, R219, R218, R220 ;  /* 0x000000dadbcc723e */ /* 0x000fe200048070dc */
[----:B------:R-:W-:Y:S02]  /*d650*/  HADD2.F32 R219, -RZ, R201.H0_H0 ;  /* 0x200000c9ffdb7230 */ /* 0x000fe40000004100 */
[----:B------:R-:W-:Y:S02]  /*d660*/  HADD2.F32 R220, -RZ, R186.H0_H0 ;  /* 0x200000baffdc7230 */ /* 0x000fe40000004100 */
[----:B------:R-:W-:Y:S01]  /*d670*/  HADD2.F32 R218, -RZ, R213.H0_H0 ;  /* 0x200000d5ffda7230 */ /* 0x000fe20000004100 */
[----:B------:R-:W-:Y:S01]  /*d680*/  F2FP.SATFINITE.E4M3.F32.PACK_AB_MERGE_C R213, R223, R222, R224 ;  /* 0x000000dedfd5723e */ /* 0x000fe200048070e0 */
[----:B------:R-:W-:Y:S01]  /*d690*/  HADD2.F32 R223, -RZ, R185.H0_H0 ;  /* 0x200000b9ffdf7230 */ /* 0x000fe20000004100 */
[----:B------:R-:W-:Y:S01]  /*d6a0*/  F2FP.SATFINITE.E4M3.F32.PACK_AB_MERGE_C R216, R217, R216, RZ ;  /* 0x000000d8d9d8723e */ /* 0x000fe200048070ff */
[----:B------:R-:W-:Y:S02]  /*d6b0*/  HADD2.F32 R217, -RZ, R202.H0_H0 ;  /* 0x200000caffd97230 */ /* 0x000fe40000004100 */
[----:B------:R-:W2:Y:S01]  /*d6c0*/  LDL.LU R202, [R1+0x1e4] ;  /* 0x0001e40001ca7983 */ /* 0x000ea20000300800 */
[----:B------:R-:W-:Y:S02]  /*d6d0*/  HADD2.F32 R222, -RZ, R207.H0_H0 ;  /* 0x200000cfffde7230 */ /* 0x000fe40000004100 */
[----:B------:R-:W-:Y:S01]  /*d6e0*/  HADD2.F32 R224, -RZ, R211.H0_H0 ;  /* 0x200000d3ffe07230 */ /* 0x000fe20000004100 */
[----:B------:R-:W-:Y:S01]  /*d6f0*/  F2FP.SATFINITE.E4M3.F32.PACK_AB_MERGE_C R205, R23, R22, R216 ;  /* 0x0000001617cd723e */ /* 0x000fe200048070d8 */
[----:B------:R-:W-:Y:S02]  /*d700*/  HADD2.F32 R216, -RZ, R187.H0_H0 ;  /* 0x200000bbffd87230 */ /* 0x000fe40000004100 */
[----:B------:R-:W3:Y:S04]  /*d710*/  LDL.LU R187, [R1+0x1e0] ;  /* 0x0001e00001bb7983 */ /* 0x000ee80000300800 */
[----:B------:R-:W4:Y:S01]  /*d720*/  LDL.LU R201, [R1+0x1dc] ;  /* 0x0001dc0001c97983 */ /* 0x000f220000300800 */
[----:B------:R-:W-:Y:S01]  /*d730*/  F2FP.SATFINITE.E4M3.F32.PACK_AB_MERGE_C R20, R21, R20, RZ ;  /* 0x000000141514723e */ /* 0x000fe200048070ff */
[----:B------:R-:W-:Y:S02]  /*d740*/  HADD2.F32 R21, -RZ, R210.H0_H0 ;  /* 0x200000d2ff157230 */ /* 0x000fe40000004100 */
[----:B------:R-:W4:Y:S04]  /*d750*/  LDL.LU R200, [R1+0x1d8] ;  /* 0x0001d80001c87983 */ /* 0x000f280000300800 */
[----:B------:R-:W3:Y:S01]  /*d760*/  LDL.LU R186, [R1+0x1d4] ;  /* 0x0001d40001ba7983 */ /* 0x000ee20000300800 */
[----:B------:R-:W-:Y:S01]  /*d770*/  F2FP.SATFINITE.E4M3.F32.PACK_AB_MERGE_C R208, R19, R18, R20 ;  /* 0x0000001213d0723e */ /* 0x000fe20004807014 */
[----:B------:R-:W-:Y:S02]  /*d780*/  HADD2.F32 R20, -RZ, R215.H0_H0 ;  /* 0x200000d7ff147230 */ /* 0x000fe40000004100 */
[----:B------:R-:W3:Y:S04]  /*d790*/  LDL.LU R185, [R1+0x1d0] ;  /* 0x0001d00001b97983 */ /* 0x000ee80000300800 */
[----:B------:R-:W3:Y:S04]  /*d7a0*/  LDL.LU R207, [R1+0x1cc] ;  /* 0x0001cc0001cf7983 */ /* 0x000ee80000300800 */
[----:B------:R-:W3:Y:S04]  /*d7b0*/  LDL.LU R206, [R1+0x1c8] ;  /* 0x0001c80001ce7983 */ /* 0x000ee80000300800 */
[----:B------:R-:W3:Y:S04]  /*d7c0*/  LDL.LU R211, [R1+0x1c4] ;  /* 0x0001c40001d37983 */ /* 0x000ee80000300800 */
[----:B------:R-:W3:Y:S04]  /*d7d0*/  LDL.LU R210, [R1+0x1c0] ;  /* 0x0001c00001d27983 */ /* 0x000ee80000300800 */
[----:B------:R-:W3:Y:S01]  /*d7e0*/  LDL.LU R215, [R1+0x1bc] ;  /* 0x0001bc0001d77983 */ /* 0x000ee20000300800 */
[----:B------:R-:W-:Y:S03]  /*d7f0*/  F2FP.SATFINITE.E4M3.F32.PACK_AB_MERGE_C R12, R13, R12, RZ ;  /* 0x0000000c0d0c723e */ /* 0x000fe600048070ff */
[----:B------:R1:W-:Y:S04]  /*d800*/  STL [R1+0x6c], R21 ;  /* 0x00006c1501007387 */ /* 0x0003e80000100800 */
[----:B------:R3:W-:Y:S01]  /*d810*/  STL [R1+0x70], R20 ;  /* 0x0000701401007387 */ /* 0x0007e20000100800 */
[----:B------:R-:W-:Y:S02]  /*d820*/  F2FP.SATFINITE.E4M3.F32.PACK_AB_MERGE_C R193, R11, R10, R12 ;  /* 0x0000000a0bc1723e */ /* 0x000fe4000480700c */
[----:B------:R-:W-:Y:S04]  /*d830*/  F2FP.SATFINITE.E4M3.F32.PACK_AB_MERGE_C R12, R17, R16, RZ ;  /* 0x00000010110c723e */ /* 0x000fe800048070ff */
[----:B------:R-:W-:Y:S02]  /*d840*/  F2FP.SATFINITE.E4M3.F32.PACK_AB_MERGE_C R192, R15, R14, R12 ;  /* 0x0000000e0fc0723e */ /* 0x000fe4000480700c */
[----:B------:R-:W-:Y:S02]  /*d850*/  F2FP.SATFINITE.E4M3.F32.PACK_AB_MERGE_C R184, R7, R6, R8 ;  /* 0x0000000607b8723e */ /* 0x000fe40004807008 */
[----:B-1----:R-:W1:Y:S01]  /*d860*/  LDTM.x16 R4, tmem[UR4+0xe0] ;  /* 0x0000e004000479ee */ /* 0x002e620008240000 */
[----:B------:R-:W1:Y:S01]  /*d870*/  S2UR UR4, SR_CgaCtaId ;  /* 0x00000000000479c3 */ /* 0x000e620000008800 */
[----:B------:R-:W-:Y:S01]  /*d880*/  NOP ;  /* 0x0000000000007918 */ /* 0x000fe20000000000 */
[----:B-1----:R-:W-:Y:S01]  /*d890*/  FMUL R21, R5, UR37 ;  /* 0x0000002505157c20 */ /* 0x002fe20008400000 */
[----:B------:R-:W-:Y:S01]  /*d8a0*/  ULEA UR4, UR4, UR5, 0x18 ;  /* 0x0000000504047291 */ /* 0x000fe2000f8ec0ff */
[----:B------:R-:W-:Y:S01]  /*d8b0*/  FMUL R22, R6, UR37 ;  /* 0x0000002506167c20 */ /* 0x000fe20008400000 */
[----:B------:R-:W-:Y:S01]  /*d8c0*/  FMUL R23, R7, UR37 ;  /* 0x0000002507177c20 */ /* 0x000fe20008400000 */
[----:B------:R-:W-:Y:S01]  /*d8d0*/  FMUL R12, R12, UR37 ;  /* 0x000000250c0c7c20 */ /* 0x000fe20008400000 */
[----:B------:R-:W-:Y:S01]  /*d8e0*/  ULEA UR5, UR45, UR4, 0x3 ;  /* 0x000000042d057291 */ /* 0x000fe2000f8e18ff */
[----:B------:R-:W-:Y:S01]  /*d8f0*/  FMUL R13, R13, UR37 ;  /* 0x000000250d0d7c20 */ /* 0x000fe20008400000 */
[----:B------:R-:W-:Y:S01]  /*d900*/  FMUL R14, R14, UR37 ;  /* 0x000000250e0e7c20 */ /* 0x000fe20008400000 */
[----:B------:R-:W-:Y:S01]  /*d910*/  FMUL R15, R15, UR37 ;  /* 0x000000250f0f7c20 */ /* 0x000fe20008400000 */
[----:B------:R-:W-:Y:S01]  /*d920*/  UIADD3 UR5, UPT, UPT, UR5, 0x70, URZ ;  /* 0x0000007005057890 */ /* 0x000fe2000fffe0ff */
[----:B------:R-:W-:Y:S01]  /*d930*/  FMUL R16, R16, UR37 ;  /* 0x0000002510107c20 */ /* 0x000fe20008400000 */
[----:B------:R-:W-:Y:S01]  /*d940*/  FMUL R17, R17, UR37 ;  /* 0x0000002511117c20 */ /* 0x000fe20008400000 */
[----:B------:R-:W-:Y:S01]  /*d950*/  FMUL R18, R18, UR37 ;  /* 0x0000002512127c20 */ /* 0x000fe20008400000 */
[----:B------:R-:W-:Y:S01]  /*d960*/  ULOP3.LUT UR5, UR5, 0xfefffff8, URZ, 0xc0, !UPT ;  /* 0xfefffff805057892 */ /* 0x000fe2000f8ec0ff */
[----:B------:R-:W-:Y:S08]  /*d970*/  FMUL R19, R19, UR37 ;  /* 0x0000002513137c20 */ /* 0x000ff00008400000 */
[----:B------:R-:W-:Y:S01]  /*d980*/  SYNCS.ARRIVE.TRANS64.RED.A1T0 RZ, [UR5], RZ ;  /* 0x000000ffffff79a7 */ /* 0x000fe20008100405 */
[----:B--2---:R-:W-:Y:S01]  /*d990*/  F2FP.SATFINITE.E4M3.F32.PACK_AB_MERGE_C R202, R203, R202, RZ ;  /* 0x000000cacbca723e */ /* 0x004fe200048070ff */
[----:B------:R-:W-:Y:S01]  /*d9a0*/  FMUL R203, R11, UR37 ;  /* 0x000000250bcb7c20 */ /* 0x000fe20008400000 */
[----:B------:R-:W-:Y:S02]  /*d9b0*/  MOV R11, R213 ;  /* 0x000000d5000b7202 */ /* 0x000fe40000000f00 */
[----:B----4-:R-:W-:Y:S01]  /*d9c0*/  F2FP.SATFINITE.E4M3.F32.PACK_AB_MERGE_C R200, R201, R200, R202 ;  /* 0x000000c8c9c8723e */ /* 0x010fe200048070ca */
[----:B------:R-:W-:Y:S01]  /*d9d0*/  FMUL R201, R9, UR37 ;  /* 0x0000002509c97c20 */ /* 0x000fe20008400000 */
[----:B------:R-:W-:Y:S01]  /*d9e0*/  MOV R9, R205 ;  /* 0x000000cd00097202 */ /* 0x000fe20000000f00 */
[----:B------:R-:W-:Y:S01]  /*d9f0*/  FMUL R202, R10, UR37 ;  /* 0x000000250aca7c20 */ /* 0x000fe20008400000 */
[----:B------:R-:W-:Y:S02]  /*da00*/  MOV R10, R204 ;  /* 0x000000cc000a7202 */ /* 0x000fe40000000f00 */
[----:B---3--:R-:W-:Y:S02]  /*da10*/  F2FP.SATFINITE.E4M3.F32.PACK_AB_MERGE_C R186, R187, R186, RZ ;  /* 0x000000babbba723e */ /* 0x008fe400048070ff */
[----:B------:R-:W-:Y:S04]  /*da20*/  F2FP.SATFINITE.E4M3.F32.PACK_AB_MERGE_C R187, R199, R198, RZ ;  /* 0x000000c6c7bb723e */ /* 0x000fe800048070ff */
[----:B------:R-:W-:Y:S02]  /*da30*/  F2FP.SATFINITE.E4M3.F32.PACK_AB_MERGE_C R187, R197, R196, R187 ;  /* 0x000000c4c5bb723e */ /* 0x000fe400048070bb */
[----:B------:R-:W-:Y:S01]  /*da40*/  F2FP.SATFINITE.E4M3.F32.PACK_AB_MERGE_C R20, R207, R206, RZ ;  /* 0x000000cecf14723e */ /* 0x000fe200048070ff */
[----:B------:R-:W-:Y:S02]  /*da50*/  HADD2.F32 R207, -RZ, R214.H0_H0 ;  /* 0x200000d6ffcf7230 */ /* 0x000fe40000004100 */
[----:B------:R-:W2:Y:S01]  /*da60*/  LDL.LU R214, [R1+0x1b8] ;  /* 0x0001b80001d67983 */ /* 0x000ea20000300800 */
[----:B------:R-:W-:Y:S03]  /*da70*/  HADD2.F32 R206, -RZ, R209.H0_H0 ;  /* 0x200000d1ffce7230 */ /* 0x000fe60000004100 */
[----:B------:R-:W3:Y:S01]  /*da80*/  LDL.LU R209, [R1+0x1b4] ;  /* 0x0001b40001d17983 */ /* 0x000ee20000300800 */
[----:B------:R-:W-:Y:S02]  /*da90*/  F2FP.SATFINITE.E4M3.F32.PACK_AB_MERGE_C R210, R211, R210, RZ ;  /* 0x000000d2d3d2723e */ /* 0x000fe400048070ff */
[----:B------:R-:W-:Y:S01]  /*daa0*/  MOV R211, R20 ;  /* 0x0000001400d37202 */ /* 0x000fe20000000f00 */
[----:B------:R-:W-:Y:S01]  /*dab0*/  FMUL R20, R4, UR37 ;  /* 0x0000002504147c20 */ /* 0x000fe20008400000 */
[----:B------:R-:W-:Y:S01]  /*dac0*/  MOV R4, R200 ;  /* 0x000000c800047202 */ /* 0x000fe20000000f00 */
[----:B------:R-:W-:Y:S01]  /*dad0*/  FMUL R200, R8, UR37 ;  /* 0x0000002508c87c20 */ /* 0x000fe20008400000 */
[----:B------:R-:W-:Y:S02]  /*dae0*/  MOV R8, R208 ;  /* 0x000000d000087202 */ /* 0x000fe40000000f00 */
[----:B------:R-:W3:Y:S04]  /*daf0*/  LDL.LU R208, [R1+0x1b0] ;  /* 0x0001b00001d07983 */ /* 0x000ee80000300800 */
[----:B------:R-:W4:Y:S04]  /*db00*/  LDL.LU R205, [R1+0x1ac] ;  /* 0x0001ac0001cd7983 */ /* 0x000f280000300800 */
[----:B------:R-:W4:Y:S04]  /*db10*/  LDL.LU R204, [R1+0x1a8] ;  /* 0x0001a80001cc7983 */ /* 0x000f280000300800 */
[----:B------:R-:W4:Y:S01]  /*db20*/  LDL.LU R213, [R1+0x1a4] ;  /* 0x0001a40001d57983 */ /* 0x000f220000300800 */
[----:B--2---:R-:W-:Y:S02]  /*db30*/  F2FP.SATFINITE.E4M3.F32.PACK_AB_MERGE_C R214, R215, R214, RZ ;  /* 0x000000d6d7d6723e */ /* 0x004fe400048070ff */
[----:B---3--:R-:W-:Y:S02]  /*db40*/  F2FP.SATFINITE.E4M3.F32.PACK_AB_MERGE_C R6, R209, R208, R210 ;  /* 0x000000d0d106723e */ /* 0x008fe400048070d2 */
[----:B------:R-:W-:Y:S02]  /*db50*/  MOV R208, R212 ;  /* 0x000000d400d07202 */ /* 0x000fe40000000f00 */
[----:B------:R-:W2:Y:S01]  /*db60*/  LDL.LU R212, [R1+0x1a0] ;  /* 0x0001a00001d47983 */ /* 0x000ea20000300800 */
[----:B------:R-:W-:Y:S02]  /*db70*/  MOV R209, R184 ;  /* 0x000000b800d17202 */ /* 0x000fe40000000f00 */
[----:B------:R-:W-:Y:S01]  /*db80*/  MOV R210, R193 ;  /* 0x000000c100d27202 */ /* 0x000fe20000000f00 */
[----:B------:R-:W3:Y:S01]  /*db90*/  LDL.LU R184, [R1+0x19c] ;  /* 0x00019c0001b87983 */ /* 0x000ee20000300800 */
[----:B----4-:R-:W-:Y:S02]  /*dba0*/  F2FP.SATFINITE.E4M3.F32.PACK_AB_MERGE_C R5, R205, R204, R211 ;  /* 0x000000cccd05723e */ /* 0x010fe400048070d3 */
[----:B------:R-:W-:Y:S01]  /*dbb0*/  MOV R211, R192 ;  /* 0x000000c000d37202 */ /* 0x000fe20000000f00 */
[----:B------:R-:W4:Y:S04]  /*dbc0*/  LDL.LU R193, [R1+0x198] ;  /* 0x0001980001c17983 */ /* 0x000f280000300800 */
[----:B------:R-:W4:Y:S01]  /*dbd0*/  LDL.LU R192, [R1+0x194] ;  /* 0x0001940001c07983 */ /* 0x000f220000300800 */
[----:B------:R-:W1:Y:S02]  /*dbe0*/  S2R R204, SR_TID.X ;  /* 0x0000000000cc7919 */ /* 0x000e640000002100 */
[----:B-1----:R-:W-:Y:S04]  /*dbf0*/  SHF.L.U32 R170, R204, 0x4, RZ ;  /* 0x00000004ccaa7819 */ /* 0x002fe800000006ff */
[----:B------:R-:W-:Y:S02]  /*dc00*/  LOP3.LUT R172, R170, 0x7f0, RZ, 0xc0, !PT ;  /* 0x000007f0aaac7812 */ /* 0x000fe400078ec0ff */
[----:B------:R-:W-:Y:S03]  /*dc10*/  F2FP.SATFINITE.E4M3.F32.PACK_AB_MERGE_C R170, R177, R176, R178 ;  /* 0x000000b0b1aa723e */ /* 0x000fe600048070b2 */
[----:B------:R1:W-:Y:S04]  /*dc20*/  STS.128 [R172+UR4+0x7900], R208 ;  /* 0x007900d0ac007988 */ /* 0x0003e80008000c04 */
[----:B------:R4:W-:Y:S04]  /*dc30*/  STS.128 [R172+UR4+0x8100], R8 ;  /* 0x00810008ac007988 */ /* 0x0009e80008000c04 */
[----:B------:R-:W-:Y:S04]  /*dc40*/  STS.128 [R172+UR4+0x9900], R168 ;  /* 0x009900a8ac007988 */ /* 0x000fe80008000c04 */
[----:B------:R-:W-:Y:S04]  /*dc50*/  STS.128 [R172+UR4+0xa100], R152 ;  /* 0x00a10098ac007988 */ /* 0x000fe80008000c04 */
[----:B------:R-:W-:Y:S04]  /*dc60*/  STS.128 [R172+UR4+0xa900], R136 ;  /* 0x00a90088ac007988 */ /* 0x000fe80008000c04 */
[----:B------:R-:W-:Y:S04]  /*dc70*/  STS.128 [R172+UR4+0xb100], R120 ;  /* 0x00b10078ac007988 */ /* 0x000fe80008000c04 */
[----:B------:R-:W-:Y:S04]  /*dc80*/  STS.128 [R172+UR4+0xb900], R104 ;  /* 0x00b90068ac007988 */ /* 0x000fe80008000c04 */
[----:B------:R-:W-:Y:S04]  /*dc90*/  STS.128 [R172+UR4+0xc100], R88 ;  /* 0x00c10058ac007988 */ /* 0x000fe80008000c04 */
[----:B-1----:R-:W4:Y:S01]  /*dca0*/  LDL.LU R211, [R1] ;  /* 0x0000000001d37983 */ /* 0x002f220000300800 */
[----:B--2---:R-:W-:Y:S02]  /*dcb0*/  F2FP.SATFINITE.E4M3.F32.PACK_AB_MERGE_C R7, R213, R212, R214 ;  /* 0x000000d4d507723e */ /* 0x004fe400048070d6 */
[----:B---3--:R-:W-:Y:S03]  /*dcc0*/  F2FP.SATFINITE.E4M3.F32.PACK_AB_MERGE_C R184, R185, R184, R186 ;  /* 0x000000b8b9b8723e */ /* 0x008fe600048070ba */
[----:B------:R1:W-:Y:S01]  /*dcd0*/  STS.128 [R172+UR4+0x8900], R4 ;  /* 0x00890004ac007988 */ /* 0x0003e20008000c04 */
[----:B------:R-:W-:Y:S02]  /*dce0*/  F2FP.SATFINITE.E4M3.F32.PACK_AB_MERGE_C R185, R189, R188, R190 ;  /* 0x000000bcbdb9723e */ /* 0x000fe400048070be */
[----:B------:R-:W-:Y:S04]  /*dcf0*/  F2FP.SATFINITE.E4M3.F32.PACK_AB_MERGE_C R186, R195, R194, RZ ;  /* 0x000000c2c3ba723e */ /* 0x000fe800048070ff */
[----:B----4-:R-:W-:Y:S05]  /*dd00*/  F2FP.SATFINITE.E4M3.F32.PACK_AB_MERGE_C R186, R193, R192, R186 ;  /* 0x000000c0c1ba723e */ /* 0x010fea00048070ba */
[----:B------:R2:W-:Y:S01]  /*dd10*/  STS.128 [R172+UR4+0x9100], R184 ;  /* 0x009100b8ac007988 */ /* 0x0005e20008000c04 */
[----:B------:R-:W-:Y:S01]  /*dd20*/  FFMA R85, R211, UR44, R85 ;  /* 0x0000002cd3557c23 */ /* 0x000fe20008000055 */
[----:B------:R-:W-:Y:S01]  /*dd30*/  FFMA R86, R226, UR44, R86 ;  /* 0x0000002ce2567c23 */ /* 0x000fe20008000056 */
[----:B------:R-:W-:Y:S01]  /*dd40*/  FFMA R87, R60, UR44, R87 ;  /* 0x0000002c3c577c23 */ /* 0x000fe20008000057 */
[----:B------:R-:W-:Y:S01]  /*dd50*/  FFMA R56, R234, UR44, R56 ;  /* 0x0000002cea387c23 */ /* 0x000fe20008000038 */
[----:B------:R-:W3:Y:S01]  /*dd60*/  LDL.LU R60, [R1+0x190] ;  /* 0x00019000013c7983 */ /* 0x000ee20000300800 */
[----:B------:R-:W-:Y:S01]  /*dd70*/  FFMA R57, R62, UR44, R57 ;  /* 0x0000002c3e397c23 */ /* 0x000fe20008000039 */
[----:B------:R-:W-:Y:S01]  /*dd80*/  FFMA R58, R227, UR44, R58 ;  /* 0x0000002ce33a7c23 */ /* 0x000fe2000800003a */
[----:B------:R-:W-:Y:S01]  /*dd90*/  FFMA R59, R64, UR44, R59 ;  /* 0x0000002c403b7c23 */ /* 0x000fe2000800003b */
[----:B------:R-:W4:Y:S01]  /*dda0*/  LDL.LU R62, [R1+0x18c] ;  /* 0x00018c00013e7983 */ /* 0x000f220000300800 */
[----:B------:R-:W-:Y:S03]  /*ddb0*/  F2FP.SATFINITE.E4M3.F32.PACK_AB_MERGE_C R75, R87, R86, RZ ;  /* 0x00000056574b723e */ /* 0x000fe600048070ff */
[----:B------:R-:W2:Y:S01]  /*ddc0*/  LDL.LU R64, [R1+0x188] ;  /* 0x0001880001407983 */ /* 0x000ea20000300800 */
[----:B------:R-:W-:Y:S02]  /*ddd0*/  F2FP.SATFINITE.E4M3.F32.PACK_AB_MERGE_C R75, R85, R84, R75 ;  /* 0x00000054554b723e */ /* 0x000fe4000480704b */
[----:B------:R-:W-:Y:S03]  /*dde0*/  F2FP.SATFINITE.E4M3.F32.PACK_AB_MERGE_C R58, R59, R58, RZ ;  /* 0x0000003a3b3a723e */ /* 0x000fe600048070ff */
[----:B------:R1:W-:Y:S01]  /*ddf0*/  STS.128 [R172+UR4+0xc900], R72 ;  /* 0x00c90048ac007988 */ /* 0x0003e20008000c04 */
[----:B------:R-:W-:Y:S01]  /*de00*/  F2FP.SATFINITE.E4M3.F32.PACK_AB_MERGE_C R56, R57, R56, R58 ;  /* 0x000000383938723e */ /* 0x000fe2000480703a */
[----:B---3--:R-:W-:Y:S01]  /*de10*/  FFMA R60, R236, UR44, R60 ;  /* 0x0000002cec3c7c23 */ /* 0x008fe2000800003c */
[----:B------:R-:W-:Y:S02]  /*de20*/  FFMA R61, R66, UR44, R61 ;  /* 0x0000002c423d7c23 */ /* 0x000fe4000800003d */
[----:B------:R-:W3:Y:S01]  /*de30*/  LDL.LU R66, [R1+0x184] ;  /* 0x0001840001427983 */ /* 0x000ee20000300800 */
[----:B----4-:R-:W-:Y:S01]  /*de40*/  FFMA R62, R244, UR44, R62 ;  /* 0x0000002cf43e7c23 */ /* 0x010fe2000800003e */
[----:B------:R-:W-:Y:S02]  /*de50*/  FFMA R63, R68, UR44, R63 ;  /* 0x0000002c443f7c23 */ /* 0x000fe4000800003f */
[----:B------:R-:W4:Y:S01]  /*de60*/  LDL.LU R68, [R1+0x180] ;  /* 0x0001800001447983 */ /* 0x000f220000300800 */
[----:B--2---:R-:W-:Y:S01]  /*de70*/  FFMA R64, R238, UR44, R64 ;  /* 0x0000002cee407c23 */ /* 0x004fe20008000040 */
[----:B------:R-:W-:Y:S01]  /*de80*/  FFMA R65, R41, UR44, R65 ;  /* 0x0000002c29417c23 */ /* 0x000fe20008000041 */
[----:B------:R-:W-:Y:S01]  /*de90*/  F2FP.SATFINITE.E4M3.F32.PACK_AB_MERGE_C R57, R63, R62, RZ ;  /* 0x0000003e3f39723e */ /* 0x000fe200048070ff */
[----:B------:R-:W2:Y:S03]  /*dea0*/  LDL.LU R41, [R1+0x17c] ;  /* 0x00017c0001297983 */ /* 0x000ea60000300800 */
[----:B------:R-:W-:Y:S01]  /*deb0*/  F2FP.SATFINITE.E4M3.F32.PACK_AB_MERGE_C R57, R61, R60, R57 ;  /* 0x0000003c3d39723e */ /* 0x000fe20004807039 */
[----:B---3--:R-:W-:Y:S01]  /*dec0*/  FFMA R66, R245, UR44, R66 ;  /* 0x0000002cf5427c23 */ /* 0x008fe20008000042 */
[----:B------:R-:W-:Y:S02]  /*ded0*/  FFMA R67, R43, UR44, R67 ;  /* 0x0000002c2b437c23 */ /* 0x000fe40008000043 */
[----:B------:R-:W3:Y:S01]  /*dee0*/  LDL.LU R43, [R1+0x178] ;  /* 0x00017800012b7983 */ /* 0x000ee20000300800 */
[----:B----4-:R-:W-:Y:S01]  /*def0*/  FFMA R68, R240, UR44, R68 ;  /* 0x0000002cf0447c23 */ /* 0x010fe20008000044 */
[----:B------:R-:W-:Y:S01]  /*df00*/  FFMA R69, R45, UR44, R69 ;  /* 0x0000002c2d457c23 */ /* 0x000fe20008000045 */
[----:B------:R-:W-:Y:S01]  /*df10*/  FFMA R70, R230, UR44, R70 ;  /* 0x0000002ce6467c23 */ /* 0x000fe20008000046 */
[----:B------:R-:W4:Y:S01]  /*df20*/  LDL.LU R45, [R1+0x174] ;  /* 0x00017400012d7983 */ /* 0x000f220000300800 */
[----:B------:R-:W-:Y:S01]  /*df30*/  FFMA R71, R47, UR44, R71 ;  /* 0x0000002c2f477c23 */ /* 0x000fe20008000047 */
[----:B------:R-:W-:Y:S01]  /*df40*/  FFMA R40, R233, UR44, R40 ;  /* 0x0000002ce9287c23 */ /* 0x000fe20008000028 */
[----:B--2---:R-:W-:Y:S01]  /*df50*/  FFMA R41, R50, UR44, R41 ;  /* 0x0000002c32297c23 */ /* 0x004fe20008000029 */
[----:B------:R-:W2:Y:S01]  /*df60*/  LDL.LU R47, [R1+0x170] ;  /* 0x00017000012f7983 */ /* 0x000ea20000300800 */
[----:B------:R-:W-:Y:S01]  /*df70*/  FFMA R42, R231, UR44, R42 ;  /* 0x0000002ce72a7c23 */ /* 0x000fe2000800002a */
[----:B------:R-:W-:Y:S02]  /*df80*/  F2FP.SATFINITE.E4M3.F32.PACK_AB_MERGE_C R58, R67, R66, RZ ;  /* 0x00000042433a723e */ /* 0x000fe400048070ff */
[----:B------:R-:W2:Y:S01]  /*df90*/  LDL.LU R50, [R1+0x16c] ;  /* 0x00016c0001327983 */ /* 0x000ea20000300800 */
[----:B------:R-:W-:Y:S02]  /*dfa0*/  F2FP.SATFINITE.E4M3.F32.PACK_AB_MERGE_C R59, R71, R70, RZ ;  /* 0x00000046473b723e */ /* 0x000fe400048070ff */
[----:B------:R-:W-:Y:S02]  /*dfb0*/  F2FP.SATFINITE.E4M3.F32.PACK_AB_MERGE_C R58, R65, R64, R58 ;  /* 0x00000040413a723e */ /* 0x000fe4000480703a */
[----:B------:R-:W-:Y:S05]  /*dfc0*/  F2FP.SATFINITE.E4M3.F32.PACK_AB_MERGE_C R59, R69, R68, R59 ;  /* 0x00000044453b723e */ /* 0x000fea000480703b */
[----:B------:R1:W-:Y:S01]  /*dfd0*/  STS.128 [R172+UR4+0xd100], R56 ;  /* 0x00d10038ac007988 */ /* 0x0003e20008000c04 */
[----:B---3--:R-:W-:Y:S01]  /*dfe0*/  FFMA R43, R48, UR44, R43 ;  /* 0x0000002c302b7c23 */ /* 0x008fe2000800002b */
[----:B------:R-:W-:Y:S02]  /*dff0*/  FFMA R44, R235, UR44, R44 ;  /* 0x0000002ceb2c7c23 */ /* 0x000fe4000800002c */
[----:B------:R-:W3:Y:S01]  /*e000*/  LDL.LU R48, [R1+0x168] ;  /* 0x0001680001307983 */ /* 0x000ee20000300800 */
[----:B----4-:R-:W-:Y:S01]  /*e010*/  FFMA R45, R49, UR44, R45 ;  /* 0x0000002c312d7c23 */ /* 0x010fe2000800002d */
[----:B------:R-:W-:Y:S02]  /*e020*/  FFMA R46, R246, UR44, R46 ;  /* 0x0000002cf62e7c23 */ /* 0x000fe4000800002e */
[----:B------:R-:W4:Y:S01]  /*e030*/  LDL.LU R49, [R1+0x164] ;  /* 0x0001640001317983 */ /* 0x000f220000300800 */
[----:B------:R-:W-:Y:S01]  /*e040*/  F2FP.SATFINITE.E4M3.F32.PACK_AB_MERGE_C R42, R43, R42, RZ ;  /* 0x0000002a2b2a723e */ /* 0x000fe200048070ff */
[----:B--2---:R-:W-:Y:S02]  /*e050*/  FFMA R47, R51, UR44, R47 ;  /* 0x0000002c332f7c23 */ /* 0x004fe4000800002f */
[----:B------:R-:W2:Y:S01]  /*e060*/  LDL.LU R51, [R1+0x160] ;  /* 0x0001600001337983 */ /* 0x000ea20000300800 */
[----:B------:R-:W-:Y:S02]  /*e070*/  F2FP.SATFINITE.E4M3.F32.PACK_AB_MERGE_C R40, R41, R40, R42 ;  /* 0x000000282928723e */ /* 0x000fe4000480702a */
[----:B------:R-:W-:Y:S01]  /*e080*/  F2FP.SATFINITE.E4M3.F32.PACK_AB_MERGE_C R46, R47, R46, RZ ;  /* 0x0000002e2f2e723e */ /* 0x000fe200048070ff */
[----:B------:R-:W2:Y:S03]  /*e090*/  LDL.LU R8, [R1+0x5c] ;  /* 0x00005c0001087983 */ /* 0x000ea60000300800 */
[----:B------:R-:W-:Y:S01]  /*e0a0*/  F2FP.SATFINITE.E4M3.F32.PACK_AB_MERGE_C R41, R45, R44, R46 ;  /* 0x0000002c2d29723e */ /* 0x000fe2000480702e */
[----:B---3--:R-:W-:Y:S01]  /*e0b0*/  FFMA R48, R237, UR44, R48 ;  /* 0x0000002ced307c23 */ /* 0x008fe20008000030 */
[----:B----4-:R-:W-:Y:S01]  /*e0c0*/  FFMA R49, R52, UR44, R49 ;  /* 0x0000002c34317c23 */ /* 0x010fe20008000031 */
[----:B------:R-:W-:Y:S01]  /*e0d0*/  FFMA R50, R247, UR44, R50 ;  /* 0x0000002cf7327c23 */ /* 0x000fe20008000032 */
[----:B------:R-:W3:Y:S01]  /*e0e0*/  LDL.LU R52, [R1+0x15c] ;  /* 0x00015c0001347983 */ /* 0x000ee20000300800 */
[----:B--2---:R-:W-:Y:S03]  /*e0f0*/  FFMA R51, R54, UR44, R51 ;  /* 0x0000002c36337c23 */ /* 0x004fe60008000033 */
[----:B------:R-:W2:Y:S02]  /*e100*/  LDL.LU R54, [R1+0x158] ;  /* 0x0001580001367983 */ /* 0x000ea40000300800 */
[----:B------:R-:W-:Y:S02]  /*e110*/  F2FP.SATFINITE.E4M3.F32.PACK_AB_MERGE_C R42, R51, R50, RZ ;  /* 0x00000032332a723e */ /* 0x000fe400048070ff */
[----:B-1----:R-:W4:Y:S02]  /*e120*/  LDL.LU R7, [R1+0x60] ;  /* 0x0000600001077983 */ /* 0x002f240000300800 */
[----:B------:R-:W-:Y:S02]  /*e130*/  F2FP.SATFINITE.E4M3.F32.PACK_AB_MERGE_C R42, R49, R48, R42 ;  /* 0x00000030312a723e */ /* 0x000fe4000480702a */
[----:B------:R-:W4:Y:S04]  /*e140*/  LDL.LU R6, [R1+0x64] ;  /* 0x0000640001067983 */ /* 0x000f280000300800 */
[----:B------:R-:W4:Y:S01]  /*e150*/  LDL.LU R5, [R1+0x68] ;  /* 0x0000680001057983 */ /* 0x000f220000300800 */
[----:B---3--:R-:W-:Y:S01]  /*e160*/  FFMA R52, R239, UR44, R52 ;  /* 0x0000002cef347c23 */ /* 0x008fe20008000034 */
[----:B------:R-:W-:Y:S02]  /*e170*/  FFMA R53, R29, UR44, R53 ;  /* 0x0000002c1d357c23 */ /* 0x000fe40008000035 */
[----:B------:R-:W3:Y:S01]  /*e180*/  LDL.LU R29, [R1+0x154] ;  /* 0x00015400011d7983 */ /* 0x000ee20000300800 */
[----:B--2---:R-:W-:Y:S01]  /*e190*/  FFMA R54, R228, UR44, R54 ;  /* 0x0000002ce4367c23 */ /* 0x004fe20008000036 */
[----:B------:R-:W-:Y:S01]  /*e1a0*/  FFMA R55, R30, UR44, R55 ;  /* 0x0000002c1e377c23 */ /* 0x000fe20008000037 */
[----:B------:R-:W-:Y:S01]  /*e1b0*/  FFMA R24, R241, UR44, R24 ;  /* 0x0000002cf1187c23 */ /* 0x000fe20008000018 */
[----:B------:R-:W2:Y:S01]  /*e1c0*/  LDL.LU R30, [R1+0x150] ;  /* 0x00015000011e7983 */ /* 0x000ea20000300800 */
[----:B------:R-:W-:Y:S01]  /*e1d0*/  FFMA R25, R32, UR44, R25 ;  /* 0x0000002c20197c23 */ /* 0x000fe20008000019 */
[----:B------:R-:W-:Y:S01]  /*e1e0*/  FFMA R26, R229, UR44, R26 ;  /* 0x0000002ce51a7c23 */ /* 0x000fe2000800001a */
[----:B------:R-:W-:Y:S01]  /*e1f0*/  FFMA R27, R34, UR44, R27 ;  /* 0x0000002c221b7c23 */ /* 0x000fe2000800001b */
[----:B------:R-:W4:Y:S01]  /*e200*/  LDL.LU R32, [R1+0x14c] ;  /* 0x00014c0001207983 */ /* 0x000f220000300800 */
[----:B------:R-:W-:Y:S01]  /*e210*/  FFMA R28, R249, UR44, R28 ;  /* 0x0000002cf91c7c23 */ /* 0x000fe2000800001c */
[----:B------:R-:W-:Y:S02]  /*e220*/  F2FP.SATFINITE.E4M3.F32.PACK_AB_MERGE_C R43, R55, R54, RZ ;  /* 0x00000036372b723e */ /* 0x000fe400048070ff */
[----:B------:R-:W4:Y:S01]  /*e230*/  LDL.LU R34, [R1+0x148] ;  /* 0x0001480001227983 */ /* 0x000f220000300800 */
[----:B------:R-:W-:Y:S02]  /*e240*/  F2FP.SATFINITE.E4M3.F32.PACK_AB_MERGE_C R26, R27, R26, RZ ;  /* 0x0000001a1b1a723e */ /* 0x000fe400048070ff */
[----:B------:R-:W-:Y:S02]  /*e250*/  F2FP.SATFINITE.E4M3.F32.PACK_AB_MERGE_C R43, R53, R52, R43 ;  /* 0x00000034352b723e */ /* 0x000fe4000480702b */
[----:B------:R-:W-:Y:S03]  /*e260*/  F2FP.SATFINITE.E4M3.F32.PACK_AB_MERGE_C R24, R25, R24, R26 ;  /* 0x000000181918723e */ /* 0x000fe6000480701a */
[----:B------:R1:W-:Y:S01]  /*e270*/  STS.128 [R172+UR4+0xd900], R40 ;  /* 0x00d90028ac007988 */ /* 0x0003e20008000c04 */
[----:B---3--:R-:W-:Y:S03]  /*e280*/  FFMA R29, R37, UR44, R29 ;  /* 0x0000002c251d7c23 */ /* 0x008fe6000800001d */
[----:B------:R-:W3:Y:S01]  /*e290*/  LDL.LU R37, [R1+0x144] ;  /* 0x0001440001257983 */ /* 0x000ee20000300800 */
[----:B--2---:R-:W-:Y:S01]  /*e2a0*/  FFMA R30, R250, UR44, R30 ;  /* 0x0000002cfa1e7c23 */ /* 0x004fe2000800001e */
[----:B------:R-:W-:Y:S02]  /*e2b0*/  FFMA R31, R36, UR44, R31 ;  /* 0x0000002c241f7c23 */ /* 0x000fe4000800001f */
[----:B------:R-:W2:Y:S01]  /*e2c0*/  LDL.LU R4, [R1+0x6c] ;  /* 0x00006c0001047983 */ /* 0x000ea20000300800 */
[----:B----4-:R-:W-:Y:S01]  /*e2d0*/  FFMA R32, R0, UR44, R32 ;  /* 0x0000002c00207c23 */ /* 0x010fe20008000020 */
[----:B------:R-:W-:Y:S02]  /*e2e0*/  FFMA R33, R39, UR44, R33 ;  /* 0x0000002c27217c23 */ /* 0x000fe40008000021 */
[----:B------:R-:W4:Y:S01]  /*e2f0*/  LDL.LU R211, [R1+0x70] ;  /* 0x0000700001d37983 */ /* 0x000f220000300800 */
[----:B------:R-:W-:Y:S01]  /*e300*/  F2FP.SATFINITE.E4M3.F32.PACK_AB_MERGE_C R30, R31, R30, RZ ;  /* 0x0000001e1f1e723e */ /* 0x000fe200048070ff */
[----:B------:R-:W-:Y:S01]  /*e310*/  FFMA R34, R251, UR44, R34 ;  /* 0x0000002cfb227c23 */ /* 0x000fe20008000022 */
[----:B------:R-:W-:Y:S01]  /*e320*/  FFMA R35, R8, UR44, R35 ;  /* 0x0000002c08237c23 */ /* 0x000fe20008000023 */
[----:B------:R-:W3:Y:S01]  /*e330*/  LDL.LU R36, [R1+0x140] ;  /* 0x0001400001247983 */ /* 0x000ee20000300800 */
[----:B------:R-:W-:Y:S03]  /*e340*/  F2FP.SATFINITE.E4M3.F32.PACK_AB_MERGE_C R25, R29, R28, R30 ;  /* 0x0000001c1d19723e */ /* 0x000fe6000480701e */
[----:B------:R-:W2:Y:S01]  /*e350*/  LDL.LU R39, [R1+0x13c] ;  /* 0x00013c0001277983 */ /* 0x000ea20000300800 */
[----:B------:R-:W-:Y:S04]  /*e360*/  F2FP.SATFINITE.E4M3.F32.PACK_AB_MERGE_C R34, R35, R34, RZ ;  /* 0x000000222322723e */ /* 0x000fe800048070ff */
[----:B------:R-:W-:Y:S01]  /*e370*/  F2FP.SATFINITE.E4M3.F32.PACK_AB_MERGE_C R26, R33, R32, R34 ;  /* 0x00000020211a723e */ /* 0x000fe20004807022 */
[----:B---3--:R-:W-:Y:S01]  /*e380*/  FFMA R36, R7, UR44, R36 ;  /* 0x0000002c07247c23 */ /* 0x008fe20008000024 */
[----:B------:R-:W-:Y:S01]  /*e390*/  FFMA R37, R6, UR44, R37 ;  /* 0x0000002c06257c23 */ /* 0x000fe20008000025 */
[----:B------:R-:W-:Y:S01]  /*e3a0*/  FFMA R38, R242, UR44, R38 ;  /* 0x0000002cf2267c23 */ /* 0x000fe20008000026 */
[----:B--2---:R-:W-:Y:S01]  /*e3b0*/  FFMA R39, R5, UR44, R39 ;  /* 0x0000002c05277c23 */ /* 0x004fe20008000027 */
        /* <DEDUP_REMOVED lines=11> */
[----:B----4-:R-:W-:Y:S01]  /*e470*/  FFMA R15, R211, UR44, R15 ;  /* 0x0000002cd30f7c23 */ /* 0x010fe2000800000f */
[----:B------:R-:W-:Y:S01]  /*e480*/  FFMA R16, R248, UR44, R16 ;  /* 0x0000002cf8107c23 */ /* 0x000fe20008000010 */
[----:B------:R-:W-:Y:S01]  /*e490*/  FFMA R17, R2, UR44, R17 ;  /* 0x0000002c02117c23 */ /* 0x000fe20008000011 */
[----:B------:R1:W5:Y:S01]  /*e4a0*/  LDL.LU R248, [R1+0x138] ;  /* 0x0001380001f87983 */ /* 0x0003620000300800 */
[----:B------:R-:W-:Y:S01]  /*e4b0*/  F2FP.SATFINITE.E4M3.F32.PACK_AB_MERGE_C R22, R23, R22, RZ ;  /* 0x000000161716723e */ /* 0x000fe200048070ff */
[----:B------:R-:W-:Y:S01]  /*e4c0*/  FFMA R18, R207, UR44, R18 ;  /* 0x0000002ccf127c23 */ /* 0x000fe20008000012 */
[----:B------:R-:W-:Y:S01]  /*e4d0*/  F2FP.SATFINITE.E4M3.F32.PACK_AB_MERGE_C R27, R39, R38, RZ ;  /* 0x00000026271b723e */ /* 0x000fe200048070ff */
[----:B------:R1:W5:Y:S01]  /*e4e0*/  LDL.LU R2, [R1+0x134] ;  /* 0x0001340001027983 */ /* 0x0003620000300800 */
[----:B------:R-:W-:Y:S01]  /*e4f0*/  FFMA R19, R206, UR44, R19 ;  /* 0x0000002cce137c23 */ /* 0x000fe20008000013 */
[----:B------:R-:W-:Y:S02]  /*e500*/  F2FP.SATFINITE.E4M3.F32.PACK_AB_MERGE_C R202, R203, R202, RZ ;  /* 0x000000cacbca723e */ /* 0x000fe400048070ff */
[----:B------:R-:W-:Y:S02]  /*e510*/  F2FP.SATFINITE.E4M3.F32.PACK_AB_MERGE_C R14, R15, R14, RZ ;  /* 0x0000000e0f0e723e */ /* 0x000fe400048070ff */
[----:B------:R-:W-:Y:S02]  /*e520*/  F2FP.SATFINITE.E4M3.F32.PACK_AB_MERGE_C R19, R19, R18, RZ ;  /* 0x000000121313723e */ /* 0x000fe400048070ff */
[----:B------:R-:W-:Y:S02]  /*e530*/  F2FP.SATFINITE.E4M3.F32.PACK_AB_MERGE_C R20, R21, R20, R22 ;  /* 0x000000141514723e */ /* 0x000fe40004807016 */
[----:B------:R-:W-:Y:S02]  /*e540*/  F2FP.SATFINITE.E4M3.F32.PACK_AB_MERGE_C R27, R37, R36, R27 ;  /* 0x00000024251b723e */ /* 0x000fe4000480701b */
[----:B------:R-:W-:Y:S02]  /*e550*/  F2FP.SATFINITE.E4M3.F32.PACK_AB_MERGE_C R21, R201, R200, R202 ;  /* 0x000000c8c915723e */ /* 0x000fe400048070ca */
[----:B------:R-:W-:Y:S01]  /*e560*/  F2FP.SATFINITE.E4M3.F32.PACK_AB_MERGE_C R22, R13, R12, R14 ;  /* 0x0000000c0d16723e */ /* 0x000fe2000480700e */
[----:B------:R1:W-:Y:S01]  /*e570*/  STS.128 [R172+UR4+0xe100], R24 ;  /* 0x00e10018ac007988 */ /* 0x0003e20008000c04 */
[----:B------:R-:W-:Y:S05]  /*e580*/  F2FP.SATFINITE.E4M3.F32.PACK_AB_MERGE_C R23, R17, R16, R19 ;  /* 0x000000101117723e */ /* 0x000fea0004807013 */
[----:B------:R1:W-:Y:S01]  /*e590*/  STS.128 [R172+UR4+0xe900], R20 ;  /* 0x00e90014ac007988 */ /* 0x0003e20008000c04 */
[----:B------:R-:W-:Y:S01]  /*e5a0*/  @!PT LDS RZ, [RZ] ;  /* 0x00000000fffff984 */ /* 0x000fe20000000800 */
[----:B------:R-:W-:Y:S01]  /*e5b0*/  @!PT LDS RZ, [RZ] ;  /* 0x00000000fffff984 */ /* 0x000fe20000000800 */
[----:B------:R-:W-:Y:S01]  /*e5c0*/  @!PT LDS RZ, [RZ] ;  /* 0x00000000fffff984 */ /* 0x000fe20000000800 */
[----:B------:R-:W-:Y:S01]  /*e5d0*/  @!PT LDS RZ, [RZ] ;  /* 0x00000000fffff984 */ /* 0x000fe20000000800 */
[----:B------:R2:W-:Y:S06]  /*e5e0*/  MEMBAR.ALL.CTA ;  /* 0x0000000000007992 */ /* 0x0005ec0000008000 */
[----:B--2---:R-:W2:Y:S02]  /*e5f0*/  FENCE.VIEW.ASYNC.S ;  /* 0x00000000000073c6 */ /* 0x004ea40000000000 */
[----:B--2---:R-:W-:Y:S06]  /*e600*/  BAR.SYNC.DEFER_BLOCKING 0x1, 0x80 ;  /* 0x0042000000007b1d */ /* 0x004fec0000010000 */
[----:B------:R-:W-:Y:S05]  /*e610*/  @P0 BRA `(.L_x_116) ;  /* 0x0000000400380947 */ /* 0x000fea0003800000 */
[----:B------:R-:W2:Y:S01]  /*e620*/  LDCU.64 UR6, c[0x0][0x348] ;  /* 0x00006900ff0677ac */ /* 0x000ea20008000a00 */
[----:B------:R-:W-:Y:S02]  /*e630*/  UIMAD UR9, UR47, 0xf0, URZ ;  /* 0x000000f02f0978a4 */ /* 0x000fe4000f8e02ff */
[----:B------:R-:W-:Y:S02]  /*e640*/  USHF.L.U32 UR10, UR46, 0x7, URZ ;  /* 0x000000072e0a7899 */ /* 0x000fe400080006ff */
[----:B------:R-:W-:Y:S01]  /*e650*/  UIADD3 UR8, UPT, UPT, UR4, 0x7900, URZ ;  /* 0x0000790004087890 */ /* 0x000fe2000fffe0ff */
[----:B------:R-:W-:Y:S01]  /*e660*/  UMOV UR11, UR36 ;  /* 0x00000024000b7c82 */ /* 0x000fe20008000000 */
[----:B------:R-:W-:Y:S02]  /*e670*/  UIADD3 UR52, UPT, UPT, UR4, 0x8100, URZ ;  /* 0x0000810004347890 */ /* 0x000fe4000fffe0ff */
[----:B------:R-:W-:Y:S01]  /*e680*/  UIADD3 UR53, UPT, UPT, UR9, 0x10, URZ ;  /* 0x0000001009357890 */ /* 0x000fe2000fffe0ff */
[----:B------:R-:W-:Y:S01]  /*e690*/  UMOV UR55, UR36 ;  /* 0x0000002400377c82 */ /* 0x000fe20008000000 */
[----:B------:R-:W-:Y:S01]  /*e6a0*/  UMOV UR54, UR10 ;  /* 0x0000000a00367c82 */ /* 0x000fe20008000000 */
[----:B------:R-:W-:Y:S02]  /*e6b0*/  UIADD3 UR28, UPT, UPT, UR4, 0x8900, URZ ;  /* 0x00008900041c7890 */ /* 0x000fe4000fffe0ff */
[----:B--2---:R-:W-:Y:S02]  /*e6c0*/  UIADD3 UR6, UP0, UPT, UR6, 0x680, URZ ;  /* 0x0000068006067890 */ /* 0x004fe4000ff1e0ff */
[----:B------:R-:W-:Y:S02]  /*e6d0*/  UIADD3 UR29, UPT, UPT, UR9, 0x20, URZ ;  /* 0x00000020091d7890 */ /* 0x000fe4000fffe0ff */
[----:B------:R-:W-:Y:S01]  /*e6e0*/  UIADD3.X UR7, UPT, UPT, URZ, UR7, URZ, UP0, !UPT ;  /* 0x00000007ff077290 */ /* 0x000fe200087fe4ff */
[----:B------:R-:W-:Y:S01]  /*e6f0*/  UMOV UR31, UR36 ;  /* 0x00000024001f7c82 */ /* 0x000fe20008000000 */
[----:B------:R-:W-:Y:S01]  /*e700*/  UMOV UR30, UR10 ;  /* 0x0000000a001e7c82 */ /* 0x000fe20008000000 */
[----:B------:R-:W-:Y:S02]  /*e710*/  UIADD3 UR64, UPT, UPT, UR4, 0x9100, URZ ;  /* 0x0000910004407890 */ /* 0x000fe4000fffe0ff */
[----:B------:R-:W-:Y:S01]  /*e720*/  UIADD3 UR65, UPT, UPT, UR9, 0x30, URZ ;  /* 0x0000003009417890 */ /* 0x000fe2000fffe0ff */
[----:B------:R-:W-:Y:S03]  /*e730*/  UMOV UR67, UR36 ;  /* 0x0000002400437c82 */ /* 0x000fe60008000000 */
[----:B------:R-:W-:Y:S01]  /*e740*/  UTMASTG.3D [UR8], [UR6] ;  /* 0x00000008060073b5 */ /* 0x000fe20008010000 */
[----:B------:R-:W-:Y:S01]  /*e750*/  UMOV UR66, UR10 ;  /* 0x0000000a00427c82 */ /* 0x000fe20008000000 */
[----:B------:R-:W-:Y:S02]  /*e760*/  UIADD3 UR68, UPT, UPT, UR4, 0xa100, URZ ;  /* 0x0000a10004447890 */ /* 0x000fe4000fffe0ff */
[----:B------:R-:W-:Y:S01]  /*e770*/  UIADD3 UR69, UPT, UPT, UR9, 0x50, URZ ;  /* 0x0000005009457890 */ /* 0x000fe2000fffe0ff */
[----:B------:R-:W-:Y:S01]  /*e780*/  UMOV UR71, UR36 ;  /* 0x0000002400477c82 */ /* 0x000fe20008000000 */
[----:B------:R-:W-:Y:S01]  /*e790*/  UMOV UR70, UR10 ;  /* 0x0000000a00467c82 */ /* 0x000fe20008000000 */
[----:B------:R2:W-:Y:S01]  /*e7a0*/  UTMASTG.3D [UR52], [UR6] ;  /* 0x00000034060073b5 */ /* 0x0005e20008010000 */
[----:B------:R-:W-:Y:S02]  /*e7b0*/  UIADD3 UR20, UPT, UPT, UR4, 0xa900, URZ ;  /* 0x0000a90004147890 */ /* 0x000fe4000fffe0ff */
[----:B------:R-:W-:Y:S01]  /*e7c0*/  UIADD3 UR21, UPT, UPT, UR9, 0x60, URZ ;  /* 0x0000006009157890 */ /* 0x000fe2000fffe0ff */
[----:B------:R-:W-:Y:S01]  /*e7d0*/  UMOV UR23, UR36 ;  /* 0x0000002400177c82 */ /* 0x000fe20008000000 */
[----:B------:R-:W-:Y:S01]  /*e7e0*/  UMOV UR22, UR10 ;  /* 0x0000000a00167c82 */ /* 0x000fe20008000000 */
[----:B------:R-:W-:Y:S01]  /*e7f0*/  UIADD3 UR56, UPT, UPT, UR4, 0xb100, URZ ;  /* 0x0000b10004387890 */ /* 0x000fe2000fffe0ff */
[----:B------:R3:W-:Y:S01]  /*e800*/  UTMASTG.3D [UR28], [UR6] ;  /* 0x0000001c060073b5 */ /* 0x0007e20008010000 */
[----:B------:R-:W-:Y:S01]  /*e810*/  UIADD3 UR57, UPT, UPT, UR9, 0x70, URZ ;  /* 0x0000007009397890 */ /* 0x000fe2000fffe0ff */
[----:B------:R-:W-:Y:S01]  /*e820*/  UMOV UR59, UR36 ;  /* 0x00000024003b7c82 */ /* 0x000fe20008000000 */
[----:B------:R-:W-:Y:S01]  /*e830*/  UMOV UR58, UR10 ;  /* 0x0000000a003a7c82 */ /* 0x000fe20008000000 */
[----:B------:R-:W-:Y:S02]  /*e840*/  UIADD3 UR48, UPT, UPT, UR4, 0xb900, URZ ;  /* 0x0000b90004307890 */ /* 0x000fe4000fffe0ff */
[----:B------:R-:W-:Y:S01]  /*e850*/  UIADD3 UR49, UPT, UPT, UR9, 0x80, URZ ;  /* 0x0000008009317890 */ /* 0x000fe2000fffe0ff */
[----:B------:R3:W-:Y:S01]  /*e860*/  UTMASTG.3D [UR64], [UR6] ;  /* 0x00000040060073b5 */ /* 0x0007e20008010000 */
[----:B------:R-:W-:Y:S01]  /*e870*/  UMOV UR51, UR36 ;  /* 0x0000002400337c82 */ /* 0x000fe20008000000 */
[----:B------:R-:W-:Y:S01]  /*e880*/  UMOV UR50, UR10 ;  /* 0x0000000a00327c82 */ /* 0x000fe20008000000 */
[----:B------:R-:W-:Y:S02]  /*e890*/  UIADD3 UR72, UPT, UPT, UR4, 0xc100, URZ ;  /* 0x0000c10004487890 */ /* 0x000fe4000fffe0ff */
[----:B------:R-:W-:Y:S01]  /*e8a0*/  UIADD3 UR73, UPT, UPT, UR9, 0x90, URZ ;  /* 0x0000009009497890 */ /* 0x000fe2000fffe0ff */
[----:B------:R-:W-:Y:S01]  /*e8b0*/  UMOV UR75, UR36 ;  /* 0x00000024004b7c82 */ /* 0x000fe20008000000 */
[----:B------:R-:W-:Y:S01]  /*e8c0*/  UMOV UR74, UR10 ;  /* 0x0000000a004a7c82 */ /* 0x000fe20008000000 */
[----:B------:R-:W-:Y:S02]  /*e8d0*/  UIADD3 UR16, UPT, UPT, UR4, 0xc900, URZ ;  /* 0x0000c90004107890 */ /* 0x000fe4000fffe0ff */
[----:B------:R-:W-:Y:S01]  /*e8e0*/  UIADD3 UR17, UPT, UPT, UR9, 0xa0, URZ ;  /* 0x000000a009117890 */ /* 0x000fe2000fffe0ff */
[----:B------:R-:W-:Y:S01]  /*e8f0*/  UMOV UR19, UR36 ;  /* 0x0000002400137c82 */ /* 0x000fe20008000000 */
[----:B------:R-:W-:Y:S01]  /*e900*/  UMOV UR18, UR10 ;  /* 0x0000000a00127c82 */ /* 0x000fe20008000000 */
[----:B------:R-:W-:Y:S02]  /*e910*/  UIADD3 UR60, UPT, UPT, UR4, 0xd100, URZ ;  /* 0x0000d100043c7890 */ /* 0x000fe4000fffe0ff */
[----:B--2---:R-:W-:Y:S02]  /*e920*/  UIADD3 UR52, UPT, UPT, UR4, 0x9900, URZ ;  /* 0x0000990004347890 */ /* 0x004fe4000fffe0ff */
[----:B------:R-:W-:Y:S02]  /*e930*/  UIADD3 UR53, UPT, UPT, UR9, 0x40, URZ ;  /* 0x0000004009357890 */ /* 0x000fe4000fffe0ff */
[----:B------:R-:W-:Y:S01]  /*e940*/  UIADD3 UR61, UPT, UPT, UR9, 0xb0, URZ ;  /* 0x000000b0093d7890 */ /* 0x000fe2000fffe0ff */
[----:B------:R-:W-:Y:S01]  /*e950*/  UMOV UR63, UR36 ;  /* 0x00000024003f7c82 */ /* 0x000fe20008000000 */
[----:B------:R-:W-:Y:S01]  /*e960*/  UMOV UR62, UR10 ;  /* 0x0000000a003e7c82 */ /* 0x000fe20008000000 */
[----:B------:R-:W-:Y:S02]  /*e970*/  UIADD3 UR32, UPT, UPT, UR4, 0xd900, URZ ;  /* 0x0000d90004207890 */ /* 0x000fe4000fffe0ff */
[----:B------:R-:W-:Y:S02]  /*e980*/  UIADD3 UR33, UPT, UPT, UR9, 0xc0, URZ ;  /* 0x000000c009217890 */ /* 0x000fe4000fffe0ff */
[----:B------:R3:W-:Y:S01]  /*e990*/  UTMASTG.3D [UR52], [UR6] ;  /* 0x00000034060073b5 */ /* 0x0007e20008010000 */
[----:B------:R-:W-:Y:S01]  /*e9a0*/  UMOV UR35, UR36 ;  /* 0x0000002400237c82 */ /* 0x000fe20008000000 */
[----:B------:R-:W-:Y:S01]  /*e9b0*/  UMOV UR34, UR10 ;  /* 0x0000000a00227c82 */ /* 0x000fe20008000000 */
[----:B------:R-:W-:Y:S02]  /*e9c0*/  UIADD3 UR24, UPT, UPT, UR4, 0xe100, URZ ;  /* 0x0000e10004187890 */ /* 0x000fe4000fffe0ff */
[----:B------:R-:W-:Y:S01]  /*e9d0*/  UIADD3 UR25, UPT, UPT, UR9, 0xd0, URZ ;  /* 0x000000d009197890 */ /* 0x000fe2000fffe0ff */
[----:B------:R-:W-:Y:S01]  /*e9e0*/  UMOV UR27, UR36 ;  /* 0x00000024001b7c82 */ /* 0x000fe20008000000 */
[----:B------:R3:W-:Y:S01]  /*e9f0*/  UTMASTG.3D [UR68], [UR6] ;  /* 0x00000044060073b5 */ /* 0x0007e20008010000 */
[----:B------:R-:W-:Y:S01]  /*ea00*/  UMOV UR26, UR10 ;  /* 0x0000000a001a7c82 */ /* 0x000fe20008000000 */
[----:B------:R-:W-:Y:S02]  /*ea10*/  UIADD3 UR12, UPT, UPT, UR4, 0xe900, URZ ;  /* 0x0000e900040c7890 */ /* 0x000fe4000fffe0ff */
[----:B------:R-:W-:Y:S01]  /*ea20*/  UIADD3 UR13, UPT, UPT, UR9, 0xe0, URZ ;  /* 0x000000e0090d7890 */ /* 0x000fe2000fffe0ff */
[----:B------:R-:W-:Y:S01]  /*ea30*/  UMOV UR15, UR36 ;  /* 0x00000024000f7c82 */ /* 0x000fe20008000000 */
[----:B------:R-:W-:Y:S01]  /*ea40*/  UMOV UR14, UR10 ;  /* 0x0000000a000e7c82 */ /* 0x000fe20008000000 */
[----:B------:R3:W-:Y:S01]  /*ea50*/  UTMASTG.3D [UR20], [UR6] ;  /* 0x00000014060073b5 */ /* 0x0007e20008010000 */
        /* <DEDUP_REMOVED lines=8> */
[----:B------:R0:W-:Y:S01]  /*eae0*/  UTMACMDFLUSH ;  /* 0x00000000000079b7 */ /* 0x0001e20000000000 */
[----:B---3--:R-:W-:Y:S04]  /*eaf0*/  DEPBAR.LE SB0, 0x0 ;  /* 0x000080000000791a */ /* 0x008fe80000000000 */
.L_x_116:
[----:B------:R-:W-:Y:S05]  /*eb00*/  BSYNC.RECONVERGENT B0 ;  /* 0x0000000000007941 */ /* 0x000fea0003800200 */
.L_x_115:
[----:B------:R-:W2:Y:S04]  /*eb10*/  LDL.LU R3, [R1+0x11c] ;  /* 0x00011c0001037983 */ /* 0x000ea80000300800 */
[----:B------:R-:W3:Y:S04]  /*eb20*/  LDL.LU R9, [R1+0x130] ;  /* 0x0001300001097983 */ /* 0x000ee80000300800 */
[----:B------:R-:W4:Y:S04]  /*eb30*/  LDL R7, [R1+0x108] ;  /* 0x0001080001077983 */ /* 0x000f280000100800 */
[----:B------:R-:W4:Y:S04]  /*eb40*/  LDL R8, [R1+0x104] ;  /* 0x0001040001087983 */ /* 0x000f280000100800 */
[----:B------:R-:W4:Y:S04]  /*eb50*/  LDL.LU R5, [R1+0x128] ;  /* 0x0001280001057983 */ /* 0x000f280000300800 */
[----:B------:R-:W2:Y:S01]  /*eb60*/  LDL.LU R4, [R1+0x12c] ;  /* 0x00012c0001047983 */ /* 0x000ea20000300800 */
[----:B------:R-:W-:Y:S01]  /*eb70*/  BAR.SYNC.DEFER_BLOCKING 0x1, 0x80 ;  /* 0x0042000000007b1d */ /* 0x000fe20000010000 */
[----:B--2---:R-:W-:Y:S01]  /*eb80*/  R2UR UR7, R4 ;  /* 0x00000000040772ca */ /* 0x004fe200000e0000 */
[----:B------:R-:W-:Y:S01]  /*eb90*/  IMAD.MOV.U32 R6, RZ, RZ, R3 ;  /* 0x000000ffff067224 */ /* 0x000fe200078e0003 */
[----:B---3--:R-:W-:Y:S03]  /*eba0*/  R2UR UR4, R9 ;  /* 0x00000000090472ca */ /* 0x008fe600000e0000 */
[----:B------:R-:W2:Y:S01]  /*ebb0*/  LDL R3, [R1+0x120] ;  /* 0x0001200001037983 */ /* 0x000ea20000100800 */
[----:B----4-:R-:W-:Y:S02]  /*ebc0*/  R2UR UR5, R7 ;  /* 0x00000000070572ca */ /* 0x010fe400000e0000 */
[----:B------:R-:W-:Y:S02]  /*ebd0*/  R2UR UR6, R6 ;  /* 0x00000000060672ca */ /* 0x000fe400000e0000 */
[----:B------:R-:W-:Y:S02]  /*ebe0*/  R2UR UR8, R5 ;  /* 0x00000000050872ca */ /* 0x000fe400000e0000 */
[----:B------:R-:W-:Y:S03]  /*ebf0*/  R2UR UR9, R8 ;  /* 0x00000000080972ca */ /* 0x000fe600000e0000 */
[----:B------:R-:W-:Y:S02]  /*ec00*/  UISETP.NE.AND UP2, UPT, UR4, URZ, UPT ;  /* 0x000000ff0400728c */ /* 0x000fe4000bf45270 */
[----:B------:R-:W-:Y:S04]  /*ec10*/  UIADD3 UR4, UPT, UPT, UR45, 0x1, URZ ;  /* 0x000000012d047890 */ /* 0x000fe8000fffe0ff */
[----:B------:R-:W-:Y:S02]  /*ec20*/  UISETP.NE.AND UP0, UPT, UR6, 0x2, UPT ;  /* 0x000000020600788c */ /* 0x000fe4000bf05270 */
[----:B------:R-:W-:Y:S02]  /*ec30*/  UIADD3 UR46, UPT, UPT, UR39, UR5, URZ ;  /* 0x00000005272e7290 */ /* 0x000fe4000fffe0ff */
[----:B------:R-:W-:Y:S02]  /*ec40*/  UISETP.NE.AND UP1, UPT, UR4, 0x2, UPT ;  /* 0x000000020400788c */ /* 0x000fe4000bf25270 */
[----:B------:R-:W-:Y:S02]  /*ec50*/  USEL UR5, URZ, 0x1, UP0 ;  /* 0x00000001ff057887 */ /* 0x000fe40008000000 */
[----:B------:R-:W-:Y:S02]  /*ec60*/  USEL UR17, UR6, URZ, UP0 ;  /* 0x000000ff06117287 */ /* 0x000fe40008000000 */
[----:B------:R-:W-:Y:S02]  /*ec70*/  USEL UR6, URZ, 0x1, UP1 ;  /* 0x00000001ff067887 */ /* 0x000fe40008800000 */
[----:B------:R-:W-:Y:S02]  /*ec80*/  ULOP3.LUT UR8, UR8, UR5, URZ, 0x3c, !UPT ;  /* 0x0000000508087292 */ /* 0x000fe4000f8e3cff */
[----:B------:R-:W-:Y:S02]  /*ec90*/  ULOP3.LUT UR7, UR7, UR6, URZ, 0x3c, !UPT ;  /* 0x0000000607077292 */ /* 0x000fe4000f8e3cff */
[----:B------:R-:W-:Y:S02]  /*eca0*/  UIADD3 UR47, UPT, UPT, UR38, UR9, URZ ;  /* 0x00000009262f7290 */ /* 0x000fe4000fffe0ff */
[----:B------:R-:W-:Y:S01]  /*ecb0*/  IMAD.U32 R4, RZ, RZ, UR8 ;  /* 0x00000008ff047e24 */ /* 0x000fe2000f8e00ff */
[----:B------:R-:W-:Y:S04]  /*ecc0*/  USEL UR45, UR4, URZ, UP1 ;  /* 0x000000ff042d7287 */ /* 0x000fe80008800000 */
[----:B------:R3:W-:Y:S01]  /*ecd0*/  STL [R1+0x128], R4 ;  /* 0x0001280401007387 */ /* 0x0007e20000100800 */
[----:B--2---:R-:W-:Y:S01]  /*ece0*/  R2UR UR36, R3 ;  /* 0x00000000032472ca */ /* 0x004fe200000e0000 */
[----:B------:R-:W-:Y:S05]  /*ecf0*/  IMAD.U32 R3, RZ, RZ, UR7 ;  /* 0x00000007ff037e24 */ /* 0x000fea000f8e00ff */
[----:B------:R3:W-:Y:S01]  /*ed00*/  STL [R1+0x12c], R3 ;  /* 0x00012c0301007387 */ /* 0x0007e20000100800 */
[----:B------:R-:W-:Y:S08]  /*ed10*/  BRA.U UP2, `(.L_x_117) ;  /* 0xffffff6902a07547 */ /* 0x000ff0000b83ffff */
[----:B------:R-:W-:Y:S05]  /*ed20*/  EXIT ;  /* 0x000000000000794d */ /* 0x000fea0003800000 */
.L_x_24:
[----:B---3--:R3:W4:Y:S02]  /*ed30*/  SYNCS.PHASECHK.TRANS64.TRYWAIT P0, [R3+URZ+0x90], R2 ;  /* 0x00009002030075a7 */ /* 0x00872400080011ff */
[----:B----4-:R-:W-:Y:S05]  /*ed40*/  @!P0 NANOSLEEP.SYNCS 0x989680 ;  /* 0x009896800000895d */ /* 0x010fea0003900000 */
[----:B------:R-:W4:Y:S02]  /*ed50*/  @!P0 SYNCS.PHASECHK.TRANS64 P0, [R3+URZ+0x90], R2 ;  /* 0x00009002030085a7 */ /* 0x000f2400080010ff */
[----:B----4-:R-:W-:Y:S05]  /*ed60*/  @!P0 BRA `(.L_x_24) ;  /* 0xfffffffc00f08947 */ /* 0x010fea000383ffff */
[----:B------:R-:W-:Y:S05]  /*ed70*/  BRA `(.L_x_118) ;  /* 0xffffff2800d07947 */ /* 0x000fea000383ffff */
.L_x_27:
[----:B-1----:R-:W-:Y:S07]  /*ed80*/  MOV R0, UR33 ;  /* 0x0000002100007c02 */ /* 0x002fee0008000f00 */
.L_x_119:
[----:B-1----:R1:W3:Y:S02]  /*ed90*/  SYNCS.PHASECHK.TRANS64.TRYWAIT P0, [R0+URZ+0x10], R3 ;  /* 0x00001003000075a7 */ /* 0x0022e400080011ff */
[----:B---3--:R-:W-:Y:S05]  /*eda0*/  @!P0 NANOSLEEP.SYNCS 0x989680 ;  /* 0x009896800000895d */ /* 0x008fea0003900000 */
[----:B------:R-:W3:Y:S02]  /*edb0*/  @!P0 SYNCS.PHASECHK.TRANS64 P0, [R0+URZ+0x10], R3 ;  /* 0x00001003000085a7 */ /* 0x000ee400080010ff */
[----:B---3--:R-:W-:Y:S05]  /*edc0*/  @!P0 BRA `(.L_x_119) ;  /* 0xfffffffc00f08947 */ /* 0x008fea000383ffff */
[----:B------:R-:W-:Y:S05]  /*edd0*/  BRA `(.L_x_26) ;  /* 0xffffff2c002c7947 */ /* 0x000fea000383ffff */
.L_x_34:
[----:B-1----:R-:W-:Y:S07]  /*ede0*/  MOV R0, UR33 ;  /* 0x0000002100007c02 */ /* 0x002fee0008000f00 */
.L_x_120:
[----:B-1----:R1:W3:Y:S02]  /*edf0*/  SYNCS.PHASECHK.TRANS64.TRYWAIT P0, [R0+URZ+0x10], R3 ;  /* 0x00001003000075a7 */ /* 0x0022e400080011ff */
[----:B---3--:R-:W-:Y:S05]  /*ee00*/  @!P0 NANOSLEEP.SYNCS 0x989680 ;  /* 0x009896800000895d */ /* 0x008fea0003900000 */
[----:B------:R-:W3:Y:S02]  /*ee10*/  @!P0 SYNCS.PHASECHK.TRANS64 P0, [R0+URZ+0x10], R3 ;  /* 0x00001003000085a7 */ /* 0x000ee400080010ff */
[----:B---3--:R-:W-:Y:S05]  /*ee20*/  @!P0 BRA `(.L_x_120) ;  /* 0xfffffffc00f08947 */ /* 0x008fea000383ffff */
[----:B------:R-:W-:Y:S05]  /*ee30*/  BRA `(.L_x_33) ;  /* 0xffffff3000187947 */ /* 0x000fea000383ffff */
.L_x_39:
[----:B-1----:R1:W2:Y:S02]  /*ee40*/  SYNCS.PHASECHK.TRANS64.TRYWAIT P0, [R3+URZ+0x40], R0 ;  /* 0x00004000030075a7 */ /* 0x0022a400080011ff */
[----:B--2---:R-:W-:Y:S05]  /*ee50*/  @!P0 NANOSLEEP.SYNCS 0x989680 ;  /* 0x009896800000895d */ /* 0x004fea0003900000 */
[----:B------:R-:W2:Y:S02]  /*ee60*/  @!P0 SYNCS.PHASECHK.TRANS64 P0, [R3+URZ+0x40], R0 ;  /* 0x00004000030085a7 */ /* 0x000ea400080010ff */
[----:B--2---:R-:W-:Y:S05]  /*ee70*/  @!P0 BRA `(.L_x_39) ;  /* 0xfffffffc00f08947 */ /* 0x004fea000383ffff */
[----:B------:R-:W-:Y:S05]  /*ee80*/  BRA `(.L_x_121) ;  /* 0xffffff3000e47947 */ /* 0x000fea000383ffff */
.L_x_43:
[----:B------:R-:W-:-:S07]  /*ee90*/  MOV R0, UR4 ;  /* 0x0000000400007c02 */ /* 0x000fce0008000f00 */
.L_x_122:
[----:B-1----:R1:W2:Y:S02]  /*eea0*/  SYNCS.PHASECHK.TRANS64.TRYWAIT P0, [R0+URZ], R3 ;  /* 0x00000003000075a7 */ /* 0x0022a400080011ff */
[----:B--2---:R-:W-:Y:S05]  /*eeb0*/  @!P0 NANOSLEEP.SYNCS 0x989680 ;  /* 0x009896800000895d */ /* 0x004fea0003900000 */
[----:B------:R-:W2:Y:S02]  /*eec0*/  @!P0 SYNCS.PHASECHK.TRANS64 P0, [R0+URZ], R3 ;  /* 0x00000003000085a7 */ /* 0x000ea400080010ff */
[----:B--2---:R-:W-:Y:S05]  /*eed0*/  @!P0 BRA `(.L_x_122) ;  /* 0xfffffffc00f08947 */ /* 0x004fea000383ffff */
[----:B------:R-:W-:Y:S05]  /*eee0*/  BRA `(.L_x_123) ;  /* 0xffffff3800987947 */ /* 0x000fea000383ffff */
.L_x_46:
[----:B-1----:R1:W2:Y:S02]  /*eef0*/  SYNCS.PHASECHK.TRANS64.TRYWAIT P0, [R2+URZ+0x80], R5 ;  /* 0x00008005020075a7 */ /* 0x0022a400080011ff */
[----:B--2---:R-:W-:Y:S05]  /*ef00*/  @!P0 NANOSLEEP.SYNCS 0x989680 ;  /* 0x009896800000895d */ /* 0x004fea0003900000 */
[----:B------:R-:W2:Y:S02]  /*ef10*/  @!P0 SYNCS.PHASECHK.TRANS64 P0, [R2+URZ+0x80], R5 ;  /* 0x00008005020085a7 */ /* 0x000ea400080010ff */
[----:B--2---:R-:W-:Y:S05]  /*ef20*/  @!P0 BRA `(.L_x_46) ;  /* 0xfffffffc00f08947 */ /* 0x004fea000383ffff */
[----:B------:R-:W-:Y:S05]  /*ef30*/  BRA `(.L_x_124) ;  /* 0xffffff3800f47947 */ /* 0x000fea000383ffff */
.L_x_47:
[----:B------:R-:W-:-:S07]  /*ef40*/  MOV R2, UR4 ;  /* 0x0000000400027c02 */ /* 0x000fce0008000f00 */
.L_x_125:
[----:B-1----:R1:W2:Y:S02]  /*ef50*/  SYNCS.PHASECHK.TRANS64.TRYWAIT P0, [R2+URZ+0x50], R5 ;  /* 0x00005005020075a7 */ /* 0x0022a400080011ff */
[----:B--2---:R-:W-:Y:S05]  /*ef60*/  @!P0 NANOSLEEP.SYNCS 0x989680 ;  /* 0x009896800000895d */ /* 0x004fea0003900000 */
[----:B------:R-:W2:Y:S02]  /*ef70*/  @!P0 SYNCS.PHASECHK.TRANS64 P0, [R2+URZ+0x50], R5 ;  /* 0x00005005020085a7 */ /* 0x000ea400080010ff */
[----:B--2---:R-:W-:Y:S05]  /*ef80*/  @!P0 BRA `(.L_x_125) ;  /* 0xfffffffc00f08947 */ /* 0x004fea000383ffff */
[----:B------:R-:W-:Y:S05]  /*ef90*/  BRA `(.L_x_126) ;  /* 0xffffff3c00047947 */ /* 0x000fea000383ffff */
.L_x_48:
[----:B-1----:R1:W2:Y:S02]  /*efa0*/  SYNCS.PHASECHK.TRANS64.TRYWAIT P1, [R2+URZ+0x40], R5 ;  /* 0x00004005020075a7 */ /* 0x0022a400080211ff */
[----:B--2---:R-:W-:Y:S05]  /*efb0*/  @!P1 NANOSLEEP.SYNCS 0x989680 ;  /* 0x009896800000995d */ /* 0x004fea0003900000 */
[----:B------:R-:W2:Y:S02]  /*efc0*/  @!P1 SYNCS.PHASECHK.TRANS64 P1, [R2+URZ+0x40], R5 ;  /* 0x00004005020095a7 */ /* 0x000ea400080210ff */
[----:B--2---:R-:W-:Y:S05]  /*efd0*/  @!P1 BRA `(.L_x_48) ;  /* 0xfffffffc00f09947 */ /* 0x004fea000383ffff */
[----:B------:R-:W-:Y:S05]  /*efe0*/  BRA `(.L_x_127) ;  /* 0xffffff3c00347947 */ /* 0x000fea000383ffff */
.L_x_51:
[----:B------:R-:W-:-:S07]  /*eff0*/  MOV R0, UR4 ;  /* 0x0000000400007c02 */ /* 0x000fce0008000f00 */
.L_x_128:
[----:B-1----:R1:W2:Y:S02]  /*f000*/  SYNCS.PHASECHK.TRANS64.TRYWAIT P0, [R0+URZ+0x50], R3 ;  /* 0x00005003000075a7 */ /* 0x0022a400080011ff */
[----:B--2---:R-:W-:Y:S05]  /*f010*/  @!P0 NANOSLEEP.SYNCS 0x989680 ;  /* 0x009896800000895d */ /* 0x004fea0003900000 */
[----:B------:R-:W2:Y:S02]  /*f020*/  @!P0 SYNCS.PHASECHK.TRANS64 P0, [R0+URZ+0x50], R3 ;  /* 0x00005003000085a7 */ /* 0x000ea400080010ff */
[----:B--2---:R-:W-:Y:S05]  /*f030*/  @!P0 BRA `(.L_x_128) ;  /* 0xfffffffc00f08947 */ /* 0x004fea000383ffff */
[----:B------:R-:W-:Y:S05]  /*f040*/  BRA `(.L_x_50) ;  /* 0xffffff3c00887947 */ /* 0x000fea000383ffff */
.L_x_60:
[----:B-1----:R-:W-:-:S04]  /*f050*/  MOV R0, UR6 ;  /* 0x0000000600007c02 */ /* 0x002fc80008000f00 */
[----:B------:R1:W2:Y:S03]  /*f060*/  SYNCS.PHASECHK.TRANS64.TRYWAIT P0, [R0+URZ+0x8], R7 ;  /* 0x00000807000075a7 */ /* 0x0002a600080011ff */
[----:B--2---:R-:W-:Y:S05]  /*f070*/  @!P0 NANOSLEEP.SYNCS 0x989680 ;  /* 0x009896800000895d */ /* 0x004fea0003900000 */
[----:B------:R-:W2:Y:S02]  /*f080*/  @!P0 SYNCS.PHASECHK.TRANS64 P0, [R0+URZ+0x8], R7 ;  /* 0x00000807000085a7 */ /* 0x000ea400080010ff */
[----:B--2---:R-:W-:Y:S05]  /*f090*/  @!P0 BRA `(.L_x_60) ;  /* 0xfffffffc00ec8947 */ /* 0x004fea000383ffff */
[----:B------:R-:W-:Y:S05]  /*f0a0*/  BRA `(.L_x_59) ;  /* 0xffffff40003c7947 */ /* 0x000fea000383ffff */
.L_x_62:
[----:B------:R-:W-:Y:S01]  /*f0b0*/  BSSY B0, `(.L_x_129) ;  /* 0x0000006000007945 */ /* 0x000fe20003800000 */
[----:B------:R-:W-:-:S07]  /*f0c0*/  MOV R15, 0xffffffff ;  /* 0xffffffff000f7802 */ /* 0x000fce0000000f00 */
[----:B-12---:R-:W-:Y:S05]  /*f0d0*/  WARPSYNC.COLLECTIVE R15, `(.L_x_130) ;  /* 0x000000000f0c7348 */ /* 0x006fea0003c00000 */
[----:B------:R-:W-:Y:S02]  /*f0e0*/  ELECT P6, UR79, PT ;  /* 0x00000000004f782f */ /* 0x000fe400038c0000 */
[----:B------:R-:W-:Y:S01]  /*f0f0*/  MOV R14, UR79 ;  /* 0x0000004f000e7c02 */ /* 0x000fe20008000f00 */
[----:B-12---:R-:W-:Y:S10]  /*f100*/  ENDCOLLECTIVE ;  /* 0x000000000000791b */ /* 0x006ff40003800000 */
.L_x_130:
[----:B------:R-:W-:Y:S05]  /*f110*/  BSYNC B0 ;  /* 0x0000000000007941 */ /* 0x000fea0003800000 */
.L_x_129:
[----:B------:R-:W-:Y:S01]  /*f120*/  PLOP3.LUT P0, PT, P6, PT, PT, 0x80, 0x8 ;  /* 0x000000000008781c */ /* 0x000fe2000370f070 */
[----:B------:R-:W-:-:S12]  /*f130*/  BRA `(.L_x_131) ;  /* 0xffffff4000687947 */ /* 0x000fd8000383ffff */
.L_x_64:
[----:B-1----:R-:W-:-:S04]  /*f140*/  MOV R0, UR6 ;  /* 0x0000000600007c02 */ /* 0x002fc80008000f00 */
[----:B------:R1:W2:Y:S03]  /*f150*/  SYNCS.PHASECHK.TRANS64.TRYWAIT P0, [R0+URZ+0x8], R5 ;  /* 0x00000805000075a7 */ /* 0x0002a600080011ff */
[----:B--2---:R-:W-:Y:S05]  /*f160*/  @!P0 NANOSLEEP.SYNCS 0x989680 ;  /* 0x009896800000895d */ /* 0x004fea0003900000 */
[----:B------:R-:W2:Y:S02]  /*f170*/  @!P0 SYNCS.PHASECHK.TRANS64 P0, [R0+URZ+0x8], R5 ;  /* 0x00000805000085a7 */ /* 0x000ea400080010ff */
[----:B--2---:R-:W-:Y:S05]  /*f180*/  @!P0 BRA `(.L_x_64) ;  /* 0xfffffffc00ec8947 */ /* 0x004fea000383ffff */
[----:B------:R-:W-:Y:S05]  /*f190*/  BRA `(.L_x_63) ;  /* 0xffffff40006c7947 */ /* 0x000fea000383ffff */
.L_x_65:
[----:B-1----:R1:W3:Y:S02]  /*f1a0*/  SYNCS.PHASECHK.TRANS64.TRYWAIT P0, [R0+URZ+0x40], R3 ;  /* 0x00004003000075a7 */ /* 0x0022e400080011ff */
[----:B---3--:R-:W-:Y:S05]  /*f1b0*/  @!P0 NANOSLEEP.SYNCS 0x989680 ;  /* 0x009896800000895d */ /* 0x008fea0003900000 */
[----:B------:R-:W3:Y:S02]  /*f1c0*/  @!P0 SYNCS.PHASECHK.TRANS64 P0, [R0+URZ+0x40], R3 ;  /* 0x00004003000085a7 */ /* 0x000ee400080010ff */
[----:B---3--:R-:W-:Y:S05]  /*f1d0*/  @!P0 BRA `(.L_x_65) ;  /* 0xfffffffc00f08947 */ /* 0x008fea000383ffff */
[----:B------:R-:W-:Y:S05]  /*f1e0*/  BRA `(.L_x_132) ;  /* 0xffffff4400787947 */ /* 0x000fea000383ffff */
.L_x_67:
[----:B------:R-:W-:-:S07]  /*f1f0*/  MOV R0, UR47 ;  /* 0x0000002f00007c02 */ /* 0x000fce0008000f00 */
.L_x_133:
[----:B-1----:R1:W3:Y:S02]  /*f200*/  SYNCS.PHASECHK.TRANS64.TRYWAIT P0, [R0+URZ+0x70], R3 ;  /* 0x00007003000075a7 */ /* 0x0022e400080011ff */
[----:B---3--:R-:W-:Y:S05]  /*f210*/  @!P0 NANOSLEEP.SYNCS 0x989680 ;  /* 0x009896800000895d */ /* 0x008fea0003900000 */
[----:B------:R-:W3:Y:S02]  /*f220*/  @!P0 SYNCS.PHASECHK.TRANS64 P0, [R0+URZ+0x70], R3 ;  /* 0x00007003000085a7 */ /* 0x000ee400080010ff */
[----:B---3--:R-:W-:Y:S05]  /*f230*/  @!P0 BRA `(.L_x_133) ;  /* 0xfffffffc00f08947 */ /* 0x008fea000383ffff */
[----:B------:R-:W-:Y:S05]  /*f240*/  BRA `(.L_x_134) ;  /* 0xffffff4400c07947 */ /* 0x000fea000383ffff */
.L_x_70:
[----:B------:R-:W-:Y:S07]  /*f250*/  MOV R0, UR7 ;  /* 0x0000000700007c02 */ /* 0x000fee0008000f00 */
.L_x_135:
[----:B-1----:R1:W3:Y:S02]  /*f260*/  SYNCS.PHASECHK.TRANS64.TRYWAIT P0, [R0+URZ], R3 ;  /* 0x00000003000075a7 */ /* 0x0022e400080011ff */
[----:B---3--:R-:W-:Y:S05]  /*f270*/  @!P0 NANOSLEEP.SYNCS 0x989680 ;  /* 0x009896800000895d */ /* 0x008fea0003900000 */
[----:B------:R-:W3:Y:S02]  /*f280*/  @!P0 SYNCS.PHASECHK.TRANS64 P0, [R0+URZ], R3 ;  /* 0x00000003000085a7 */ /* 0x000ee400080010ff */
[----:B---3--:R-:W-:Y:S05]  /*f290*/  @!P0 BRA `(.L_x_135) ;  /* 0xfffffffc00f08947 */ /* 0x008fea000383ffff */
[----:B------:R-:W-:Y:S05]  /*f2a0*/  BRA `(.L_x_69) ;  /* 0xffffff4400d47947 */ /* 0x000fea000383ffff */
.L_x_74:
[----:B-1----:R-:W-:-:S07]  /*f2b0*/  MOV R0, UR4 ;  /* 0x0000000400007c02 */ /* 0x002fce0008000f00 */
.L_x_136:
[----:B-1----:R1:W2:Y:S02]  /*f2c0*/  SYNCS.PHASECHK.TRANS64.TRYWAIT P0, [R0+URZ], R3 ;  /* 0x00000003000075a7 */ /* 0x0022a400080011ff */
[----:B--2---:R-:W-:Y:S05]  /*f2d0*/  @!P0 NANOSLEEP.SYNCS 0x989680 ;  /* 0x009896800000895d */ /* 0x004fea0003900000 */
[----:B------:R-:W2:Y:S02]  /*f2e0*/  @!P0 SYNCS.PHASECHK.TRANS64 P0, [R0+URZ], R3 ;  /* 0x00000003000085a7 */ /* 0x000ea400080010ff */
[----:B--2---:R-:W-:Y:S05]  /*f2f0*/  @!P0 BRA `(.L_x_136) ;  /* 0xfffffffc00f08947 */ /* 0x004fea000383ffff */
[----:B------:R-:W-:Y:S05]  /*f300*/  BRA `(.L_x_137) ;  /* 0xffffff4c001c7947 */ /* 0x000fea000383ffff */
.L_x_77:
[----:B------:R-:W-:-:S07]  /*f310*/  MOV R0, UR43 ;  /* 0x0000002b00007c02 */ /* 0x000fce0008000f00 */
.L_x_138:
[----:B-1----:R1:W2:Y:S02]  /*f320*/  SYNCS.PHASECHK.TRANS64.TRYWAIT P1, [R0+URZ+0xa0], R3 ;  /* 0x0000a003000075a7 */ /* 0x0022a400080211ff */
[----:B--2---:R-:W-:Y:S05]  /*f330*/  @!P1 NANOSLEEP.SYNCS 0x989680 ;  /* 0x009896800000995d */ /* 0x004fea0003900000 */
[----:B------:R-:W2:Y:S02]  /*f340*/  @!P1 SYNCS.PHASECHK.TRANS64 P1, [R0+URZ+0xa0], R3 ;  /* 0x0000a003000095a7 */ /* 0x000ea400080210ff */
[----:B--2---:R-:W-:Y:S05]  /*f350*/  @!P1 BRA `(.L_x_138) ;  /* 0xfffffffc00f09947 */ /* 0x004fea000383ffff */
[----:B------:R-:W-:Y:S05]  /*f360*/  BRA `(.L_x_139) ;  /* 0xffffff4c00687947 */ /* 0x000fea000383ffff */
.L_x_82:
[----:B--2---:R2:W4:Y:S02]  /*f370*/  SYNCS.PHASECHK.TRANS64.TRYWAIT P0, [R3+URZ+0x40], R0 ;  /* 0x00004000030075a7 */ /* 0x00452400080011ff */
[----:B----4-:R-:W-:Y:S05]  /*f380*/  @!P0 NANOSLEEP.SYNCS 0x989680 ;  /* 0x009896800000895d */ /* 0x010fea0003900000 */
[----:B------:R-:W4:Y:S02]  /*f390*/  @!P0 SYNCS.PHASECHK.TRANS64 P0, [R3+URZ+0x40], R0 ;  /* 0x00004000030085a7 */ /* 0x000f2400080010ff */
[----:B----4-:R-:W-:Y:S05]  /*f3a0*/  @!P0 BRA `(.L_x_82) ;  /* 0xfffffffc00f08947 */ /* 0x010fea000383ffff */
[----:B------:R-:W-:Y:S05]  /*f3b0*/  BRA `(.L_x_140) ;  /* 0xffffff5000947947 */ /* 0x000fea000383ffff */
.L_x_85:
[----:B------:R-:W-:Y:S07]  /*f3c0*/  MOV R0, UR29 ;  /* 0x0000001d00007c02 */ /* 0x000fee0008000f00 */
.L_x_141:
[----:B--2---:R2:W4:Y:S02]  /*f3d0*/  SYNCS.PHASECHK.TRANS64.TRYWAIT P1, [R0+URZ+0x38], R3 ;  /* 0x00003803000075a7 */ /* 0x00452400080211ff */
[----:B----4-:R-:W-:Y:S05]  /*f3e0*/  @!P1 NANOSLEEP.SYNCS 0x989680 ;  /* 0x009896800000995d */ /* 0x010fea0003900000 */
[----:B------:R-:W4:Y:S02]  /*f3f0*/  @!P1 SYNCS.PHASECHK.TRANS64 P1, [R0+URZ+0x38], R3 ;  /* 0x00003803000095a7 */ /* 0x000f2400080210ff */
[----:B----4-:R-:W-:Y:S05]  /*f400*/  @!P1 BRA `(.L_x_141) ;  /* 0xfffffffc00f09947 */ /* 0x010fea000383ffff */
[----:B------:R-:W-:Y:S05]  /*f410*/  BRA `(.L_x_84) ;  /* 0xffffff5800087947 */ /* 0x000fea000383ffff */
.L_x_88:
[----:B--2---:R-:W-:Y:S07]  /*f420*/  MOV R3, UR29 ;  /* 0x0000001d00037c02 */ /* 0x004fee0008000f00 */
.L_x_142:
[----:B--2---:R2:W4:Y:S02]  /*f430*/  SYNCS.PHASECHK.TRANS64.TRYWAIT P0, [R3+URZ+0x28], R2 ;  /* 0x00002802030075a7 */ /* 0x00452400080011ff */
[----:B----4-:R-:W-:Y:S05]  /*f440*/  @!P0 NANOSLEEP.SYNCS 0x989680 ;  /* 0x009896800000895d */ /* 0x010fea0003900000 */
[----:B------:R-:W4:Y:S02]  /*f450*/  @!P0 SYNCS.PHASECHK.TRANS64 P0, [R3+URZ+0x28], R2 ;  /* 0x00002802030085a7 */ /* 0x000f2400080010ff */
[----:B----4-:R-:W-:Y:S05]  /*f460*/  @!P0 BRA `(.L_x_142) ;  /* 0xfffffffc00f08947 */ /* 0x010fea000383ffff */
[----:B------:R-:W-:Y:S05]  /*f470*/  BRA `(.L_x_143) ;  /* 0xffffff5800707947 */ /* 0x000fea000383ffff */
.L_x_91:
[----:B------:R-:W-:Y:S07]  /*f480*/  MOV R0, UR4 ;  /* 0x0000000400007c02 */ /* 0x000fee0008000f00 */
.L_x_144:
[----:B-1----:R1:W2:Y:S02]  /*f490*/  SYNCS.PHASECHK.TRANS64.TRYWAIT P0, [R0+URZ+0x40], R3 ;  /* 0x00004003000075a7 */ /* 0x0022a400080011ff */
[----:B--2---:R-:W-:Y:S05]  /*f4a0*/  @!P0 NANOSLEEP.SYNCS 0x989680 ;  /* 0x009896800000895d */ /* 0x004fea0003900000 */
[----:B------:R-:W2:Y:S02]  /*f4b0*/  @!P0 SYNCS.PHASECHK.TRANS64 P0, [R0+URZ+0x40], R3 ;  /* 0x00004003000085a7 */ /* 0x000ea400080010ff */
[----:B--2---:R-:W-:Y:S05]  /*f4c0*/  @!P0 BRA `(.L_x_144) ;  /* 0xfffffffc00f08947 */ /* 0x004fea000383ffff */
[----:B------:R-:W-:Y:S05]  /*f4d0*/  BRA `(.L_x_145) ;  /* 0xffffff6000d87947 */ /* 0x000fea000383ffff */
.L_x_97:
[----:B------:R-:W-:Y:S07]  /*f4e0*/  MOV R3, UR16 ;  /* 0x0000001000037c02 */ /* 0x000fee0008000f00 */
.L_x_146:
[----:B-1----:R1:W2:Y:S02]  /*f4f0*/  SYNCS.PHASECHK.TRANS64.TRYWAIT P1, [R3+URZ+0x20], R4 ;  /* 0x00002004030075a7 */ /* 0x0022a400080211ff */
[----:B--2---:R-:W-:Y:S05]  /*f500*/  @!P1 NANOSLEEP.SYNCS 0x989680 ;  /* 0x009896800000995d */ /* 0x004fea0003900000 */
[----:B------:R-:W2:Y:S02]  /*f510*/  @!P1 SYNCS.PHASECHK.TRANS64 P1, [R3+URZ+0x20], R4 ;  /* 0x00002004030095a7 */ /* 0x000ea400080210ff */
[----:B--2---:R-:W-:Y:S05]  /*f520*/  @!P1 BRA `(.L_x_146) ;  /* 0xfffffffc00f09947 */ /* 0x004fea000383ffff */
[----:B------:R-:W-:Y:S05]  /*f530*/  BRA `(.L_x_96) ;  /* 0xffffff7400207947 */ /* 0x000fea000383ffff */
.L_x_99:
[----:B------:R-:W-:Y:S07]  /*f540*/  MOV R3, UR5 ;  /* 0x0000000500037c02 */ /* 0x000fee0008000f00 */
.L_x_147:
[----:B-1----:R1:W2:Y:S02]  /*f550*/  SYNCS.PHASECHK.TRANS64.TRYWAIT P1, [R3+URZ+0x60], R0 ;  /* 0x00006000030075a7 */ /* 0x0022a400080211ff */
[----:B--2---:R-:W-:Y:S05]  /*f560*/  @!P1 NANOSLEEP.SYNCS 0x989680 ;  /* 0x009896800000995d */ /* 0x004fea0003900000 */
[----:B------:R-:W2:Y:S02]  /*f570*/  @!P1 SYNCS.PHASECHK.TRANS64 P1, [R3+URZ+0x60], R0 ;  /* 0x00006000030095a7 */ /* 0x000ea400080210ff */
[----:B--2---:R-:W-:Y:S05]  /*f580*/  @!P1 BRA `(.L_x_147) ;  /* 0xfffffffc00f09947 */ /* 0x004fea000383ffff */
[----:B------:R-:W-:Y:S05]  /*f590*/  BRA `(.L_x_98) ;  /* 0xffffff7800d47947 */ /* 0x000fea000383ffff */
        .weak           $__internal_0_$__cuda_sm10x_tcgen05_guardrail_trap_col_being_dealloced_not_returned_by_alloc
        .type           $__internal_0_$__cuda_sm10x_tcgen05_guardrail_trap_col_being_dealloced_not_returned_by_alloc,@function
        .size           $__internal_0_$__cuda_sm10x_tcgen05_guardrail_trap_col_being_dealloced_not_returned_by_alloc,($__internal_1_$__cuda_sm10x_tcgen05_guardrail_trap_phase_invalid_during_alloc - $__internal_0_$__cuda_sm10x_tcgen05_guardrail_trap_col_being_dealloced_not_returned_by_alloc)
$__internal_0_$__cuda_sm10x_tcgen05_guardrail_trap_col_being_dealloced_not_returned_by_alloc:
[----:B------:R-:W-:Y:S05]  /*f5a0*/  BPT.TRAP 0x1 ;  /* 0x000000040000795c */ /* 0x000fea0000300000 */
[----:B------:R-:W-:-:S04]  /*f5b0*/  HFMA2 R3, -RZ, RZ, 0, 0 ;  /* 0x00000000ff037431 */ /* 0x000fc800000001ff */
[----:B------:R-:W-:Y:S05]  /*f5c0*/  RET.REL.NODEC R2 `(_ZN7cutlass13device_kernelINS_4gemm6kernel13GemmUniversalIN4cute5tupleIJiiiiEEENS1_10collective13CollectiveMmaINS1_35MainloopSm100TmaUmmaWarpSpecializedILi2ELi2ELi2ENS5_IJNS4_1CILi2EEENSA_ILi1EEESC_EEEEENS5_IJNSA_ILi256EEENSA_ILi240EEESF_EEENS_12float_e4m3_tENS5_IJlSC_lEEESI_SJ_NS4_8TiledMMAINS4_8MMA_AtomIJNS4_10MMA_TraitsINS4_25SM100_MMA_F8F6F4_2x1SM_SSEJSI_SI_fSF_SG_NS4_17integral_constantINS4_4UMMA5MajorELSQ_0EEESR_NSO_INSP_7ScaleInELSS_0EEEST_EEEEEENS4_6LayoutINS5_IJSC_SC_SC_EEENS5_IJNSA_ILi0EEESY_SY_EEEEENS5_IJNS4_10UnderscoreES11_S11_EEEEENS4_18SM100_TMA_2SM_LOADENS4_14ComposedLayoutINS4_7SwizzleILi3ELi4ELi3EEENS4_18smem_ptr_flag_bitsILi8EEENSW_INS5_IJNSA_ILi8EEENSA_ILi128EEEEEENS5_IJS1B_SC_EEEEEEEvNS4_8identityES14_S1F_vS1G_EENS_8epilogue10collective18CollectiveEpilogueINS1I_23Sm100TmaWarpSpecializedILi1ELi1ELi240ELb0ELb0EEEJNS5_IJS1B_SG_SF_EEENS5_IJNSW_IS1B_SC_EENSW_ISG_SC_EEEEESI_SJ_SI_SJ_NS1I_6fusion15FusionCallbacksIS1M_NS1R_17LinearCombinationISI_fSI_fLNS_15FloatRoundStyleE2EEES1N_S1Q_JEEENS4_5SM1004TMEM4LOAD26SM100_TMEM_LOAD_32dp32b16xENS4_13SM90_TMA_LOADENS15_INS16_ILi0ELi4ELi3EEES19_NSW_INS5_IJS1A_NSA_ILi16EEEEEENS5_IJS23_SC_EEEEEEENS4_39AutoVectorizingCopyWithAssumedAlignmentILi128EEENS4_14SM90_TMA_STOREES27_S29_S29_EEEvvEEEEvNT_6ParamsE) ;  /* 0xffffff08028c7950 */ /* 0x000fea0003c3ffff */
        .weak           $__internal_1_$__cuda_sm10x_tcgen05_guardrail_trap_phase_invalid_during_alloc
        .type           $__internal_1_$__cuda_sm10x_tcgen05_guardrail_trap_phase_invalid_during_alloc,@function
        .size           $__internal_1_$__cuda_sm10x_tcgen05_guardrail_trap_phase_invalid_during_alloc,($__internal_2_$__cuda_sm10x_tcgen05_guardrail_trap_unallocated_columns_being_dealloced - $__internal_1_$__cuda_sm10x_tcgen05_guardrail_trap_phase_invalid_during_alloc)
$__internal_1_$__cuda_sm10x_tcgen05_guardrail_trap_phase_invalid_during_alloc:
[----:B------:R-:W-:Y:S05]  /*f5d0*/  BPT.TRAP 0x1 ;  /* 0x000000040000795c */ /* 0x000fea0000300000 */
[----:B------:R-:W-:-:S04]  /*f5e0*/  MOV R7, 0x0 ;  /* 0x0000000000077802 */ /* 0x000fc80000000f00 */
[----:B------:R-:W-:Y:S05]  /*f5f0*/  RET.REL.NODEC R6 `(_ZN7cutlass13device_kernelINS_4gemm6kernel13GemmUniversalIN4cute5tupleIJiiiiEEENS1_10collective13CollectiveMmaINS1_35MainloopSm100TmaUmmaWarpSpecializedILi2ELi2ELi2ENS5_IJNS4_1CILi2EEENSA_ILi1EEESC_EEEEENS5_IJNSA_ILi256EEENSA_ILi240EEESF_EEENS_12float_e4m3_tENS5_IJlSC_lEEESI_SJ_NS4_8TiledMMAINS4_8MMA_AtomIJNS4_10MMA_TraitsINS4_25SM100_MMA_F8F6F4_2x1SM_SSEJSI_SI_fSF_SG_NS4_17integral_constantINS4_4UMMA5MajorELSQ_0EEESR_NSO_INSP_7ScaleInELSS_0EEEST_EEEEEENS4_6LayoutINS5_IJSC_SC_SC_EEENS5_IJNSA_ILi0EEESY_SY_EEEEENS5_IJNS4_10UnderscoreES11_S11_EEEEENS4_18SM100_TMA_2SM_LOADENS4_14ComposedLayoutINS4_7SwizzleILi3ELi4ELi3EEENS4_18smem_ptr_flag_bitsILi8EEENSW_INS5_IJNSA_ILi8EEENSA_ILi128EEEEEENS5_IJS1B_SC_EEEEEEEvNS4_8identityES14_S1F_vS1G_EENS_8epilogue10collective18CollectiveEpilogueINS1I_23Sm100TmaWarpSpecializedILi1ELi1ELi240ELb0ELb0EEEJNS5_IJS1B_SG_SF_EEENS5_IJNSW_IS1B_SC_EENSW_ISG_SC_EEEEESI_SJ_SI_SJ_NS1I_6fusion15FusionCallbacksIS1M_NS1R_17LinearCombinationISI_fSI_fLNS_15FloatRoundStyleE2EEES1N_S1Q_JEEENS4_5SM1004TMEM4LOAD26SM100_TMEM_LOAD_32dp32b16xENS4_13SM90_TMA_LOADENS15_INS16_ILi0ELi4ELi3EEES19_NSW_INS5_IJS1A_NSA_ILi16EEEEEENS5_IJS23_SC_EEEEEEENS4_39AutoVectorizingCopyWithAssumedAlignmentILi128EEENS4_14SM90_TMA_STOREES27_S29_S29_EEEvvEEEEvNT_6ParamsE) ;  /* 0xffffff0806807950 */ /* 0x000fea0003c3ffff */
        .weak           $__internal_2_$__cuda_sm10x_tcgen05_guardrail_trap_unallocated_columns_being_dealloced
        .type           $__internal_2_$__cuda_sm10x_tcgen05_guardrail_trap_unallocated_columns_being_dealloced,@function
        .size           $__internal_2_$__cuda_sm10x_tcgen05_guardrail_trap_unallocated_columns_being_dealloced,(.L_x_149 - $__internal_2_$__cuda_sm10x_tcgen05_guardrail_trap_unallocated_columns_being_dealloced)
$__internal_2_$__cuda_sm10x_tcgen05_guardrail_trap_unallocated_columns_being_dealloced:
[----:B------:R-:W-:Y:S05]  /*f600*/  BPT.TRAP 0x1 ;  /* 0x000000040000795c */ /* 0x000fea0000300000 */
[----:B------:R-:W-:-:S04]  /*f610*/  HFMA2 R3, -RZ, RZ, 0, 0 ;  /* 0x00000000ff037431 */ /* 0x000fc800000001ff */
[----:B------:R-:W-:Y:S05]  /*f620*/  RET.REL.NODEC R2 `(_ZN7cutlass13device_kernelINS_4gemm6kernel13GemmUniversalIN4cute5tupleIJiiiiEEENS1_10collective13CollectiveMmaINS1_35MainloopSm100TmaUmmaWarpSpecializedILi2ELi2ELi2ENS5_IJNS4_1CILi2EEENSA_ILi1EEESC_EEEEENS5_IJNSA_ILi256EEENSA_ILi240EEESF_EEENS_12float_e4m3_tENS5_IJlSC_lEEESI_SJ_NS4_8TiledMMAINS4_8MMA_AtomIJNS4_10MMA_TraitsINS4_25SM100_MMA_F8F6F4_2x1SM_SSEJSI_SI_fSF_SG_NS4_17integral_constantINS4_4UMMA5MajorELSQ_0EEESR_NSO_INSP_7ScaleInELSS_0EEEST_EEEEEENS4_6LayoutINS5_IJSC_SC_SC_EEENS5_IJNSA_ILi0EEESY_SY_EEEEENS5_IJNS4_10UnderscoreES11_S11_EEEEENS4_18SM100_TMA_2SM_LOADENS4_14ComposedLayoutINS4_7SwizzleILi3ELi4ELi3EEENS4_18smem_ptr_flag_bitsILi8EEENSW_INS5_IJNSA_ILi8EEENSA_ILi128EEEEEENS5_IJS1B_SC_EEEEEEEvNS4_8identityES14_S1F_vS1G_EENS_8epilogue10collective18CollectiveEpilogueINS1I_23Sm100TmaWarpSpecializedILi1ELi1ELi240ELb0ELb0EEEJNS5_IJS1B_SG_SF_EEENS5_IJNSW_IS1B_SC_EENSW_ISG_SC_EEEEESI_SJ_SI_SJ_NS1I_6fusion15FusionCallbacksIS1M_NS1R_17LinearCombinationISI_fSI_fLNS_15FloatRoundStyleE2EEES1N_S1Q_JEEENS4_5SM1004TMEM4LOAD26SM100_TMEM_LOAD_32dp32b16xENS4_13SM90_TMA_LOADENS15_INS16_ILi0ELi4ELi3EEES19_NSW_INS5_IJS1A_NSA_ILi16EEEEEENS5_IJS23_SC_EEEEEEENS4_39AutoVectorizingCopyWithAssumedAlignmentILi128EEENS4_14SM90_TMA_STOREES27_S29_S29_EEEvvEEEEvNT_6ParamsE) ;  /* 0xffffff0802747950 */ /* 0x000fea0003c3ffff */
.L_x_148:
[----:B------:R-:W-:-:S00]  /*f630*/  BRA `(.L_x_148) ;  /* 0xfffffffc00fc7947 */ /* 0x000fc0000383ffff */
[----:B------:R-:W-:-:S00]  /*f640*/  NOP ;  /* 0x0000000000007918 */ /* 0x000fc00000000000 */
        /* <DEDUP_REMOVED lines=11> */
.L_x_149:


//--------------------- .nv.global.init           --------------------------
	.section	.nv.global.init,"aw",@progbits
.nv.global.init:
	.type		$str$26,@object
	.size		$str$26,($str$25 - $str$26)
$str$26:
        /*0000*/ 	.byte	0x2f, 0x74, 0x6d, 0x70, 0x2f, 0x63, 0x75, 0x74, 0x6c, 0x61, 0x73, 0x73, 0x5f, 0x73, 0x77, 0x65
        /*0010*/ 	.byte	0x65, 0x70, 0x5f, 0x73, 0x72, 0x63, 0x2f, 0x69, 0x6e, 0x63, 0x6c, 0x75, 0x64, 0x65, 0x2f, 0x63
        /*0020*/ 	.byte	0x75, 0x74, 0x65, 0x2f, 0x61, 0x74, 0x6f, 0x6d, 0x2f, 0x63, 0x6f, 0x70, 0x79, 0x5f, 0x74, 0x72
        /*0030*/ 	.byte	0x61, 0x69, 0x74, 0x73, 0x5f, 0x73, 0x6d, 0x31, 0x30, 0x30, 0x2e, 0x68, 0x70, 0x70, 0x00
	.type		$str$25,@object
	.size		$str$25,(__unnamed_1 - $str$25)
$str$25:
        /*003f*/ 	.byte	0x28, 0x28, 0x75, 0x69, 0x6e, 0x74, 0x33, 0x32, 0x5f, 0x74, 0x28, 0x74, 0x68, 0x72, 0x65, 0x61
        /*004f*/ 	.byte	0x64, 0x49, 0x64, 0x78, 0x2e, 0x78, 0x29, 0x20, 0x2f, 0x20, 0x33, 0x32, 0x29, 0x20, 0x25, 0x20
        /*005f*/ 	.byte	0x34, 0x29, 0x20, 0x3d, 0x3d, 0x20, 0x28, 0x28, 0x28, 0x74, 0x6d, 0x65, 0x6d, 0x5f, 0x61, 0x64
        /*006f*/ 	.byte	0x64, 0x72, 0x20, 0x3e, 0x3e, 0x20, 0x31, 0x36, 0x29, 0x20, 0x2f, 0x20, 0x33, 0x32, 0x29, 0x20
        /*007f*/ 	.byte	0x25, 0x20, 0x34, 0x29, 0x00
	.type		__unnamed_1,@object
	.size		__unnamed_1,(.L_1 - __unnamed_1)
__unnamed_1:
        /* <DEDUP_REMOVED lines=37> */
        /*02d4*/ 	.byte	0x3a, 0x43, 0x3c, 0x30, 0x3e, 0x3e, 0x3e, 0x3e, 0x5d, 0x00
.L_1:


//--------------------- .nv.shared._ZN7cutlass13device_kernelINS_4gemm6kernel13GemmUniversalIN4cute5tupleIJiiiiEEENS1_10collective13CollectiveMmaINS1_35MainloopSm100TmaUmmaWarpSpecializedILi2ELi2ELi2ENS5_IJNS4_1CILi2EEENSA_ILi1EEESC_EEEEENS5_IJNSA_ILi256EEENSA_ILi240EEESF_EEENS_12float_e4m3_tENS5_IJlSC_lEEESI_SJ_NS4_8TiledMMAINS4_8MMA_AtomIJNS4_10MMA_TraitsINS4_25SM100_MMA_F8F6F4_2x1SM_SSEJSI_SI_fSF_SG_NS4_17integral_constantINS4_4UMMA5MajorELSQ_0EEESR_NSO_INSP_7ScaleInELSS_0EEEST_EEEEEENS4_6LayoutINS5_IJSC_SC_SC_EEENS5_IJNSA_ILi0EEESY_SY_EEEEENS5_IJNS4_10UnderscoreES11_S11_EEEEENS4_18SM100_TMA_2SM_LOADENS4_14ComposedLayoutINS4_7SwizzleILi3ELi4ELi3EEENS4_18smem_ptr_flag_bitsILi8EEENSW_INS5_IJNSA_ILi8EEENSA_ILi128EEEEEENS5_IJS1B_SC_EEEEEEEvNS4_8identityES14_S1F_vS1G_EENS_8epilogue10collective18CollectiveEpilogueINS1I_23Sm100TmaWarpSpecializedILi1ELi1ELi240ELb0ELb0EEEJNS5_IJS1B_SG_SF_EEENS5_IJNSW_IS1B_SC_EENSW_ISG_SC_EEEEESI_SJ_SI_SJ_NS1I_6fusion15FusionCallbacksIS1M_NS1R_17LinearCombinationISI_fSI_fLNS_15FloatRoundStyleE2EEES1N_S1Q_JEEENS4_5SM1004TMEM4LOAD26SM100_TMEM_LOAD_32dp32b16xENS4_13SM90_TMA_LOADENS15_INS16_ILi0ELi4ELi3EEES19_NSW_INS5_IJS1A_NSA_ILi16EEEEEENS5_IJS23_SC_EEEEEEENS4_39AutoVectorizingCopyWithAssumedAlignmentILi128EEENS4_14SM90_TMA_STOREES27_S29_S29_EEEvvEEEEvNT_6ParamsE --------------------------
	.section	.nv.shared._ZN7cutlass13device_kernelINS_4gemm6kernel13GemmUniversalIN4cute5tupleIJiiiiEEENS1_10collective13CollectiveMmaINS1_35MainloopSm100TmaUmmaWarpSpecializedILi2ELi2ELi2ENS5_IJNS4_1CILi2EEENSA_ILi1EEESC_EEEEENS5_IJNSA_ILi256EEENSA_ILi240EEESF_EEENS_12float_e4m3_tENS5_IJlSC_lEEESI_SJ_NS4_8TiledMMAINS4_8MMA_AtomIJNS4_10MMA_TraitsINS4_25SM100_MMA_F8F6F4_2x1SM_SSEJSI_SI_fSF_SG_NS4_17integral_constantINS4_4UMMA5MajorELSQ_0EEESR_NSO_INSP_7ScaleInELSS_0EEEST_EEEEEENS4_6LayoutINS5_IJSC_SC_SC_EEENS5_IJNSA_ILi0EEESY_SY_EEEEENS5_IJNS4_10UnderscoreES11_S11_EEEEENS4_18SM100_TMA_2SM_LOADENS4_14ComposedLayoutINS4_7SwizzleILi3ELi4ELi3EEENS4_18smem_ptr_flag_bitsILi8EEENSW_INS5_IJNSA_ILi8EEENSA_ILi128EEEEEENS5_IJS1B_SC_EEEEEEEvNS4_8identityES14_S1F_vS1G_EENS_8epilogue10collective18CollectiveEpilogueINS1I_23Sm100TmaWarpSpecializedILi1ELi1ELi240ELb0ELb0EEEJNS5_IJS1B_SG_SF_EEENS5_IJNSW_IS1B_SC_EENSW_ISG_SC_EEEEESI_SJ_SI_SJ_NS1I_6fusion15FusionCallbacksIS1M_NS1R_17LinearCombinationISI_fSI_fLNS_15FloatRoundStyleE2EEES1N_S1Q_JEEENS4_5SM1004TMEM4LOAD26SM100_TMEM_LOAD_32dp32b16xENS4_13SM90_TMA_LOADENS15_INS16_ILi0ELi4ELi3EEES19_NSW_INS5_IJS1A_NSA_ILi16EEEEEENS5_IJS23_SC_EEEEEEENS4_39AutoVectorizingCopyWithAssumedAlignmentILi128EEENS4_14SM90_TMA_STOREES27_S29_S29_EEEvvEEEEvNT_6ParamsE,"aw",@nobits
	.sectionflags	@""
	.align	16
	.zero		1024


//--------------------- .nv.shared.reserved.0     --------------------------
	.section	.nv.shared.reserved.0,"aw",@nobits
	.weak		__nv_reservedSMEM_offset_0_alias
	.size		__nv_reservedSMEM_offset_0_alias, 0, 64
	.other		__nv_reservedSMEM_offset_0_alias,@"STO_CUDA_RESERVED_SHARED STV_DEFAULT"
__nv_reservedSMEM_offset_0_alias:
	.zero		0
.nv.shared.reserved.0:
	.zero		64
	.weak		__nv_reservedSMEM_tcgen05_partition
	.type		__nv_reservedSMEM_tcgen05_partition,@object
	.size		__nv_reservedSMEM_tcgen05_partition,(.L_0 - __nv_reservedSMEM_tcgen05_partition)
__nv_reservedSMEM_tcgen05_partition:
	.zero		32
.L_0:


//--------------------- .nv.global                --------------------------
	.section	.nv.global,"aw",@nobits
.nv.global:
	.type		_ZN40_INTERNAL_9d7019ee_4_k_cu_d3ee4b0b_235674cute1_E,@object
	.size		_ZN40_INTERNAL_9d7019ee_4_k_cu_d3ee4b0b_235674cute1_E,(_ZN40_INTERNAL_9d7019ee_4_k_cu_d3ee4b0b_235674cuda3std3__45__cpo6cbeginE - _ZN40_INTERNAL_9d7019ee_4_k_cu_d3ee4b0b_235674cute1_E)
_ZN40_INTERNAL_9d7019ee_4_k_cu_d3ee4b0b_235674cute1_E:
	.zero		1
	.type		_ZN40_INTERNAL_9d7019ee_4_k_cu_d3ee4b0b_235674cuda3std3__45__cpo6cbeginE,@object
	.size		_ZN40_INTERNAL_9d7019ee_4_k_cu_d3ee4b0b_235674cuda3std3__45__cpo6cbeginE,(_ZN40_INTERNAL_9d7019ee_4_k_cu_d3ee4b0b_235674cuda3std3__48in_placeE - _ZN40_INTERNAL_9d7019ee_4_k_cu_d3ee4b0b_235674cuda3std3__45__cpo6cbeginE)
_ZN40_INTERNAL_9d7019ee_4_k_cu_d3ee4b0b_235674cuda3std3__45__cpo6cbeginE:
	.zero		1
	.type		_ZN40_INTERNAL_9d7019ee_4_k_cu_d3ee4b0b_235674cuda3std3__48in_placeE,@object
	.size		_ZN40_INTERNAL_9d7019ee_4_k_cu_d3ee4b0b_235674cuda3std3__48in_placeE,(_ZN40_INTERNAL_9d7019ee_4_k_cu_d3ee4b0b_235674cuda3std6ranges3__45__cpo9iter_moveE - _ZN40_INTERNAL_9d7019ee_4_k_cu_d3ee4b0b_235674cuda3std3__48in_placeE)
_ZN40_INTERNAL_9d7019ee_4_k_cu_d3ee4b0b_235674cuda3std3__48in_placeE:
	.zero		1
	.type		_ZN40_INTERNAL_9d7019ee_4_k_cu_d3ee4b0b_235674cuda3std6ranges3__45__cpo9iter_moveE,@object
	.size		_ZN40_INTERNAL_9d7019ee_4_k_cu_d3ee4b0b_235674cuda3std6ranges3__45__cpo9iter_moveE,(_ZN40_INTERNAL_9d7019ee_4_k_cu_d3ee4b0b_235674cuda3std3__45__cpo5beginE - _ZN40_INTERNAL_9d7019ee_4_k_cu_d3ee4b0b_235674cuda3std6ranges3__45__cpo9iter_moveE)
_ZN40_INTERNAL_9d7019ee_4_k_cu_d3ee4b0b_235674cuda3std6ranges3__45__cpo9iter_moveE:
	.zero		1
	.type		_ZN40_INTERNAL_9d7019ee_4_k_cu_d3ee4b0b_235674cuda3std3__45__cpo5beginE,@object
	.size		_ZN40_INTERNAL_9d7019ee_4_k_cu_d3ee4b0b_235674cuda3std3__45__cpo5beginE,(_ZN40_INTERNAL_9d7019ee_4_k_cu_d3ee4b0b_235674cuda3std3__442_GLOBAL__N__9d7019ee_4_k_cu_d3ee4b0b_235676ignoreE - _ZN40_INTERNAL_9d7019ee_4_k_cu_d3ee4b0b_235674cuda3std3__45__cpo5beginE)
_ZN40_INTERNAL_9d7019ee_4_k_cu_d3ee4b0b_235674cuda3std3__45__cpo5beginE:
	.zero		1
	.type		_ZN40_INTERNAL_9d7019ee_4_k_cu_d3ee4b0b_235674cuda3std3__442_GLOBAL__N__9d7019ee_4_k_cu_d3ee4b0b_235676ignoreE,@object
	.size		_ZN40_INTERNAL_9d7019ee_4_k_cu_d3ee4b0b_235674cuda3std3__442_GLOBAL__N__9d7019ee_4_k_cu_d3ee4b0b_235676ignoreE,(_ZN40_INTERNAL_9d7019ee_4_k_cu_d3ee4b0b_235674cute7productE - _ZN40_INTERNAL_9d7019ee_4_k_cu_d3ee4b0b_235674cuda3std3__442_GLOBAL__N__9d7019ee_4_k_cu_d3ee4b0b_235676ignoreE)
_ZN40_INTERNAL_9d7019ee_4_k_cu_d3ee4b0b_235674cuda3std3__442_GLOBAL__N__9d7019ee_4_k_cu_d3ee4b0b_235676ignoreE:
	.zero		1
	.type		_ZN40_INTERNAL_9d7019ee_4_k_cu_d3ee4b0b_235674cute7productE,@object
	.size		_ZN40_INTERNAL_9d7019ee_4_k_cu_d3ee4b0b_235674cute7productE,(_ZN40_INTERNAL_9d7019ee_4_k_cu_d3ee4b0b_235674cuda3std3__45__cpo3endE - _ZN40_INTERNAL_9d7019ee_4_k_cu_d3ee4b0b_235674cute7productE)
_ZN40_INTERNAL_9d7019ee_4_k_cu_d3ee4b0b_235674cute7productE:
	.zero		1
	.type		_ZN40_INTERNAL_9d7019ee_4_k_cu_d3ee4b0b_235674cuda3std3__45__cpo3endE,@object
	.size		_ZN40_INTERNAL_9d7019ee_4_k_cu_d3ee4b0b_235674cuda3std3__45__cpo3endE,(_ZN40_INTERNAL_9d7019ee_4_k_cu_d3ee4b0b_235674cuda3std3__419piecewise_constructE - _ZN40_INTERNAL_9d7019ee_4_k_cu_d3ee4b0b_235674cuda3std3__45__cpo3endE)
_ZN40_INTERNAL_9d7019ee_4_k_cu_d3ee4b0b_235674cuda3std3__45__cpo3endE:
	.zero		1
	.type		_ZN40_INTERNAL_9d7019ee_4_k_cu_d3ee4b0b_235674cuda3std3__419piecewise_constructE,@object
	.size		_ZN40_INTERNAL_9d7019ee_4_k_cu_d3ee4b0b_235674cuda3std3__419piecewise_constructE,(_ZN40_INTERNAL_9d7019ee_4_k_cu_d3ee4b0b_235674cuda3std3__45__cpo4cendE - _ZN40_INTERNAL_9d7019ee_4_k_cu_d3ee4b0b_235674cuda3std3__419piecewise_constructE)
_ZN40_INTERNAL_9d7019ee_4_k_cu_d3ee4b0b_235674cuda3std3__419piecewise_constructE:
	.zero		1
	.type		_ZN40_INTERNAL_9d7019ee_4_k_cu_d3ee4b0b_235674cuda3std3__45__cpo4cendE,@object
	.size		_ZN40_INTERNAL_9d7019ee_4_k_cu_d3ee4b0b_235674cuda3std3__45__cpo4cendE,(_ZN40_INTERNAL_9d7019ee_4_k_cu_d3ee4b0b_235674cuda3std6ranges3__45__cpo4swapE - _ZN40_INTERNAL_9d7019ee_4_k_cu_d3ee4b0b_235674cuda3std3__45__cpo4cendE)
_ZN40_INTERNAL_9d7019ee_4_k_cu_d3ee4b0b_235674cuda3std3__45__cpo4cendE:
	.zero		1
	.type		_ZN40_INTERNAL_9d7019ee_4_k_cu_d3ee4b0b_235674cuda3std6ranges3__45__cpo4swapE,@object
	.size		_ZN40_INTERNAL_9d7019ee_4_k_cu_d3ee4b0b_235674cuda3std6ranges3__45__cpo4swapE,(.L_9 - _ZN40_INTERNAL_9d7019ee_4_k_cu_d3ee4b0b_235674cuda3std6ranges3__45__cpo4swapE)
_ZN40_INTERNAL_9d7019ee_4_k_cu_d3ee4b0b_235674cuda3std6ranges3__45__cpo4swapE:
	.zero		1
.L_9:


//--------------------- .nv.constant0._ZN7cutlass13device_kernelINS_4gemm6kernel13GemmUniversalIN4cute5tupleIJiiiiEEENS1_10collective13CollectiveMmaINS1_35MainloopSm100TmaUmmaWarpSpecializedILi2ELi2ELi2ENS5_IJNS4_1CILi2EEENSA_ILi1EEESC_EEEEENS5_IJNSA_ILi256EEENSA_ILi240EEESF_EEENS_12float_e4m3_tENS5_IJlSC_lEEESI_SJ_NS4_8TiledMMAINS4_8MMA_AtomIJNS4_10MMA_TraitsINS4_25SM100_MMA_F8F6F4_2x1SM_SSEJSI_SI_fSF_SG_NS4_17integral_constantINS4_4UMMA5MajorELSQ_0EEESR_NSO_INSP_7ScaleInELSS_0EEEST_EEEEEENS4_6LayoutINS5_IJSC_SC_SC_EEENS5_IJNSA_ILi0EEESY_SY_EEEEENS5_IJNS4_10UnderscoreES11_S11_EEEEENS4_18SM100_TMA_2SM_LOADENS4_14ComposedLayoutINS4_7SwizzleILi3ELi4ELi3EEENS4_18smem_ptr_flag_bitsILi8EEENSW_INS5_IJNSA_ILi8EEENSA_ILi128EEEEEENS5_IJS1B_SC_EEEEEEEvNS4_8identityES14_S1F_vS1G_EENS_8epilogue10collective18CollectiveEpilogueINS1I_23Sm100TmaWarpSpecializedILi1ELi1ELi240ELb0ELb0EEEJNS5_IJS1B_SG_SF_EEENS5_IJNSW_IS1B_SC_EENSW_ISG_SC_EEEEESI_SJ_SI_SJ_NS1I_6fusion15FusionCallbacksIS1M_NS1R_17LinearCombinationISI_fSI_fLNS_15FloatRoundStyleE2EEES1N_S1Q_JEEENS4_5SM1004TMEM4LOAD26SM100_TMEM_LOAD_32dp32b16xENS4_13SM90_TMA_LOADENS15_INS16_ILi0ELi4ELi3EEES19_NSW_INS5_IJS1A_NSA_ILi16EEEEEENS5_IJS23_SC_EEEEEEENS4_39AutoVectorizingCopyWithAssumedAlignmentILi128EEENS4_14SM90_TMA_STOREES27_S29_S29_EEEvvEEEEvNT_6ParamsE --------------------------
	.section	.nv.constant0._ZN7cutlass13device_kernelINS_4gemm6kernel13GemmUniversalIN4cute5tupleIJiiiiEEENS1_10collective13CollectiveMmaINS1_35MainloopSm100TmaUmmaWarpSpecializedILi2ELi2ELi2ENS5_IJNS4_1CILi2EEENSA_ILi1EEESC_EEEEENS5_IJNSA_ILi256EEENSA_ILi240EEESF_EEENS_12float_e4m3_tENS5_IJlSC_lEEESI_SJ_NS4_8TiledMMAINS4_8MMA_AtomIJNS4_10MMA_TraitsINS4_25SM100_MMA_F8F6F4_2x1SM_SSEJSI_SI_fSF_SG_NS4_17integral_constantINS4_4UMMA5MajorELSQ_0EEESR_NSO_INSP_7ScaleInELSS_0EEEST_EEEEEENS4_6LayoutINS5_IJSC_SC_SC_EEENS5_IJNSA_ILi0EEESY_SY_EEEEENS5_IJNS4_10UnderscoreES11_S11_EEEEENS4_18SM100_TMA_2SM_LOADENS4_14ComposedLayoutINS4_7SwizzleILi3ELi4ELi3EEENS4_18smem_ptr_flag_bitsILi8EEENSW_INS5_IJNSA_ILi8EEENSA_ILi128EEEEEENS5_IJS1B_SC_EEEEEEEvNS4_8identityES14_S1F_vS1G_EENS_8epilogue10collective18CollectiveEpilogueINS1I_23Sm100TmaWarpSpecializedILi1ELi1ELi240ELb0ELb0EEEJNS5_IJS1B_SG_SF_EEENS5_IJNSW_IS1B_SC_EENSW_ISG_SC_EEEEESI_SJ_SI_SJ_NS1I_6fusion15FusionCallbacksIS1M_NS1R_17LinearCombinationISI_fSI_fLNS_15FloatRoundStyleE2EEES1N_S1Q_JEEENS4_5SM1004TMEM4LOAD26SM100_TMEM_LOAD_32dp32b16xENS4_13SM90_TMA_LOADENS15_INS16_ILi0ELi4ELi3EEES19_NSW_INS5_IJS1A_NSA_ILi16EEEEEENS5_IJS23_SC_EEEEEEENS4_39AutoVectorizingCopyWithAssumedAlignmentILi128EEENS4_14SM90_TMA_STOREES27_S29_S29_EEEvvEEEEvNT_6ParamsE,"a",@progbits
	.sectionflags	@""
	.align	4
.nv.constant0._ZN7cutlass13device_kernelINS_4gemm6kernel13GemmUniversalIN4cute5tupleIJiiiiEEENS1_10collective13CollectiveMmaINS1_35MainloopSm100TmaUmmaWarpSpecializedILi2ELi2ELi2ENS5_IJNS4_1CILi2EEENSA_ILi1EEESC_EEEEENS5_IJNSA_ILi256EEENSA_ILi240EEESF_EEENS_12float_e4m3_tENS5_IJlSC_lEEESI_SJ_NS4_8TiledMMAINS4_8MMA_AtomIJNS4_10MMA_TraitsINS4_25SM100_MMA_F8F6F4_2x1SM_SSEJSI_SI_fSF_SG_NS4_17integral_constantINS4_4UMMA5MajorELSQ_0EEESR_NSO_INSP_7ScaleInELSS_0EEEST_EEEEEENS4_6LayoutINS5_IJSC_SC_SC_EEENS5_IJNSA_ILi0EEESY_SY_EEEEENS5_IJNS4_10UnderscoreES11_S11_EEEEENS4_18SM100_TMA_2SM_LOADENS4_14ComposedLayoutINS4_7SwizzleILi3ELi4ELi3EEENS4_18smem_ptr_flag_bitsILi8EEENSW_INS5_IJNSA_ILi8EEENSA_ILi128EEEEEENS5_IJS1B_SC_EEEEEEEvNS4_8identityES14_S1F_vS1G_EENS_8epilogue10collective18CollectiveEpilogueINS1I_23Sm100TmaWarpSpecializedILi1ELi1ELi240ELb0ELb0EEEJNS5_IJS1B_SG_SF_EEENS5_IJNSW_IS1B_SC_EENSW_ISG_SC_EEEEESI_SJ_SI_SJ_NS1I_6fusion15FusionCallbacksIS1M_NS1R_17LinearCombinationISI_fSI_fLNS_15FloatRoundStyleE2EEES1N_S1Q_JEEENS4_5SM1004TMEM4LOAD26SM100_TMEM_LOAD_32dp32b16xENS4_13SM90_TMA_LOADENS15_INS16_ILi0ELi4ELi3EEES19_NSW_INS5_IJS1A_NSA_ILi16EEEEEENS5_IJS23_SC_EEEEEEENS4_39AutoVectorizingCopyWithAssumedAlignmentILi128EEENS4_14SM90_TMA_STOREES27_S29_S29_EEEvvEEEEvNT_6ParamsE:
	.zero		2944


//--------------------- SYMBOLS --------------------------

	.type		.nv.reservedSmem.offset0,@object
	.size		.nv.reservedSmem.offset0,0x4
	.type		.nv.reservedSmem.cap,@object
	.size		.nv.reservedSmem.cap,0x4
	.type		__assertfail,@function
